//
// Generated by NVIDIA NVVM Compiler
//
// Compiler Build ID: CL-36424714
// Cuda compilation tools, release 13.0, V13.0.88
// Based on NVVM 20.0.0
//

.version 9.0
.target sm_100
.address_size 64

	// .globl	_ZN3cub18CUB_300001_SM_10006detail11EmptyKernelIvEEvv
// _ZZN3cub18CUB_300001_SM_10006detail6reduce28DeviceReduceSingleTileKernelINS2_10policy_hubIijN4cuda3std3__44plusIiEEE10Policy1000EN6thrust24THRUST_300001_SM_1000_NS6detail15normal_iteratorINSD_10device_ptrIiEEEEPijS9_ii6squareEEvT0_T1_T2_T3_T4_T6_E12temp_storage has been demoted
// _ZZN3cub18CUB_300001_SM_10006detail6reduce18DeviceReduceKernelINS2_10policy_hubIijN4cuda3std3__44plusIiEEE10Policy1000EN6thrust24THRUST_300001_SM_1000_NS6detail15normal_iteratorINSD_10device_ptrIiEEEEjS9_i6squareEEvT0_PT3_T1_NS0_13GridEvenShareISN_EET2_T4_E12temp_storage has been demoted
// _ZZN3cub18CUB_300001_SM_10006detail6reduce28DeviceReduceSingleTileKernelINS2_10policy_hubIijN4cuda3std3__44plusIiEEE10Policy1000EPiSC_iS9_iiNS7_10__identityEEEvT0_T1_T2_T3_T4_T6_E12temp_storage has been demoted
// _ZZN3cub18CUB_300001_SM_10006detail6reduce28DeviceReduceSingleTileKernelINS2_10policy_hubIiyN4cuda3std3__44plusIiEEE10Policy1000EN6thrust24THRUST_300001_SM_1000_NS6detail15normal_iteratorINSD_10device_ptrIiEEEEPiyS9_ii6squareEEvT0_T1_T2_T3_T4_T6_E12temp_storage has been demoted
// _ZZN3cub18CUB_300001_SM_10006detail6reduce18DeviceReduceKernelINS2_10policy_hubIiyN4cuda3std3__44plusIiEEE10Policy1000EN6thrust24THRUST_300001_SM_1000_NS6detail15normal_iteratorINSD_10device_ptrIiEEEEyS9_i6squareEEvT0_PT3_T1_NS0_13GridEvenShareISN_EET2_T4_E12temp_storage has been demoted
// _ZZN3cub18CUB_300001_SM_10006detail6reduce28DeviceReduceSingleTileKernelINS2_10policy_hubIiyN4cuda3std3__44plusIiEEE10Policy1000EPiSC_iS9_iiNS7_10__identityEEEvT0_T1_T2_T3_T4_T6_E12temp_storage has been demoted
.global .align 1 .b8 _ZN30_INTERNAL_1721c1ba_4_k_cu_main4cuda3std3__45__cpo5beginE[1];
.global .align 1 .b8 _ZN30_INTERNAL_1721c1ba_4_k_cu_main4cuda3std3__45__cpo3endE[1];
.global .align 1 .b8 _ZN30_INTERNAL_1721c1ba_4_k_cu_main4cuda3std3__45__cpo6cbeginE[1];
.global .align 1 .b8 _ZN30_INTERNAL_1721c1ba_4_k_cu_main4cuda3std3__45__cpo4cendE[1];
.global .align 1 .b8 _ZN30_INTERNAL_1721c1ba_4_k_cu_main4cuda3std3__45__cpo6rbeginE[1];
.global .align 1 .b8 _ZN30_INTERNAL_1721c1ba_4_k_cu_main4cuda3std3__45__cpo4rendE[1];
.global .align 1 .b8 _ZN30_INTERNAL_1721c1ba_4_k_cu_main4cuda3std3__45__cpo7crbeginE[1];
.global .align 1 .b8 _ZN30_INTERNAL_1721c1ba_4_k_cu_main4cuda3std3__45__cpo5crendE[1];
.global .align 1 .b8 _ZN30_INTERNAL_1721c1ba_4_k_cu_main4cuda3std3__432_GLOBAL__N__1721c1ba_4_k_cu_main6ignoreE[1];
.global .align 1 .b8 _ZN30_INTERNAL_1721c1ba_4_k_cu_main4cuda3std3__419piecewise_constructE[1];
.global .align 1 .b8 _ZN30_INTERNAL_1721c1ba_4_k_cu_main4cuda3std3__48in_placeE[1];
.global .align 1 .b8 _ZN30_INTERNAL_1721c1ba_4_k_cu_main4cuda3std3__420unreachable_sentinelE[1];
.global .align 1 .b8 _ZN30_INTERNAL_1721c1ba_4_k_cu_main4cuda3std3__47nulloptE[1];
.global .align 1 .b8 _ZN30_INTERNAL_1721c1ba_4_k_cu_main4cuda3std3__48unexpectE[1];
.global .align 1 .b8 _ZN30_INTERNAL_1721c1ba_4_k_cu_main4cuda3std6ranges3__45__cpo4swapE[1];
.global .align 1 .b8 _ZN30_INTERNAL_1721c1ba_4_k_cu_main4cuda3std6ranges3__45__cpo9iter_moveE[1];
.global .align 1 .b8 _ZN30_INTERNAL_1721c1ba_4_k_cu_main4cuda3std6ranges3__45__cpo5beginE[1];
.global .align 1 .b8 _ZN30_INTERNAL_1721c1ba_4_k_cu_main4cuda3std6ranges3__45__cpo3endE[1];
.global .align 1 .b8 _ZN30_INTERNAL_1721c1ba_4_k_cu_main4cuda3std6ranges3__45__cpo6cbeginE[1];
.global .align 1 .b8 _ZN30_INTERNAL_1721c1ba_4_k_cu_main4cuda3std6ranges3__45__cpo4cendE[1];
.global .align 1 .b8 _ZN30_INTERNAL_1721c1ba_4_k_cu_main4cuda3std6ranges3__45__cpo7advanceE[1];
.global .align 1 .b8 _ZN30_INTERNAL_1721c1ba_4_k_cu_main4cuda3std6ranges3__45__cpo9iter_swapE[1];
.global .align 1 .b8 _ZN30_INTERNAL_1721c1ba_4_k_cu_main4cuda3std6ranges3__45__cpo4nextE[1];
.global .align 1 .b8 _ZN30_INTERNAL_1721c1ba_4_k_cu_main4cuda3std6ranges3__45__cpo4prevE[1];
.global .align 1 .b8 _ZN30_INTERNAL_1721c1ba_4_k_cu_main4cuda3std6ranges3__45__cpo4dataE[1];
.global .align 1 .b8 _ZN30_INTERNAL_1721c1ba_4_k_cu_main4cuda3std6ranges3__45__cpo5cdataE[1];
.global .align 1 .b8 _ZN30_INTERNAL_1721c1ba_4_k_cu_main4cuda3std6ranges3__45__cpo4sizeE[1];
.global .align 1 .b8 _ZN30_INTERNAL_1721c1ba_4_k_cu_main4cuda3std6ranges3__45__cpo5ssizeE[1];
.global .align 1 .b8 _ZN30_INTERNAL_1721c1ba_4_k_cu_main4cuda3std6ranges3__45__cpo8distanceE[1];
.global .align 1 .b8 _ZN30_INTERNAL_1721c1ba_4_k_cu_main6thrust24THRUST_300001_SM_1000_NS8cuda_cub3parE[1];
.global .align 1 .b8 _ZN30_INTERNAL_1721c1ba_4_k_cu_main6thrust24THRUST_300001_SM_1000_NS8cuda_cub10par_nosyncE[1];
.global .align 1 .b8 _ZN30_INTERNAL_1721c1ba_4_k_cu_main6thrust24THRUST_300001_SM_1000_NS6system6detail10sequential3seqE[1];
.global .align 1 .b8 _ZN30_INTERNAL_1721c1ba_4_k_cu_main6thrust24THRUST_300001_SM_1000_NS12placeholders2_1E[1];
.global .align 1 .b8 _ZN30_INTERNAL_1721c1ba_4_k_cu_main6thrust24THRUST_300001_SM_1000_NS12placeholders2_2E[1];
.global .align 1 .b8 _ZN30_INTERNAL_1721c1ba_4_k_cu_main6thrust24THRUST_300001_SM_1000_NS12placeholders2_3E[1];
.global .align 1 .b8 _ZN30_INTERNAL_1721c1ba_4_k_cu_main6thrust24THRUST_300001_SM_1000_NS12placeholders2_4E[1];
.global .align 1 .b8 _ZN30_INTERNAL_1721c1ba_4_k_cu_main6thrust24THRUST_300001_SM_1000_NS12placeholders2_5E[1];
.global .align 1 .b8 _ZN30_INTERNAL_1721c1ba_4_k_cu_main6thrust24THRUST_300001_SM_1000_NS12placeholders2_6E[1];
.global .align 1 .b8 _ZN30_INTERNAL_1721c1ba_4_k_cu_main6thrust24THRUST_300001_SM_1000_NS12placeholders2_7E[1];
.global .align 1 .b8 _ZN30_INTERNAL_1721c1ba_4_k_cu_main6thrust24THRUST_300001_SM_1000_NS12placeholders2_8E[1];
.global .align 1 .b8 _ZN30_INTERNAL_1721c1ba_4_k_cu_main6thrust24THRUST_300001_SM_1000_NS12placeholders2_9E[1];
.global .align 1 .b8 _ZN30_INTERNAL_1721c1ba_4_k_cu_main6thrust24THRUST_300001_SM_1000_NS12placeholders3_10E[1];
.global .align 1 .b8 _ZN30_INTERNAL_1721c1ba_4_k_cu_main6thrust24THRUST_300001_SM_1000_NS3seqE[1];

.visible .entry _ZN3cub18CUB_300001_SM_10006detail11EmptyKernelIvEEvv()
{


	ret;

}
	// .globl	_ZN3cub18CUB_300001_SM_10006detail8for_each13static_kernelINS2_12policy_hub_t12policy_500_tEmN6thrust24THRUST_300001_SM_1000_NS8cuda_cub20__uninitialized_fill7functorINS7_10device_ptrIiEEiEEEEvT0_T1_
.visible .entry _ZN3cub18CUB_300001_SM_10006detail8for_each13static_kernelINS2_12policy_hub_t12policy_500_tEmN6thrust24THRUST_300001_SM_1000_NS8cuda_cub20__uninitialized_fill7functorINS7_10device_ptrIiEEiEEEEvT0_T1_(
	.param .u64 _ZN3cub18CUB_300001_SM_10006detail8for_each13static_kernelINS2_12policy_hub_t12policy_500_tEmN6thrust24THRUST_300001_SM_1000_NS8cuda_cub20__uninitialized_fill7functorINS7_10device_ptrIiEEiEEEEvT0_T1__param_0,
	.param .align 8 .b8 _ZN3cub18CUB_300001_SM_10006detail8for_each13static_kernelINS2_12policy_hub_t12policy_500_tEmN6thrust24THRUST_300001_SM_1000_NS8cuda_cub20__uninitialized_fill7functorINS7_10device_ptrIiEEiEEEEvT0_T1__param_1[16]
)
.maxntid 256
{
	.reg .pred 	%p<4>;
	.reg .b16 	%rs<5>;
	.reg .b32 	%r<12>;
	.reg .b64 	%rd<16>;

	ld.param.u32 	%r3, [_ZN3cub18CUB_300001_SM_10006detail8for_each13static_kernelINS2_12policy_hub_t12policy_500_tEmN6thrust24THRUST_300001_SM_1000_NS8cuda_cub20__uninitialized_fill7functorINS7_10device_ptrIiEEiEEEEvT0_T1__param_1+8];
	ld.param.u64 	%rd4, [_ZN3cub18CUB_300001_SM_10006detail8for_each13static_kernelINS2_12policy_hub_t12policy_500_tEmN6thrust24THRUST_300001_SM_1000_NS8cuda_cub20__uninitialized_fill7functorINS7_10device_ptrIiEEiEEEEvT0_T1__param_1];
	ld.param.u64 	%rd5, [_ZN3cub18CUB_300001_SM_10006detail8for_each13static_kernelINS2_12policy_hub_t12policy_500_tEmN6thrust24THRUST_300001_SM_1000_NS8cuda_cub20__uninitialized_fill7functorINS7_10device_ptrIiEEiEEEEvT0_T1__param_0];
	mov.u32 	%r9, %ctaid.x;
	mul.wide.u32 	%rd1, %r9, 512;
	sub.s64 	%rd2, %rd5, %rd1;
	setp.lt.u64 	%p1, %rd2, 512;
	@%p1 bra 	$L__BB1_2;
	mov.u32 	%r11, %tid.x;
	cvta.to.global.u64 	%rd11, %rd4;
	cvt.u64.u32 	%rd12, %r11;
	add.s64 	%rd13, %rd1, %rd12;
	shl.b64 	%rd14, %rd13, 2;
	add.s64 	%rd15, %rd11, %rd14;
	st.global.u32 	[%rd15], %r3;
	st.global.u32 	[%rd15+1024], %r3;
	bra.uni 	$L__BB1_6;
$L__BB1_2:
	cvta.to.global.u64 	%rd6, %rd4;
	mov.u32 	%r2, %tid.x;
	cvt.u64.u32 	%rd7, %r2;
	setp.le.u64 	%p2, %rd2, %rd7;
	add.s64 	%rd8, %rd1, %rd7;
	shl.b64 	%rd9, %rd8, 2;
	add.s64 	%rd3, %rd6, %rd9;
	@%p2 bra 	$L__BB1_4;
	st.global.u32 	[%rd3], %r3;
$L__BB1_4:
	add.s32 	%r10, %r2, 256;
	cvt.u64.u32 	%rd10, %r10;
	setp.le.u64 	%p3, %rd2, %rd10;
	@%p3 bra 	$L__BB1_6;
	st.global.u32 	[%rd3+1024], %r3;
$L__BB1_6:
	ret;

}
	// .globl	_ZN3cub18CUB_300001_SM_10006detail8for_each13static_kernelINS2_12policy_hub_t12policy_500_tElN6thrust24THRUST_300001_SM_1000_NS8cuda_cub10__tabulate7functorINS7_6detail15normal_iteratorINS7_10device_ptrIiEEEENS7_6system6detail7generic6detail22compute_sequence_valueIivEElEEEEvT0_T1_
.visible .entry _ZN3cub18CUB_300001_SM_10006detail8for_each13static_kernelINS2_12policy_hub_t12policy_500_tElN6thrust24THRUST_300001_SM_1000_NS8cuda_cub10__tabulate7functorINS7_6detail15normal_iteratorINS7_10device_ptrIiEEEENS7_6system6detail7generic6detail22compute_sequence_valueIivEElEEEEvT0_T1_(
	.param .u64 _ZN3cub18CUB_300001_SM_10006detail8for_each13static_kernelINS2_12policy_hub_t12policy_500_tElN6thrust24THRUST_300001_SM_1000_NS8cuda_cub10__tabulate7functorINS7_6detail15normal_iteratorINS7_10device_ptrIiEEEENS7_6system6detail7generic6detail22compute_sequence_valueIivEElEEEEvT0_T1__param_0,
	.param .align 8 .b8 _ZN3cub18CUB_300001_SM_10006detail8for_each13static_kernelINS2_12policy_hub_t12policy_500_tElN6thrust24THRUST_300001_SM_1000_NS8cuda_cub10__tabulate7functorINS7_6detail15normal_iteratorINS7_10device_ptrIiEEEENS7_6system6detail7generic6detail22compute_sequence_valueIivEElEEEEvT0_T1__param_1[16]
)
.maxntid 256
{
	.reg .pred 	%p<4>;
	.reg .b32 	%r<18>;
	.reg .b64 	%rd<20>;

	ld.param.u64 	%rd7, [_ZN3cub18CUB_300001_SM_10006detail8for_each13static_kernelINS2_12policy_hub_t12policy_500_tElN6thrust24THRUST_300001_SM_1000_NS8cuda_cub10__tabulate7functorINS7_6detail15normal_iteratorINS7_10device_ptrIiEEEENS7_6system6detail7generic6detail22compute_sequence_valueIivEElEEEEvT0_T1__param_1];
	ld.param.u64 	%rd8, [_ZN3cub18CUB_300001_SM_10006detail8for_each13static_kernelINS2_12policy_hub_t12policy_500_tElN6thrust24THRUST_300001_SM_1000_NS8cuda_cub10__tabulate7functorINS7_6detail15normal_iteratorINS7_10device_ptrIiEEEENS7_6system6detail7generic6detail22compute_sequence_valueIivEElEEEEvT0_T1__param_0];
	ld.param.v2.u32 	{%r3, %r4}, [_ZN3cub18CUB_300001_SM_10006detail8for_each13static_kernelINS2_12policy_hub_t12policy_500_tElN6thrust24THRUST_300001_SM_1000_NS8cuda_cub10__tabulate7functorINS7_6detail15normal_iteratorINS7_10device_ptrIiEEEENS7_6system6detail7generic6detail22compute_sequence_valueIivEElEEEEvT0_T1__param_1+8];
	mov.u32 	%r5, %ctaid.x;
	mul.wide.u32 	%rd1, %r5, 512;
	sub.s64 	%rd2, %rd8, %rd1;
	setp.lt.s64 	%p1, %rd2, 512;
	@%p1 bra 	$L__BB2_2;
	mov.u32 	%r13, %tid.x;
	cvta.to.global.u64 	%rd15, %rd7;
	cvt.u64.u32 	%rd16, %r13;
	add.s64 	%rd17, %rd1, %rd16;
	cvt.u32.u64 	%r14, %rd17;
	mad.lo.s32 	%r15, %r4, %r14, %r3;
	shl.b64 	%rd18, %rd17, 2;
	add.s64 	%rd19, %rd15, %rd18;
	st.global.u32 	[%rd19], %r15;
	add.s32 	%r16, %r14, 256;
	mad.lo.s32 	%r17, %r4, %r16, %r3;
	st.global.u32 	[%rd19+1024], %r17;
	bra.uni 	$L__BB2_6;
$L__BB2_2:
	cvta.to.global.u64 	%rd3, %rd7;
	mov.u32 	%r6, %tid.x;
	cvt.s64.s32 	%rd4, %rd2;
	cvt.u64.u32 	%rd5, %r6;
	setp.le.s64 	%p2, %rd4, %rd5;
	@%p2 bra 	$L__BB2_4;
	add.s64 	%rd9, %rd1, %rd5;
	cvt.u32.u64 	%r7, %rd9;
	mad.lo.s32 	%r8, %r4, %r7, %r3;
	shl.b64 	%rd10, %rd9, 2;
	add.s64 	%rd11, %rd3, %rd10;
	st.global.u32 	[%rd11], %r8;
$L__BB2_4:
	cvt.u32.u64 	%r9, %rd5;
	add.s32 	%r10, %r9, 256;
	cvt.u64.u32 	%rd6, %r10;
	setp.le.s64 	%p3, %rd4, %rd6;
	@%p3 bra 	$L__BB2_6;
	add.s64 	%rd12, %rd1, %rd6;
	shl.b64 	%rd13, %rd12, 2;
	cvt.u32.u64 	%r11, %rd12;
	mad.lo.s32 	%r12, %r4, %r11, %r3;
	add.s64 	%rd14, %rd13, %rd3;
	st.global.u32 	[%rd14], %r12;
$L__BB2_6:
	ret;

}
	// .globl	_ZN3cub18CUB_300001_SM_10006detail6reduce28DeviceReduceSingleTileKernelINS2_10policy_hubIijN4cuda3std3__44plusIiEEE10Policy1000EN6thrust24THRUST_300001_SM_1000_NS6detail15normal_iteratorINSD_10device_ptrIiEEEEPijS9_ii6squareEEvT0_T1_T2_T3_T4_T6_
.visible .entry _ZN3cub18CUB_300001_SM_10006detail6reduce28DeviceReduceSingleTileKernelINS2_10policy_hubIijN4cuda3std3__44plusIiEEE10Policy1000EN6thrust24THRUST_300001_SM_1000_NS6detail15normal_iteratorINSD_10device_ptrIiEEEEPijS9_ii6squareEEvT0_T1_T2_T3_T4_T6_(
	.param .align 8 .b8 _ZN3cub18CUB_300001_SM_10006detail6reduce28DeviceReduceSingleTileKernelINS2_10policy_hubIijN4cuda3std3__44plusIiEEE10Policy1000EN6thrust24THRUST_300001_SM_1000_NS6detail15normal_iteratorINSD_10device_ptrIiEEEEPijS9_ii6squareEEvT0_T1_T2_T3_T4_T6__param_0[8],
	.param .u64 .ptr .align 1 _ZN3cub18CUB_300001_SM_10006detail6reduce28DeviceReduceSingleTileKernelINS2_10policy_hubIijN4cuda3std3__44plusIiEEE10Policy1000EN6thrust24THRUST_300001_SM_1000_NS6detail15normal_iteratorINSD_10device_ptrIiEEEEPijS9_ii6squareEEvT0_T1_T2_T3_T4_T6__param_1,
	.param .u32 _ZN3cub18CUB_300001_SM_10006detail6reduce28DeviceReduceSingleTileKernelINS2_10policy_hubIijN4cuda3std3__44plusIiEEE10Policy1000EN6thrust24THRUST_300001_SM_1000_NS6detail15normal_iteratorINSD_10device_ptrIiEEEEPijS9_ii6squareEEvT0_T1_T2_T3_T4_T6__param_2,
	.param .align 1 .b8 _ZN3cub18CUB_300001_SM_10006detail6reduce28DeviceReduceSingleTileKernelINS2_10policy_hubIijN4cuda3std3__44plusIiEEE10Policy1000EN6thrust24THRUST_300001_SM_1000_NS6detail15normal_iteratorINSD_10device_ptrIiEEEEPijS9_ii6squareEEvT0_T1_T2_T3_T4_T6__param_3[1],
	.param .u32 _ZN3cub18CUB_300001_SM_10006detail6reduce28DeviceReduceSingleTileKernelINS2_10policy_hubIijN4cuda3std3__44plusIiEEE10Policy1000EN6thrust24THRUST_300001_SM_1000_NS6detail15normal_iteratorINSD_10device_ptrIiEEEEPijS9_ii6squareEEvT0_T1_T2_T3_T4_T6__param_4,
	.param .align 1 .b8 _ZN3cub18CUB_300001_SM_10006detail6reduce28DeviceReduceSingleTileKernelINS2_10policy_hubIijN4cuda3std3__44plusIiEEE10Policy1000EN6thrust24THRUST_300001_SM_1000_NS6detail15normal_iteratorINSD_10device_ptrIiEEEEPijS9_ii6squareEEvT0_T1_T2_T3_T4_T6__param_5[1]
)
.maxntid 256
.minnctapersm 1
{
	.reg .pred 	%p<59>;
	.reg .b32 	%r<513>;
	.reg .b64 	%rd<84>;
	// demoted variable
	.shared .align 4 .b8 _ZZN3cub18CUB_300001_SM_10006detail6reduce28DeviceReduceSingleTileKernelINS2_10policy_hubIijN4cuda3std3__44plusIiEEE10Policy1000EN6thrust24THRUST_300001_SM_1000_NS6detail15normal_iteratorINSD_10device_ptrIiEEEEPijS9_ii6squareEEvT0_T1_T2_T3_T4_T6_E12temp_storage[44];
	ld.param.u64 	%rd9, [_ZN3cub18CUB_300001_SM_10006detail6reduce28DeviceReduceSingleTileKernelINS2_10policy_hubIijN4cuda3std3__44plusIiEEE10Policy1000EN6thrust24THRUST_300001_SM_1000_NS6detail15normal_iteratorINSD_10device_ptrIiEEEEPijS9_ii6squareEEvT0_T1_T2_T3_T4_T6__param_0];
	ld.param.u64 	%rd10, [_ZN3cub18CUB_300001_SM_10006detail6reduce28DeviceReduceSingleTileKernelINS2_10policy_hubIijN4cuda3std3__44plusIiEEE10Policy1000EN6thrust24THRUST_300001_SM_1000_NS6detail15normal_iteratorINSD_10device_ptrIiEEEEPijS9_ii6squareEEvT0_T1_T2_T3_T4_T6__param_1];
	ld.param.u32 	%r90, [_ZN3cub18CUB_300001_SM_10006detail6reduce28DeviceReduceSingleTileKernelINS2_10policy_hubIijN4cuda3std3__44plusIiEEE10Policy1000EN6thrust24THRUST_300001_SM_1000_NS6detail15normal_iteratorINSD_10device_ptrIiEEEEPijS9_ii6squareEEvT0_T1_T2_T3_T4_T6__param_2];
	ld.param.u32 	%r91, [_ZN3cub18CUB_300001_SM_10006detail6reduce28DeviceReduceSingleTileKernelINS2_10policy_hubIijN4cuda3std3__44plusIiEEE10Policy1000EN6thrust24THRUST_300001_SM_1000_NS6detail15normal_iteratorINSD_10device_ptrIiEEEEPijS9_ii6squareEEvT0_T1_T2_T3_T4_T6__param_4];
	cvta.to.global.u64 	%rd1, %rd10;
	setp.ne.s32 	%p1, %r90, 0;
	@%p1 bra 	$L__BB3_3;
	mov.u32 	%r473, %tid.x;
	setp.ne.s32 	%p58, %r473, 0;
	@%p58 bra 	$L__BB3_52;
	st.global.u32 	[%rd1], %r91;
	bra.uni 	$L__BB3_52;
$L__BB3_3:
	cvta.to.global.u64 	%rd2, %rd9;
	setp.gt.u32 	%p2, %r90, 4095;
	@%p2 bra 	$L__BB3_28;
	mov.u32 	%r1, %tid.x;
	setp.ge.u32 	%p24, %r1, %r90;
	mov.b32 	%r490, 0;
	mov.u32 	%r480, %r1;
	@%p24 bra 	$L__BB3_6;
	mul.wide.u32 	%rd73, %r1, 4;
	add.s64 	%rd74, %rd2, %rd73;
	ld.global.u32 	%r298, [%rd74];
	mul.lo.s32 	%r490, %r298, %r298;
	add.s32 	%r480, %r1, 256;
$L__BB3_6:
	setp.ge.u32 	%p25, %r480, %r90;
	@%p25 bra 	$L__BB3_19;
	not.b32 	%r300, %r480;
	add.s32 	%r301, %r90, %r300;
	shr.u32 	%r302, %r301, 8;
	add.s32 	%r6, %r302, 1;
	and.b32  	%r7, %r6, 15;
	setp.lt.u32 	%p26, %r301, 3840;
	@%p26 bra 	$L__BB3_10;
	and.b32  	%r303, %r6, 33554416;
	neg.s32 	%r476, %r303;
	mul.wide.u32 	%rd75, %r480, 4;
	add.s64 	%rd76, %rd75, %rd2;
	add.s64 	%rd82, %rd76, 8192;
$L__BB3_9:
	.pragma "nounroll";
	ld.global.u32 	%r304, [%rd82+-8192];
	mad.lo.s32 	%r305, %r304, %r304, %r490;
	ld.global.u32 	%r306, [%rd82+-7168];
	mad.lo.s32 	%r307, %r306, %r306, %r305;
	ld.global.u32 	%r308, [%rd82+-6144];
	mad.lo.s32 	%r309, %r308, %r308, %r307;
	ld.global.u32 	%r310, [%rd82+-5120];
	mad.lo.s32 	%r311, %r310, %r310, %r309;
	ld.global.u32 	%r312, [%rd82+-4096];
	mad.lo.s32 	%r313, %r312, %r312, %r311;
	ld.global.u32 	%r314, [%rd82+-3072];
	mad.lo.s32 	%r315, %r314, %r314, %r313;
	ld.global.u32 	%r316, [%rd82+-2048];
	mad.lo.s32 	%r317, %r316, %r316, %r315;
	ld.global.u32 	%r318, [%rd82+-1024];
	mad.lo.s32 	%r319, %r318, %r318, %r317;
	ld.global.u32 	%r320, [%rd82];
	mad.lo.s32 	%r321, %r320, %r320, %r319;
	ld.global.u32 	%r322, [%rd82+1024];
	mad.lo.s32 	%r323, %r322, %r322, %r321;
	ld.global.u32 	%r324, [%rd82+2048];
	mad.lo.s32 	%r325, %r324, %r324, %r323;
	ld.global.u32 	%r326, [%rd82+3072];
	mad.lo.s32 	%r327, %r326, %r326, %r325;
	ld.global.u32 	%r328, [%rd82+4096];
	mad.lo.s32 	%r329, %r328, %r328, %r327;
	ld.global.u32 	%r330, [%rd82+5120];
	mad.lo.s32 	%r331, %r330, %r330, %r329;
	ld.global.u32 	%r332, [%rd82+6144];
	mad.lo.s32 	%r333, %r332, %r332, %r331;
	ld.global.u32 	%r334, [%rd82+7168];
	mad.lo.s32 	%r490, %r334, %r334, %r333;
	add.s32 	%r480, %r480, 4096;
	add.s32 	%r476, %r476, 16;
	add.s64 	%rd82, %rd82, 16384;
	setp.ne.s32 	%p27, %r476, 0;
	@%p27 bra 	$L__BB3_9;
$L__BB3_10:
	setp.eq.s32 	%p28, %r7, 0;
	@%p28 bra 	$L__BB3_19;
	and.b32  	%r18, %r6, 7;
	setp.lt.u32 	%p29, %r7, 8;
	@%p29 bra 	$L__BB3_13;
	mul.wide.u32 	%rd77, %r480, 4;
	add.s64 	%rd78, %rd2, %rd77;
	ld.global.u32 	%r336, [%rd78];
	mad.lo.s32 	%r337, %r336, %r336, %r490;
	ld.global.u32 	%r338, [%rd78+1024];
	mad.lo.s32 	%r339, %r338, %r338, %r337;
	ld.global.u32 	%r340, [%rd78+2048];
	mad.lo.s32 	%r341, %r340, %r340, %r339;
	ld.global.u32 	%r342, [%rd78+3072];
	mad.lo.s32 	%r343, %r342, %r342, %r341;
	ld.global.u32 	%r344, [%rd78+4096];
	mad.lo.s32 	%r345, %r344, %r344, %r343;
	ld.global.u32 	%r346, [%rd78+5120];
	mad.lo.s32 	%r347, %r346, %r346, %r345;
	ld.global.u32 	%r348, [%rd78+6144];
	mad.lo.s32 	%r349, %r348, %r348, %r347;
	ld.global.u32 	%r350, [%rd78+7168];
	mad.lo.s32 	%r490, %r350, %r350, %r349;
	add.s32 	%r480, %r480, 2048;
$L__BB3_13:
	setp.eq.s32 	%p30, %r18, 0;
	@%p30 bra 	$L__BB3_19;
	and.b32  	%r24, %r6, 3;
	setp.lt.u32 	%p31, %r18, 4;
	@%p31 bra 	$L__BB3_16;
	mul.wide.u32 	%rd79, %r480, 4;
	add.s64 	%rd80, %rd2, %rd79;
	ld.global.u32 	%r352, [%rd80];
	mad.lo.s32 	%r353, %r352, %r352, %r490;
	ld.global.u32 	%r354, [%rd80+1024];
	mad.lo.s32 	%r355, %r354, %r354, %r353;
	ld.global.u32 	%r356, [%rd80+2048];
	mad.lo.s32 	%r357, %r356, %r356, %r355;
	ld.global.u32 	%r358, [%rd80+3072];
	mad.lo.s32 	%r490, %r358, %r358, %r357;
	add.s32 	%r480, %r480, 1024;
$L__BB3_16:
	setp.eq.s32 	%p32, %r24, 0;
	@%p32 bra 	$L__BB3_19;
	mul.wide.u32 	%rd81, %r480, 4;
	add.s64 	%rd83, %rd2, %rd81;
	neg.s32 	%r488, %r24;
$L__BB3_18:
	.pragma "nounroll";
	ld.global.u32 	%r359, [%rd83];
	mad.lo.s32 	%r490, %r359, %r359, %r490;
	add.s64 	%rd83, %rd83, 1024;
	add.s32 	%r488, %r488, 1;
	setp.ne.s32 	%p33, %r488, 0;
	@%p33 bra 	$L__BB3_18;
$L__BB3_19:
	setp.lt.u32 	%p34, %r90, 256;
	@%p34 bra 	$L__BB3_24;
	// begin inline asm
	mov.u32 %r423, %laneid;
	// end inline asm
	mov.b32 	%r426, 1;
	mov.b32 	%r447, 31;
	mov.b32 	%r448, -1;
	// begin inline asm
	shfl.sync.down.b32 %r424, %r490, %r426, %r447, %r448;
	// end inline asm
	setp.gt.s32 	%p50, %r423, 30;
	selp.b32 	%r449, 0, %r424, %p50;
	add.s32 	%r430, %r449, %r490;
	mov.b32 	%r431, 2;
	// begin inline asm
	shfl.sync.down.b32 %r429, %r430, %r431, %r447, %r448;
	// end inline asm
	setp.gt.s32 	%p51, %r423, 29;
	selp.b32 	%r450, 0, %r429, %p51;
	add.s32 	%r435, %r430, %r450;
	mov.b32 	%r436, 4;
	// begin inline asm
	shfl.sync.down.b32 %r434, %r435, %r436, %r447, %r448;
	// end inline asm
	setp.gt.s32 	%p52, %r423, 27;
	selp.b32 	%r451, 0, %r434, %p52;
	add.s32 	%r440, %r435, %r451;
	mov.b32 	%r441, 8;
	// begin inline asm
	shfl.sync.down.b32 %r439, %r440, %r441, %r447, %r448;
	// end inline asm
	setp.gt.s32 	%p53, %r423, 23;
	selp.b32 	%r452, 0, %r439, %p53;
	add.s32 	%r445, %r440, %r452;
	mov.b32 	%r446, 16;
	// begin inline asm
	shfl.sync.down.b32 %r444, %r445, %r446, %r447, %r448;
	// end inline asm
	setp.gt.s32 	%p54, %r423, 15;
	selp.b32 	%r453, 0, %r444, %p54;
	add.s32 	%r512, %r445, %r453;
	setp.ne.s32 	%p55, %r423, 0;
	@%p55 bra 	$L__BB3_22;
	shr.u32 	%r454, %r1, 3;
	and.b32  	%r455, %r454, 124;
	mov.u32 	%r456, _ZZN3cub18CUB_300001_SM_10006detail6reduce28DeviceReduceSingleTileKernelINS2_10policy_hubIijN4cuda3std3__44plusIiEEE10Policy1000EN6thrust24THRUST_300001_SM_1000_NS6detail15normal_iteratorINSD_10device_ptrIiEEEEPijS9_ii6squareEEvT0_T1_T2_T3_T4_T6_E12temp_storage;
	add.s32 	%r457, %r456, %r455;
	st.shared.u32 	[%r457+8], %r512;
$L__BB3_22:
	bar.sync 	0;
	setp.ne.s32 	%p56, %r1, 0;
	@%p56 bra 	$L__BB3_50;
	ld.shared.u32 	%r458, [_ZZN3cub18CUB_300001_SM_10006detail6reduce28DeviceReduceSingleTileKernelINS2_10policy_hubIijN4cuda3std3__44plusIiEEE10Policy1000EN6thrust24THRUST_300001_SM_1000_NS6detail15normal_iteratorINSD_10device_ptrIiEEEEPijS9_ii6squareEEvT0_T1_T2_T3_T4_T6_E12temp_storage+12];
	add.s32 	%r459, %r458, %r512;
	ld.shared.u32 	%r460, [_ZZN3cub18CUB_300001_SM_10006detail6reduce28DeviceReduceSingleTileKernelINS2_10policy_hubIijN4cuda3std3__44plusIiEEE10Policy1000EN6thrust24THRUST_300001_SM_1000_NS6detail15normal_iteratorINSD_10device_ptrIiEEEEPijS9_ii6squareEEvT0_T1_T2_T3_T4_T6_E12temp_storage+16];
	add.s32 	%r461, %r459, %r460;
	ld.shared.u32 	%r462, [_ZZN3cub18CUB_300001_SM_10006detail6reduce28DeviceReduceSingleTileKernelINS2_10policy_hubIijN4cuda3std3__44plusIiEEE10Policy1000EN6thrust24THRUST_300001_SM_1000_NS6detail15normal_iteratorINSD_10device_ptrIiEEEEPijS9_ii6squareEEvT0_T1_T2_T3_T4_T6_E12temp_storage+20];
	add.s32 	%r463, %r461, %r462;
	ld.shared.u32 	%r464, [_ZZN3cub18CUB_300001_SM_10006detail6reduce28DeviceReduceSingleTileKernelINS2_10policy_hubIijN4cuda3std3__44plusIiEEE10Policy1000EN6thrust24THRUST_300001_SM_1000_NS6detail15normal_iteratorINSD_10device_ptrIiEEEEPijS9_ii6squareEEvT0_T1_T2_T3_T4_T6_E12temp_storage+24];
	add.s32 	%r465, %r463, %r464;
	ld.shared.u32 	%r466, [_ZZN3cub18CUB_300001_SM_10006detail6reduce28DeviceReduceSingleTileKernelINS2_10policy_hubIijN4cuda3std3__44plusIiEEE10Policy1000EN6thrust24THRUST_300001_SM_1000_NS6detail15normal_iteratorINSD_10device_ptrIiEEEEPijS9_ii6squareEEvT0_T1_T2_T3_T4_T6_E12temp_storage+28];
	add.s32 	%r467, %r465, %r466;
	ld.shared.u32 	%r468, [_ZZN3cub18CUB_300001_SM_10006detail6reduce28DeviceReduceSingleTileKernelINS2_10policy_hubIijN4cuda3std3__44plusIiEEE10Policy1000EN6thrust24THRUST_300001_SM_1000_NS6detail15normal_iteratorINSD_10device_ptrIiEEEEPijS9_ii6squareEEvT0_T1_T2_T3_T4_T6_E12temp_storage+32];
	add.s32 	%r469, %r467, %r468;
	ld.shared.u32 	%r470, [_ZZN3cub18CUB_300001_SM_10006detail6reduce28DeviceReduceSingleTileKernelINS2_10policy_hubIijN4cuda3std3__44plusIiEEE10Policy1000EN6thrust24THRUST_300001_SM_1000_NS6detail15normal_iteratorINSD_10device_ptrIiEEEEPijS9_ii6squareEEvT0_T1_T2_T3_T4_T6_E12temp_storage+36];
	add.s32 	%r512, %r469, %r470;
	bra.uni 	$L__BB3_50;
$L__BB3_24:
	// begin inline asm
	mov.u32 %r360, %laneid;
	// end inline asm
	and.b32  	%r386, %r1, 992;
	add.s32 	%r387, %r386, 32;
	setp.gt.u32 	%p35, %r387, %r90;
	not.b32 	%r388, %r386;
	add.s32 	%r389, %r90, %r388;
	selp.b32 	%r384, %r389, 31, %p35;
	mov.b32 	%r363, 1;
	mov.b32 	%r385, -1;
	// begin inline asm
	shfl.sync.down.b32 %r361, %r490, %r363, %r384, %r385;
	// end inline asm
	setp.lt.s32 	%p36, %r360, %r384;
	selp.b32 	%r390, %r361, 0, %p36;
	add.s32 	%r367, %r390, %r490;
	mov.b32 	%r368, 2;
	// begin inline asm
	shfl.sync.down.b32 %r366, %r367, %r368, %r384, %r385;
	// end inline asm
	add.s32 	%r391, %r360, 2;
	setp.gt.s32 	%p37, %r391, %r384;
	selp.b32 	%r392, 0, %r366, %p37;
	add.s32 	%r372, %r367, %r392;
	mov.b32 	%r373, 4;
	// begin inline asm
	shfl.sync.down.b32 %r371, %r372, %r373, %r384, %r385;
	// end inline asm
	add.s32 	%r393, %r360, 4;
	setp.gt.s32 	%p38, %r393, %r384;
	selp.b32 	%r394, 0, %r371, %p38;
	add.s32 	%r377, %r372, %r394;
	mov.b32 	%r378, 8;
	// begin inline asm
	shfl.sync.down.b32 %r376, %r377, %r378, %r384, %r385;
	// end inline asm
	add.s32 	%r395, %r360, 8;
	setp.gt.s32 	%p39, %r395, %r384;
	selp.b32 	%r396, 0, %r376, %p39;
	add.s32 	%r382, %r377, %r396;
	mov.b32 	%r383, 16;
	// begin inline asm
	shfl.sync.down.b32 %r381, %r382, %r383, %r384, %r385;
	// end inline asm
	add.s32 	%r397, %r360, 16;
	setp.gt.s32 	%p40, %r397, %r384;
	selp.b32 	%r398, 0, %r381, %p40;
	add.s32 	%r512, %r382, %r398;
	setp.ne.s32 	%p41, %r360, 0;
	@%p41 bra 	$L__BB3_26;
	shr.u32 	%r399, %r1, 3;
	and.b32  	%r400, %r399, 124;
	mov.u32 	%r401, _ZZN3cub18CUB_300001_SM_10006detail6reduce28DeviceReduceSingleTileKernelINS2_10policy_hubIijN4cuda3std3__44plusIiEEE10Policy1000EN6thrust24THRUST_300001_SM_1000_NS6detail15normal_iteratorINSD_10device_ptrIiEEEEPijS9_ii6squareEEvT0_T1_T2_T3_T4_T6_E12temp_storage;
	add.s32 	%r402, %r401, %r400;
	st.shared.u32 	[%r402+8], %r512;
$L__BB3_26:
	bar.sync 	0;
	setp.ne.s32 	%p42, %r1, 0;
	@%p42 bra 	$L__BB3_50;
	setp.gt.u32 	%p43, %r90, 32;
	ld.shared.u32 	%r403, [_ZZN3cub18CUB_300001_SM_10006detail6reduce28DeviceReduceSingleTileKernelINS2_10policy_hubIijN4cuda3std3__44plusIiEEE10Policy1000EN6thrust24THRUST_300001_SM_1000_NS6detail15normal_iteratorINSD_10device_ptrIiEEEEPijS9_ii6squareEEvT0_T1_T2_T3_T4_T6_E12temp_storage+12];
	selp.b32 	%r404, %r403, 0, %p43;
	add.s32 	%r405, %r404, %r512;
	setp.gt.u32 	%p44, %r90, 64;
	ld.shared.u32 	%r406, [_ZZN3cub18CUB_300001_SM_10006detail6reduce28DeviceReduceSingleTileKernelINS2_10policy_hubIijN4cuda3std3__44plusIiEEE10Policy1000EN6thrust24THRUST_300001_SM_1000_NS6detail15normal_iteratorINSD_10device_ptrIiEEEEPijS9_ii6squareEEvT0_T1_T2_T3_T4_T6_E12temp_storage+16];
	selp.b32 	%r407, %r406, 0, %p44;
	add.s32 	%r408, %r405, %r407;
	setp.gt.u32 	%p45, %r90, 96;
	ld.shared.u32 	%r409, [_ZZN3cub18CUB_300001_SM_10006detail6reduce28DeviceReduceSingleTileKernelINS2_10policy_hubIijN4cuda3std3__44plusIiEEE10Policy1000EN6thrust24THRUST_300001_SM_1000_NS6detail15normal_iteratorINSD_10device_ptrIiEEEEPijS9_ii6squareEEvT0_T1_T2_T3_T4_T6_E12temp_storage+20];
	selp.b32 	%r410, %r409, 0, %p45;
	add.s32 	%r411, %r408, %r410;
	setp.gt.u32 	%p46, %r90, 128;
	ld.shared.u32 	%r412, [_ZZN3cub18CUB_300001_SM_10006detail6reduce28DeviceReduceSingleTileKernelINS2_10policy_hubIijN4cuda3std3__44plusIiEEE10Policy1000EN6thrust24THRUST_300001_SM_1000_NS6detail15normal_iteratorINSD_10device_ptrIiEEEEPijS9_ii6squareEEvT0_T1_T2_T3_T4_T6_E12temp_storage+24];
	selp.b32 	%r413, %r412, 0, %p46;
	add.s32 	%r414, %r411, %r413;
	setp.gt.u32 	%p47, %r90, 160;
	ld.shared.u32 	%r415, [_ZZN3cub18CUB_300001_SM_10006detail6reduce28DeviceReduceSingleTileKernelINS2_10policy_hubIijN4cuda3std3__44plusIiEEE10Policy1000EN6thrust24THRUST_300001_SM_1000_NS6detail15normal_iteratorINSD_10device_ptrIiEEEEPijS9_ii6squareEEvT0_T1_T2_T3_T4_T6_E12temp_storage+28];
	selp.b32 	%r416, %r415, 0, %p47;
	add.s32 	%r417, %r414, %r416;
	setp.gt.u32 	%p48, %r90, 192;
	ld.shared.u32 	%r418, [_ZZN3cub18CUB_300001_SM_10006detail6reduce28DeviceReduceSingleTileKernelINS2_10policy_hubIijN4cuda3std3__44plusIiEEE10Policy1000EN6thrust24THRUST_300001_SM_1000_NS6detail15normal_iteratorINSD_10device_ptrIiEEEEPijS9_ii6squareEEvT0_T1_T2_T3_T4_T6_E12temp_storage+32];
	selp.b32 	%r419, %r418, 0, %p48;
	add.s32 	%r420, %r417, %r419;
	setp.gt.u32 	%p49, %r90, 224;
	ld.shared.u32 	%r421, [_ZZN3cub18CUB_300001_SM_10006detail6reduce28DeviceReduceSingleTileKernelINS2_10policy_hubIijN4cuda3std3__44plusIiEEE10Policy1000EN6thrust24THRUST_300001_SM_1000_NS6detail15normal_iteratorINSD_10device_ptrIiEEEEPijS9_ii6squareEEvT0_T1_T2_T3_T4_T6_E12temp_storage+36];
	selp.b32 	%r422, %r421, 0, %p49;
	add.s32 	%r512, %r420, %r422;
	bra.uni 	$L__BB3_50;
$L__BB3_28:
	mov.u32 	%r40, %tid.x;
	mul.wide.u32 	%rd11, %r40, 4;
	add.s64 	%rd12, %rd2, %rd11;
	ld.global.u32 	%r93, [%rd12];
	mul.lo.s32 	%r94, %r93, %r93;
	ld.global.u32 	%r95, [%rd12+1024];
	ld.global.u32 	%r96, [%rd12+2048];
	ld.global.u32 	%r97, [%rd12+3072];
	ld.global.u32 	%r98, [%rd12+4096];
	ld.global.u32 	%r99, [%rd12+5120];
	ld.global.u32 	%r100, [%rd12+6144];
	ld.global.u32 	%r101, [%rd12+7168];
	ld.global.u32 	%r102, [%rd12+8192];
	ld.global.u32 	%r103, [%rd12+9216];
	ld.global.u32 	%r104, [%rd12+10240];
	ld.global.u32 	%r105, [%rd12+11264];
	ld.global.u32 	%r106, [%rd12+12288];
	ld.global.u32 	%r107, [%rd12+13312];
	ld.global.u32 	%r108, [%rd12+14336];
	ld.global.u32 	%r109, [%rd12+15360];
	mad.lo.s32 	%r110, %r95, %r95, %r94;
	mad.lo.s32 	%r111, %r96, %r96, %r110;
	mad.lo.s32 	%r112, %r97, %r97, %r111;
	mad.lo.s32 	%r113, %r98, %r98, %r112;
	mad.lo.s32 	%r114, %r99, %r99, %r113;
	mad.lo.s32 	%r115, %r100, %r100, %r114;
	mad.lo.s32 	%r116, %r101, %r101, %r115;
	mad.lo.s32 	%r117, %r102, %r102, %r116;
	mad.lo.s32 	%r118, %r103, %r103, %r117;
	mad.lo.s32 	%r119, %r104, %r104, %r118;
	mad.lo.s32 	%r120, %r105, %r105, %r119;
	mad.lo.s32 	%r121, %r106, %r106, %r120;
	mad.lo.s32 	%r122, %r107, %r107, %r121;
	mad.lo.s32 	%r123, %r108, %r108, %r122;
	mad.lo.s32 	%r511, %r109, %r109, %r123;
	add.s32 	%r42, %r90, -4096;
	setp.lt.u32 	%p3, %r42, 4096;
	mov.b32 	%r494, 4096;
	@%p3 bra 	$L__BB3_32;
	mov.b32 	%r494, 4096;
$L__BB3_30:
	add.s32 	%r125, %r40, %r494;
	mul.wide.u32 	%rd13, %r125, 4;
	add.s64 	%rd14, %rd2, %rd13;
	ld.global.u32 	%r126, [%rd14];
	ld.global.u32 	%r127, [%rd14+1024];
	ld.global.u32 	%r128, [%rd14+2048];
	ld.global.u32 	%r129, [%rd14+3072];
	ld.global.u32 	%r130, [%rd14+4096];
	ld.global.u32 	%r131, [%rd14+5120];
	ld.global.u32 	%r132, [%rd14+6144];
	ld.global.u32 	%r133, [%rd14+7168];
	ld.global.u32 	%r134, [%rd14+8192];
	ld.global.u32 	%r135, [%rd14+9216];
	ld.global.u32 	%r136, [%rd14+10240];
	ld.global.u32 	%r137, [%rd14+11264];
	ld.global.u32 	%r138, [%rd14+12288];
	ld.global.u32 	%r139, [%rd14+13312];
	ld.global.u32 	%r140, [%rd14+14336];
	ld.global.u32 	%r141, [%rd14+15360];
	mad.lo.s32 	%r142, %r126, %r126, %r511;
	mad.lo.s32 	%r143, %r127, %r127, %r142;
	mad.lo.s32 	%r144, %r128, %r128, %r143;
	mad.lo.s32 	%r145, %r129, %r129, %r144;
	mad.lo.s32 	%r146, %r130, %r130, %r145;
	mad.lo.s32 	%r147, %r131, %r131, %r146;
	mad.lo.s32 	%r148, %r132, %r132, %r147;
	mad.lo.s32 	%r149, %r133, %r133, %r148;
	mad.lo.s32 	%r150, %r134, %r134, %r149;
	mad.lo.s32 	%r151, %r135, %r135, %r150;
	mad.lo.s32 	%r152, %r136, %r136, %r151;
	mad.lo.s32 	%r153, %r137, %r137, %r152;
	mad.lo.s32 	%r154, %r138, %r138, %r153;
	mad.lo.s32 	%r155, %r139, %r139, %r154;
	mad.lo.s32 	%r156, %r140, %r140, %r155;
	mad.lo.s32 	%r511, %r141, %r141, %r156;
	sub.s32 	%r157, %r90, %r494;
	setp.lt.u32 	%p4, %r157, 4096;
	@%p4 bra 	$L__BB3_46;
	add.s32 	%r494, %r494, 4096;
	setp.le.u32 	%p5, %r494, %r42;
	@%p5 bra 	$L__BB3_30;
$L__BB3_32:
	setp.le.u32 	%p6, %r90, %r494;
	sub.s32 	%r158, %r90, %r494;
	setp.ge.s32 	%p7, %r40, %r158;
	or.pred  	%p8, %p6, %p7;
	@%p8 bra 	$L__BB3_46;
	not.b32 	%r161, %r40;
	add.s32 	%r162, %r90, %r161;
	sub.s32 	%r163, %r162, %r494;
	shr.u32 	%r164, %r163, 8;
	add.s32 	%r49, %r164, 1;
	and.b32  	%r50, %r49, 15;
	setp.lt.u32 	%p9, %r163, 3840;
	mov.u32 	%r503, %r40;
	@%p9 bra 	$L__BB3_37;
	or.b32  	%r497, %r40, 2048;
	add.s32 	%r496, %r40, %r494;
	and.b32  	%r165, %r49, 33554416;
	neg.s32 	%r495, %r165;
$L__BB3_35:
	.pragma "nounroll";
	mul.wide.u32 	%rd15, %r496, 4;
	add.s64 	%rd16, %rd2, %rd15;
	ld.global.u32 	%r166, [%rd16];
	mad.lo.s32 	%r167, %r166, %r166, %r511;
	add.s32 	%r168, %r496, 256;
	mul.wide.u32 	%rd17, %r168, 4;
	add.s64 	%rd18, %rd2, %rd17;
	ld.global.u32 	%r169, [%rd18];
	mad.lo.s32 	%r170, %r169, %r169, %r167;
	add.s32 	%r171, %r496, 512;
	mul.wide.u32 	%rd19, %r171, 4;
	add.s64 	%rd20, %rd2, %rd19;
	ld.global.u32 	%r172, [%rd20];
	mad.lo.s32 	%r173, %r172, %r172, %r170;
	add.s32 	%r174, %r496, 768;
	mul.wide.u32 	%rd21, %r174, 4;
	add.s64 	%rd22, %rd2, %rd21;
	ld.global.u32 	%r175, [%rd22];
	mad.lo.s32 	%r176, %r175, %r175, %r173;
	add.s32 	%r177, %r496, 1024;
	mul.wide.u32 	%rd23, %r177, 4;
	add.s64 	%rd24, %rd2, %rd23;
	ld.global.u32 	%r178, [%rd24];
	mad.lo.s32 	%r179, %r178, %r178, %r176;
	add.s32 	%r180, %r496, 1280;
	mul.wide.u32 	%rd25, %r180, 4;
	add.s64 	%rd26, %rd2, %rd25;
	ld.global.u32 	%r181, [%rd26];
	mad.lo.s32 	%r182, %r181, %r181, %r179;
	add.s32 	%r183, %r496, 1536;
	mul.wide.u32 	%rd27, %r183, 4;
	add.s64 	%rd28, %rd2, %rd27;
	ld.global.u32 	%r184, [%rd28];
	mad.lo.s32 	%r185, %r184, %r184, %r182;
	add.s32 	%r186, %r496, 1792;
	mul.wide.u32 	%rd29, %r186, 4;
	add.s64 	%rd30, %rd2, %rd29;
	ld.global.u32 	%r187, [%rd30];
	mad.lo.s32 	%r188, %r187, %r187, %r185;
	add.s32 	%r189, %r496, 2048;
	mul.wide.u32 	%rd31, %r189, 4;
	add.s64 	%rd32, %rd2, %rd31;
	ld.global.u32 	%r190, [%rd32];
	mad.lo.s32 	%r191, %r190, %r190, %r188;
	add.s32 	%r192, %r496, 2304;
	mul.wide.u32 	%rd33, %r192, 4;
	add.s64 	%rd34, %rd2, %rd33;
	ld.global.u32 	%r193, [%rd34];
	mad.lo.s32 	%r194, %r193, %r193, %r191;
	add.s32 	%r195, %r496, 2560;
	mul.wide.u32 	%rd35, %r195, 4;
	add.s64 	%rd36, %rd2, %rd35;
	ld.global.u32 	%r196, [%rd36];
	mad.lo.s32 	%r197, %r196, %r196, %r194;
	add.s32 	%r198, %r496, 2816;
	mul.wide.u32 	%rd37, %r198, 4;
	add.s64 	%rd38, %rd2, %rd37;
	ld.global.u32 	%r199, [%rd38];
	mad.lo.s32 	%r200, %r199, %r199, %r197;
	add.s32 	%r201, %r496, 3072;
	mul.wide.u32 	%rd39, %r201, 4;
	add.s64 	%rd40, %rd2, %rd39;
	ld.global.u32 	%r202, [%rd40];
	mad.lo.s32 	%r203, %r202, %r202, %r200;
	add.s32 	%r204, %r496, 3328;
	mul.wide.u32 	%rd41, %r204, 4;
	add.s64 	%rd42, %rd2, %rd41;
	ld.global.u32 	%r205, [%rd42];
	mad.lo.s32 	%r206, %r205, %r205, %r203;
	add.s32 	%r207, %r496, 3584;
	mul.wide.u32 	%rd43, %r207, 4;
	add.s64 	%rd44, %rd2, %rd43;
	ld.global.u32 	%r208, [%rd44];
	mad.lo.s32 	%r209, %r208, %r208, %r206;
	add.s32 	%r210, %r496, 3840;
	mul.wide.u32 	%rd45, %r210, 4;
	add.s64 	%rd46, %rd2, %rd45;
	ld.global.u32 	%r211, [%rd46];
	mad.lo.s32 	%r511, %r211, %r211, %r209;
	add.s32 	%r497, %r497, 4096;
	add.s32 	%r496, %r496, 4096;
	add.s32 	%r495, %r495, 16;
	setp.ne.s32 	%p10, %r495, 0;
	@%p10 bra 	$L__BB3_35;
	add.s32 	%r503, %r497, -2048;
$L__BB3_37:
	setp.eq.s32 	%p11, %r50, 0;
	@%p11 bra 	$L__BB3_46;
	and.b32  	%r66, %r49, 7;
	setp.lt.u32 	%p12, %r50, 8;
	@%p12 bra 	$L__BB3_40;
	add.s32 	%r213, %r503, %r494;
	mul.wide.u32 	%rd47, %r213, 4;
	add.s64 	%rd48, %rd2, %rd47;
	ld.global.u32 	%r214, [%rd48];
	mad.lo.s32 	%r215, %r214, %r214, %r511;
	add.s32 	%r216, %r213, 256;
	mul.wide.u32 	%rd49, %r216, 4;
	add.s64 	%rd50, %rd2, %rd49;
	ld.global.u32 	%r217, [%rd50];
	mad.lo.s32 	%r218, %r217, %r217, %r215;
	add.s32 	%r219, %r213, 512;
	mul.wide.u32 	%rd51, %r219, 4;
	add.s64 	%rd52, %rd2, %rd51;
	ld.global.u32 	%r220, [%rd52];
	mad.lo.s32 	%r221, %r220, %r220, %r218;
	add.s32 	%r222, %r213, 768;
	mul.wide.u32 	%rd53, %r222, 4;
	add.s64 	%rd54, %rd2, %rd53;
	ld.global.u32 	%r223, [%rd54];
	mad.lo.s32 	%r224, %r223, %r223, %r221;
	add.s32 	%r225, %r213, 1024;
	mul.wide.u32 	%rd55, %r225, 4;
	add.s64 	%rd56, %rd2, %rd55;
	ld.global.u32 	%r226, [%rd56];
	mad.lo.s32 	%r227, %r226, %r226, %r224;
	add.s32 	%r228, %r213, 1280;
	mul.wide.u32 	%rd57, %r228, 4;
	add.s64 	%rd58, %rd2, %rd57;
	ld.global.u32 	%r229, [%rd58];
	mad.lo.s32 	%r230, %r229, %r229, %r227;
	add.s32 	%r231, %r213, 1536;
	mul.wide.u32 	%rd59, %r231, 4;
	add.s64 	%rd60, %rd2, %rd59;
	ld.global.u32 	%r232, [%rd60];
	mad.lo.s32 	%r233, %r232, %r232, %r230;
	add.s32 	%r234, %r213, 1792;
	mul.wide.u32 	%rd61, %r234, 4;
	add.s64 	%rd62, %rd2, %rd61;
	ld.global.u32 	%r235, [%rd62];
	mad.lo.s32 	%r511, %r235, %r235, %r233;
	add.s32 	%r503, %r503, 2048;
$L__BB3_40:
	setp.eq.s32 	%p13, %r66, 0;
	@%p13 bra 	$L__BB3_46;
	and.b32  	%r72, %r49, 3;
	setp.lt.u32 	%p14, %r66, 4;
	@%p14 bra 	$L__BB3_43;
	add.s32 	%r237, %r503, %r494;
	mul.wide.u32 	%rd63, %r237, 4;
	add.s64 	%rd64, %rd2, %rd63;
	ld.global.u32 	%r238, [%rd64];
	mad.lo.s32 	%r239, %r238, %r238, %r511;
	add.s32 	%r240, %r237, 256;
	mul.wide.u32 	%rd65, %r240, 4;
	add.s64 	%rd66, %rd2, %rd65;
	ld.global.u32 	%r241, [%rd66];
	mad.lo.s32 	%r242, %r241, %r241, %r239;
	add.s32 	%r243, %r237, 512;
	mul.wide.u32 	%rd67, %r243, 4;
	add.s64 	%rd68, %rd2, %rd67;
	ld.global.u32 	%r244, [%rd68];
	mad.lo.s32 	%r245, %r244, %r244, %r242;
	add.s32 	%r246, %r237, 768;
	mul.wide.u32 	%rd69, %r246, 4;
	add.s64 	%rd70, %rd2, %rd69;
	ld.global.u32 	%r247, [%rd70];
	mad.lo.s32 	%r511, %r247, %r247, %r245;
	add.s32 	%r503, %r503, 1024;
$L__BB3_43:
	setp.eq.s32 	%p15, %r72, 0;
	@%p15 bra 	$L__BB3_46;
	add.s32 	%r509, %r503, %r494;
	neg.s32 	%r508, %r72;
$L__BB3_45:
	.pragma "nounroll";
	mul.wide.u32 	%rd71, %r509, 4;
	add.s64 	%rd72, %rd2, %rd71;
	ld.global.u32 	%r248, [%rd72];
	mad.lo.s32 	%r511, %r248, %r248, %r511;
	add.s32 	%r509, %r509, 256;
	add.s32 	%r508, %r508, 1;
	setp.ne.s32 	%p16, %r508, 0;
	@%p16 bra 	$L__BB3_45;
$L__BB3_46:
	// begin inline asm
	mov.u32 %r249, %laneid;
	// end inline asm
	mov.b32 	%r252, 1;
	mov.b32 	%r273, 31;
	mov.b32 	%r274, -1;
	// begin inline asm
	shfl.sync.down.b32 %r250, %r511, %r252, %r273, %r274;
	// end inline asm
	setp.gt.s32 	%p17, %r249, 30;
	selp.b32 	%r275, 0, %r250, %p17;
	add.s32 	%r256, %r275, %r511;
	mov.b32 	%r257, 2;
	// begin inline asm
	shfl.sync.down.b32 %r255, %r256, %r257, %r273, %r274;
	// end inline asm
	setp.gt.s32 	%p18, %r249, 29;
	selp.b32 	%r276, 0, %r255, %p18;
	add.s32 	%r261, %r256, %r276;
	mov.b32 	%r262, 4;
	// begin inline asm
	shfl.sync.down.b32 %r260, %r261, %r262, %r273, %r274;
	// end inline asm
	setp.gt.s32 	%p19, %r249, 27;
	selp.b32 	%r277, 0, %r260, %p19;
	add.s32 	%r266, %r261, %r277;
	mov.b32 	%r267, 8;
	// begin inline asm
	shfl.sync.down.b32 %r265, %r266, %r267, %r273, %r274;
	// end inline asm
	setp.gt.s32 	%p20, %r249, 23;
	selp.b32 	%r278, 0, %r265, %p20;
	add.s32 	%r271, %r266, %r278;
	mov.b32 	%r272, 16;
	// begin inline asm
	shfl.sync.down.b32 %r270, %r271, %r272, %r273, %r274;
	// end inline asm
	setp.gt.s32 	%p21, %r249, 15;
	selp.b32 	%r279, 0, %r270, %p21;
	add.s32 	%r512, %r271, %r279;
	setp.ne.s32 	%p22, %r249, 0;
	@%p22 bra 	$L__BB3_48;
	shr.u32 	%r280, %r40, 3;
	and.b32  	%r281, %r280, 124;
	mov.u32 	%r282, _ZZN3cub18CUB_300001_SM_10006detail6reduce28DeviceReduceSingleTileKernelINS2_10policy_hubIijN4cuda3std3__44plusIiEEE10Policy1000EN6thrust24THRUST_300001_SM_1000_NS6detail15normal_iteratorINSD_10device_ptrIiEEEEPijS9_ii6squareEEvT0_T1_T2_T3_T4_T6_E12temp_storage;
	add.s32 	%r283, %r282, %r281;
	st.shared.u32 	[%r283+8], %r512;
$L__BB3_48:
	bar.sync 	0;
	setp.ne.s32 	%p23, %r40, 0;
	@%p23 bra 	$L__BB3_50;
	ld.shared.u32 	%r284, [_ZZN3cub18CUB_300001_SM_10006detail6reduce28DeviceReduceSingleTileKernelINS2_10policy_hubIijN4cuda3std3__44plusIiEEE10Policy1000EN6thrust24THRUST_300001_SM_1000_NS6detail15normal_iteratorINSD_10device_ptrIiEEEEPijS9_ii6squareEEvT0_T1_T2_T3_T4_T6_E12temp_storage+12];
	add.s32 	%r285, %r284, %r512;
	ld.shared.u32 	%r286, [_ZZN3cub18CUB_300001_SM_10006detail6reduce28DeviceReduceSingleTileKernelINS2_10policy_hubIijN4cuda3std3__44plusIiEEE10Policy1000EN6thrust24THRUST_300001_SM_1000_NS6detail15normal_iteratorINSD_10device_ptrIiEEEEPijS9_ii6squareEEvT0_T1_T2_T3_T4_T6_E12temp_storage+16];
	add.s32 	%r287, %r285, %r286;
	ld.shared.u32 	%r288, [_ZZN3cub18CUB_300001_SM_10006detail6reduce28DeviceReduceSingleTileKernelINS2_10policy_hubIijN4cuda3std3__44plusIiEEE10Policy1000EN6thrust24THRUST_300001_SM_1000_NS6detail15normal_iteratorINSD_10device_ptrIiEEEEPijS9_ii6squareEEvT0_T1_T2_T3_T4_T6_E12temp_storage+20];
	add.s32 	%r289, %r287, %r288;
	ld.shared.u32 	%r290, [_ZZN3cub18CUB_300001_SM_10006detail6reduce28DeviceReduceSingleTileKernelINS2_10policy_hubIijN4cuda3std3__44plusIiEEE10Policy1000EN6thrust24THRUST_300001_SM_1000_NS6detail15normal_iteratorINSD_10device_ptrIiEEEEPijS9_ii6squareEEvT0_T1_T2_T3_T4_T6_E12temp_storage+24];
	add.s32 	%r291, %r289, %r290;
	ld.shared.u32 	%r292, [_ZZN3cub18CUB_300001_SM_10006detail6reduce28DeviceReduceSingleTileKernelINS2_10policy_hubIijN4cuda3std3__44plusIiEEE10Policy1000EN6thrust24THRUST_300001_SM_1000_NS6detail15normal_iteratorINSD_10device_ptrIiEEEEPijS9_ii6squareEEvT0_T1_T2_T3_T4_T6_E12temp_storage+28];
	add.s32 	%r293, %r291, %r292;
	ld.shared.u32 	%r294, [_ZZN3cub18CUB_300001_SM_10006detail6reduce28DeviceReduceSingleTileKernelINS2_10policy_hubIijN4cuda3std3__44plusIiEEE10Policy1000EN6thrust24THRUST_300001_SM_1000_NS6detail15normal_iteratorINSD_10device_ptrIiEEEEPijS9_ii6squareEEvT0_T1_T2_T3_T4_T6_E12temp_storage+32];
	add.s32 	%r295, %r293, %r294;
	ld.shared.u32 	%r296, [_ZZN3cub18CUB_300001_SM_10006detail6reduce28DeviceReduceSingleTileKernelINS2_10policy_hubIijN4cuda3std3__44plusIiEEE10Policy1000EN6thrust24THRUST_300001_SM_1000_NS6detail15normal_iteratorINSD_10device_ptrIiEEEEPijS9_ii6squareEEvT0_T1_T2_T3_T4_T6_E12temp_storage+36];
	add.s32 	%r512, %r295, %r296;
$L__BB3_50:
	mov.u32 	%r471, %tid.x;
	setp.ne.s32 	%p57, %r471, 0;
	@%p57 bra 	$L__BB3_52;
	add.s32 	%r472, %r512, %r91;
	st.global.u32 	[%rd1], %r472;
$L__BB3_52:
	ret;

}
	// .globl	_ZN3cub18CUB_300001_SM_10006detail6reduce18DeviceReduceKernelINS2_10policy_hubIijN4cuda3std3__44plusIiEEE10Policy1000EN6thrust24THRUST_300001_SM_1000_NS6detail15normal_iteratorINSD_10device_ptrIiEEEEjS9_i6squareEEvT0_PT3_T1_NS0_13GridEvenShareISN_EET2_T4_
.visible .entry _ZN3cub18CUB_300001_SM_10006detail6reduce18DeviceReduceKernelINS2_10policy_hubIijN4cuda3std3__44plusIiEEE10Policy1000EN6thrust24THRUST_300001_SM_1000_NS6detail15normal_iteratorINSD_10device_ptrIiEEEEjS9_i6squareEEvT0_PT3_T1_NS0_13GridEvenShareISN_EET2_T4_(
	.param .align 8 .b8 _ZN3cub18CUB_300001_SM_10006detail6reduce18DeviceReduceKernelINS2_10policy_hubIijN4cuda3std3__44plusIiEEE10Policy1000EN6thrust24THRUST_300001_SM_1000_NS6detail15normal_iteratorINSD_10device_ptrIiEEEEjS9_i6squareEEvT0_PT3_T1_NS0_13GridEvenShareISN_EET2_T4__param_0[8],
	.param .u64 .ptr .align 1 _ZN3cub18CUB_300001_SM_10006detail6reduce18DeviceReduceKernelINS2_10policy_hubIijN4cuda3std3__44plusIiEEE10Policy1000EN6thrust24THRUST_300001_SM_1000_NS6detail15normal_iteratorINSD_10device_ptrIiEEEEjS9_i6squareEEvT0_PT3_T1_NS0_13GridEvenShareISN_EET2_T4__param_1,
	.param .u32 _ZN3cub18CUB_300001_SM_10006detail6reduce18DeviceReduceKernelINS2_10policy_hubIijN4cuda3std3__44plusIiEEE10Policy1000EN6thrust24THRUST_300001_SM_1000_NS6detail15normal_iteratorINSD_10device_ptrIiEEEEjS9_i6squareEEvT0_PT3_T1_NS0_13GridEvenShareISN_EET2_T4__param_2,
	.param .align 4 .b8 _ZN3cub18CUB_300001_SM_10006detail6reduce18DeviceReduceKernelINS2_10policy_hubIijN4cuda3std3__44plusIiEEE10Policy1000EN6thrust24THRUST_300001_SM_1000_NS6detail15normal_iteratorINSD_10device_ptrIiEEEEjS9_i6squareEEvT0_PT3_T1_NS0_13GridEvenShareISN_EET2_T4__param_3[40],
	.param .align 1 .b8 _ZN3cub18CUB_300001_SM_10006detail6reduce18DeviceReduceKernelINS2_10policy_hubIijN4cuda3std3__44plusIiEEE10Policy1000EN6thrust24THRUST_300001_SM_1000_NS6detail15normal_iteratorINSD_10device_ptrIiEEEEjS9_i6squareEEvT0_PT3_T1_NS0_13GridEvenShareISN_EET2_T4__param_4[1],
	.param .align 1 .b8 _ZN3cub18CUB_300001_SM_10006detail6reduce18DeviceReduceKernelINS2_10policy_hubIijN4cuda3std3__44plusIiEEE10Policy1000EN6thrust24THRUST_300001_SM_1000_NS6detail15normal_iteratorINSD_10device_ptrIiEEEEjS9_i6squareEEvT0_PT3_T1_NS0_13GridEvenShareISN_EET2_T4__param_5[1]
)
.maxntid 256
{
	.reg .pred 	%p<57>;
	.reg .b16 	%rs<4>;
	.reg .b32 	%r<575>;
	.reg .b64 	%rd<129>;
	// demoted variable
	.shared .align 4 .b8 _ZZN3cub18CUB_300001_SM_10006detail6reduce18DeviceReduceKernelINS2_10policy_hubIijN4cuda3std3__44plusIiEEE10Policy1000EN6thrust24THRUST_300001_SM_1000_NS6detail15normal_iteratorINSD_10device_ptrIiEEEEjS9_i6squareEEvT0_PT3_T1_NS0_13GridEvenShareISN_EET2_T4_E12temp_storage[44];
	ld.param.u32 	%r1, [_ZN3cub18CUB_300001_SM_10006detail6reduce18DeviceReduceKernelINS2_10policy_hubIijN4cuda3std3__44plusIiEEE10Policy1000EN6thrust24THRUST_300001_SM_1000_NS6detail15normal_iteratorINSD_10device_ptrIiEEEEjS9_i6squareEEvT0_PT3_T1_NS0_13GridEvenShareISN_EET2_T4__param_3+20];
	ld.param.u32 	%r2, [_ZN3cub18CUB_300001_SM_10006detail6reduce18DeviceReduceKernelINS2_10policy_hubIijN4cuda3std3__44plusIiEEE10Policy1000EN6thrust24THRUST_300001_SM_1000_NS6detail15normal_iteratorINSD_10device_ptrIiEEEEjS9_i6squareEEvT0_PT3_T1_NS0_13GridEvenShareISN_EET2_T4__param_3+24];
	ld.param.u64 	%rd3, [_ZN3cub18CUB_300001_SM_10006detail6reduce18DeviceReduceKernelINS2_10policy_hubIijN4cuda3std3__44plusIiEEE10Policy1000EN6thrust24THRUST_300001_SM_1000_NS6detail15normal_iteratorINSD_10device_ptrIiEEEEjS9_i6squareEEvT0_PT3_T1_NS0_13GridEvenShareISN_EET2_T4__param_0];
	ld.param.u64 	%rd2, [_ZN3cub18CUB_300001_SM_10006detail6reduce18DeviceReduceKernelINS2_10policy_hubIijN4cuda3std3__44plusIiEEE10Policy1000EN6thrust24THRUST_300001_SM_1000_NS6detail15normal_iteratorINSD_10device_ptrIiEEEEjS9_i6squareEEvT0_PT3_T1_NS0_13GridEvenShareISN_EET2_T4__param_1];
	cvta.to.global.u64 	%rd1, %rd3;
	mov.u32 	%r3, %ctaid.x;
	shl.b32 	%r4, %r2, 12;
	shl.b32 	%r556, %r3, 12;
	sub.s32 	%r6, %r1, %r556;
	setp.gt.u32 	%p1, %r6, 4095;
	@%p1 bra 	$L__BB4_26;
	mov.u32 	%r7, %tid.x;
	setp.ge.u32 	%p23, %r7, %r6;
	mov.b32 	%r550, 0;
	mov.u32 	%r539, %r7;
	@%p23 bra 	$L__BB4_3;
	add.s32 	%r329, %r556, %r7;
	mul.wide.u32 	%rd66, %r329, 4;
	add.s64 	%rd67, %rd1, %rd66;
	ld.global.u32 	%r330, [%rd67];
	mul.lo.s32 	%r550, %r330, %r330;
	add.s32 	%r539, %r7, 256;
$L__BB4_3:
	setp.ge.u32 	%p24, %r539, %r6;
	@%p24 bra 	$L__BB4_17;
	not.b32 	%r332, %r539;
	add.s32 	%r333, %r1, %r332;
	sub.s32 	%r334, %r333, %r556;
	shr.u32 	%r335, %r334, 8;
	add.s32 	%r12, %r335, 1;
	and.b32  	%r13, %r12, 15;
	setp.lt.u32 	%p25, %r334, 3840;
	@%p25 bra 	$L__BB4_8;
	or.b32  	%r536, %r539, 2048;
	add.s32 	%r535, %r539, %r556;
	and.b32  	%r336, %r12, 33554416;
	neg.s32 	%r534, %r336;
$L__BB4_6:
	.pragma "nounroll";
	mul.wide.u32 	%rd68, %r535, 4;
	add.s64 	%rd69, %rd1, %rd68;
	ld.global.u32 	%r337, [%rd69];
	mad.lo.s32 	%r338, %r337, %r337, %r550;
	add.s32 	%r339, %r535, 256;
	mul.wide.u32 	%rd70, %r339, 4;
	add.s64 	%rd71, %rd1, %rd70;
	ld.global.u32 	%r340, [%rd71];
	mad.lo.s32 	%r341, %r340, %r340, %r338;
	add.s32 	%r342, %r535, 512;
	mul.wide.u32 	%rd72, %r342, 4;
	add.s64 	%rd73, %rd1, %rd72;
	ld.global.u32 	%r343, [%rd73];
	mad.lo.s32 	%r344, %r343, %r343, %r341;
	add.s32 	%r345, %r535, 768;
	mul.wide.u32 	%rd74, %r345, 4;
	add.s64 	%rd75, %rd1, %rd74;
	ld.global.u32 	%r346, [%rd75];
	mad.lo.s32 	%r347, %r346, %r346, %r344;
	add.s32 	%r348, %r535, 1024;
	mul.wide.u32 	%rd76, %r348, 4;
	add.s64 	%rd77, %rd1, %rd76;
	ld.global.u32 	%r349, [%rd77];
	mad.lo.s32 	%r350, %r349, %r349, %r347;
	add.s32 	%r351, %r535, 1280;
	mul.wide.u32 	%rd78, %r351, 4;
	add.s64 	%rd79, %rd1, %rd78;
	ld.global.u32 	%r352, [%rd79];
	mad.lo.s32 	%r353, %r352, %r352, %r350;
	add.s32 	%r354, %r535, 1536;
	mul.wide.u32 	%rd80, %r354, 4;
	add.s64 	%rd81, %rd1, %rd80;
	ld.global.u32 	%r355, [%rd81];
	mad.lo.s32 	%r356, %r355, %r355, %r353;
	add.s32 	%r357, %r535, 1792;
	mul.wide.u32 	%rd82, %r357, 4;
	add.s64 	%rd83, %rd1, %rd82;
	ld.global.u32 	%r358, [%rd83];
	mad.lo.s32 	%r359, %r358, %r358, %r356;
	add.s32 	%r360, %r535, 2048;
	mul.wide.u32 	%rd84, %r360, 4;
	add.s64 	%rd85, %rd1, %rd84;
	ld.global.u32 	%r361, [%rd85];
	mad.lo.s32 	%r362, %r361, %r361, %r359;
	add.s32 	%r363, %r535, 2304;
	mul.wide.u32 	%rd86, %r363, 4;
	add.s64 	%rd87, %rd1, %rd86;
	ld.global.u32 	%r364, [%rd87];
	mad.lo.s32 	%r365, %r364, %r364, %r362;
	add.s32 	%r366, %r535, 2560;
	mul.wide.u32 	%rd88, %r366, 4;
	add.s64 	%rd89, %rd1, %rd88;
	ld.global.u32 	%r367, [%rd89];
	mad.lo.s32 	%r368, %r367, %r367, %r365;
	add.s32 	%r369, %r535, 2816;
	mul.wide.u32 	%rd90, %r369, 4;
	add.s64 	%rd91, %rd1, %rd90;
	ld.global.u32 	%r370, [%rd91];
	mad.lo.s32 	%r371, %r370, %r370, %r368;
	add.s32 	%r372, %r535, 3072;
	mul.wide.u32 	%rd92, %r372, 4;
	add.s64 	%rd93, %rd1, %rd92;
	ld.global.u32 	%r373, [%rd93];
	mad.lo.s32 	%r374, %r373, %r373, %r371;
	add.s32 	%r375, %r535, 3328;
	mul.wide.u32 	%rd94, %r375, 4;
	add.s64 	%rd95, %rd1, %rd94;
	ld.global.u32 	%r376, [%rd95];
	mad.lo.s32 	%r377, %r376, %r376, %r374;
	add.s32 	%r378, %r535, 3584;
	mul.wide.u32 	%rd96, %r378, 4;
	add.s64 	%rd97, %rd1, %rd96;
	ld.global.u32 	%r379, [%rd97];
	mad.lo.s32 	%r380, %r379, %r379, %r377;
	add.s32 	%r381, %r535, 3840;
	mul.wide.u32 	%rd98, %r381, 4;
	add.s64 	%rd99, %rd1, %rd98;
	ld.global.u32 	%r382, [%rd99];
	mad.lo.s32 	%r550, %r382, %r382, %r380;
	add.s32 	%r536, %r536, 4096;
	add.s32 	%r535, %r535, 4096;
	add.s32 	%r534, %r534, 16;
	setp.ne.s32 	%p26, %r534, 0;
	@%p26 bra 	$L__BB4_6;
	add.s32 	%r539, %r536, -2048;
$L__BB4_8:
	setp.eq.s32 	%p27, %r13, 0;
	@%p27 bra 	$L__BB4_17;
	and.b32  	%r29, %r12, 7;
	setp.lt.u32 	%p28, %r13, 8;
	@%p28 bra 	$L__BB4_11;
	add.s32 	%r384, %r556, %r539;
	mul.wide.u32 	%rd100, %r384, 4;
	add.s64 	%rd101, %rd1, %rd100;
	ld.global.u32 	%r385, [%rd101];
	mad.lo.s32 	%r386, %r385, %r385, %r550;
	add.s32 	%r387, %r384, 256;
	mul.wide.u32 	%rd102, %r387, 4;
	add.s64 	%rd103, %rd1, %rd102;
	ld.global.u32 	%r388, [%rd103];
	mad.lo.s32 	%r389, %r388, %r388, %r386;
	add.s32 	%r390, %r384, 512;
	mul.wide.u32 	%rd104, %r390, 4;
	add.s64 	%rd105, %rd1, %rd104;
	ld.global.u32 	%r391, [%rd105];
	mad.lo.s32 	%r392, %r391, %r391, %r389;
	add.s32 	%r393, %r384, 768;
	mul.wide.u32 	%rd106, %r393, 4;
	add.s64 	%rd107, %rd1, %rd106;
	ld.global.u32 	%r394, [%rd107];
	mad.lo.s32 	%r395, %r394, %r394, %r392;
	add.s32 	%r396, %r384, 1024;
	mul.wide.u32 	%rd108, %r396, 4;
	add.s64 	%rd109, %rd1, %rd108;
	ld.global.u32 	%r397, [%rd109];
	mad.lo.s32 	%r398, %r397, %r397, %r395;
	add.s32 	%r399, %r384, 1280;
	mul.wide.u32 	%rd110, %r399, 4;
	add.s64 	%rd111, %rd1, %rd110;
	ld.global.u32 	%r400, [%rd111];
	mad.lo.s32 	%r401, %r400, %r400, %r398;
	add.s32 	%r402, %r384, 1536;
	mul.wide.u32 	%rd112, %r402, 4;
	add.s64 	%rd113, %rd1, %rd112;
	ld.global.u32 	%r403, [%rd113];
	mad.lo.s32 	%r404, %r403, %r403, %r401;
	add.s32 	%r405, %r384, 1792;
	mul.wide.u32 	%rd114, %r405, 4;
	add.s64 	%rd115, %rd1, %rd114;
	ld.global.u32 	%r406, [%rd115];
	mad.lo.s32 	%r550, %r406, %r406, %r404;
	add.s32 	%r539, %r539, 2048;
$L__BB4_11:
	setp.eq.s32 	%p29, %r29, 0;
	@%p29 bra 	$L__BB4_17;
	and.b32  	%r35, %r12, 3;
	setp.lt.u32 	%p30, %r29, 4;
	@%p30 bra 	$L__BB4_14;
	add.s32 	%r408, %r556, %r539;
	mul.wide.u32 	%rd116, %r408, 4;
	add.s64 	%rd117, %rd1, %rd116;
	ld.global.u32 	%r409, [%rd117];
	mad.lo.s32 	%r410, %r409, %r409, %r550;
	add.s32 	%r411, %r408, 256;
	mul.wide.u32 	%rd118, %r411, 4;
	add.s64 	%rd119, %rd1, %rd118;
	ld.global.u32 	%r412, [%rd119];
	mad.lo.s32 	%r413, %r412, %r412, %r410;
	add.s32 	%r414, %r408, 512;
	mul.wide.u32 	%rd120, %r414, 4;
	add.s64 	%rd121, %rd1, %rd120;
	ld.global.u32 	%r415, [%rd121];
	mad.lo.s32 	%r416, %r415, %r415, %r413;
	add.s32 	%r417, %r408, 768;
	mul.wide.u32 	%rd122, %r417, 4;
	add.s64 	%rd123, %rd1, %rd122;
	ld.global.u32 	%r418, [%rd123];
	mad.lo.s32 	%r550, %r418, %r418, %r416;
	add.s32 	%r539, %r539, 1024;
$L__BB4_14:
	setp.eq.s32 	%p31, %r35, 0;
	@%p31 bra 	$L__BB4_17;
	add.s32 	%r548, %r539, %r556;
	neg.s32 	%r547, %r35;
$L__BB4_16:
	.pragma "nounroll";
	mul.wide.u32 	%rd124, %r548, 4;
	add.s64 	%rd125, %rd1, %rd124;
	ld.global.u32 	%r419, [%rd125];
	mad.lo.s32 	%r550, %r419, %r419, %r550;
	add.s32 	%r548, %r548, 256;
	add.s32 	%r547, %r547, 1;
	setp.ne.s32 	%p32, %r547, 0;
	@%p32 bra 	$L__BB4_16;
$L__BB4_17:
	setp.lt.u32 	%p33, %r6, 256;
	@%p33 bra 	$L__BB4_22;
	// begin inline asm
	mov.u32 %r483, %laneid;
	// end inline asm
	mov.b32 	%r486, 1;
	mov.b32 	%r507, 31;
	mov.b32 	%r508, -1;
	// begin inline asm
	shfl.sync.down.b32 %r484, %r550, %r486, %r507, %r508;
	// end inline asm
	setp.gt.s32 	%p49, %r483, 30;
	selp.b32 	%r509, 0, %r484, %p49;
	add.s32 	%r490, %r509, %r550;
	mov.b32 	%r491, 2;
	// begin inline asm
	shfl.sync.down.b32 %r489, %r490, %r491, %r507, %r508;
	// end inline asm
	setp.gt.s32 	%p50, %r483, 29;
	selp.b32 	%r510, 0, %r489, %p50;
	add.s32 	%r495, %r490, %r510;
	mov.b32 	%r496, 4;
	// begin inline asm
	shfl.sync.down.b32 %r494, %r495, %r496, %r507, %r508;
	// end inline asm
	setp.gt.s32 	%p51, %r483, 27;
	selp.b32 	%r511, 0, %r494, %p51;
	add.s32 	%r500, %r495, %r511;
	mov.b32 	%r501, 8;
	// begin inline asm
	shfl.sync.down.b32 %r499, %r500, %r501, %r507, %r508;
	// end inline asm
	setp.gt.s32 	%p52, %r483, 23;
	selp.b32 	%r512, 0, %r499, %p52;
	add.s32 	%r505, %r500, %r512;
	mov.b32 	%r506, 16;
	// begin inline asm
	shfl.sync.down.b32 %r504, %r505, %r506, %r507, %r508;
	// end inline asm
	setp.gt.s32 	%p53, %r483, 15;
	selp.b32 	%r513, 0, %r504, %p53;
	add.s32 	%r574, %r505, %r513;
	setp.ne.s32 	%p54, %r483, 0;
	@%p54 bra 	$L__BB4_20;
	shr.u32 	%r514, %r7, 3;
	and.b32  	%r515, %r514, 124;
	mov.u32 	%r516, _ZZN3cub18CUB_300001_SM_10006detail6reduce18DeviceReduceKernelINS2_10policy_hubIijN4cuda3std3__44plusIiEEE10Policy1000EN6thrust24THRUST_300001_SM_1000_NS6detail15normal_iteratorINSD_10device_ptrIiEEEEjS9_i6squareEEvT0_PT3_T1_NS0_13GridEvenShareISN_EET2_T4_E12temp_storage;
	add.s32 	%r517, %r516, %r515;
	st.shared.u32 	[%r517+8], %r574;
$L__BB4_20:
	bar.sync 	0;
	setp.ne.s32 	%p55, %r7, 0;
	@%p55 bra 	$L__BB4_48;
	ld.shared.u32 	%r518, [_ZZN3cub18CUB_300001_SM_10006detail6reduce18DeviceReduceKernelINS2_10policy_hubIijN4cuda3std3__44plusIiEEE10Policy1000EN6thrust24THRUST_300001_SM_1000_NS6detail15normal_iteratorINSD_10device_ptrIiEEEEjS9_i6squareEEvT0_PT3_T1_NS0_13GridEvenShareISN_EET2_T4_E12temp_storage+12];
	add.s32 	%r519, %r518, %r574;
	ld.shared.u32 	%r520, [_ZZN3cub18CUB_300001_SM_10006detail6reduce18DeviceReduceKernelINS2_10policy_hubIijN4cuda3std3__44plusIiEEE10Policy1000EN6thrust24THRUST_300001_SM_1000_NS6detail15normal_iteratorINSD_10device_ptrIiEEEEjS9_i6squareEEvT0_PT3_T1_NS0_13GridEvenShareISN_EET2_T4_E12temp_storage+16];
	add.s32 	%r521, %r519, %r520;
	ld.shared.u32 	%r522, [_ZZN3cub18CUB_300001_SM_10006detail6reduce18DeviceReduceKernelINS2_10policy_hubIijN4cuda3std3__44plusIiEEE10Policy1000EN6thrust24THRUST_300001_SM_1000_NS6detail15normal_iteratorINSD_10device_ptrIiEEEEjS9_i6squareEEvT0_PT3_T1_NS0_13GridEvenShareISN_EET2_T4_E12temp_storage+20];
	add.s32 	%r523, %r521, %r522;
	ld.shared.u32 	%r524, [_ZZN3cub18CUB_300001_SM_10006detail6reduce18DeviceReduceKernelINS2_10policy_hubIijN4cuda3std3__44plusIiEEE10Policy1000EN6thrust24THRUST_300001_SM_1000_NS6detail15normal_iteratorINSD_10device_ptrIiEEEEjS9_i6squareEEvT0_PT3_T1_NS0_13GridEvenShareISN_EET2_T4_E12temp_storage+24];
	add.s32 	%r525, %r523, %r524;
	ld.shared.u32 	%r526, [_ZZN3cub18CUB_300001_SM_10006detail6reduce18DeviceReduceKernelINS2_10policy_hubIijN4cuda3std3__44plusIiEEE10Policy1000EN6thrust24THRUST_300001_SM_1000_NS6detail15normal_iteratorINSD_10device_ptrIiEEEEjS9_i6squareEEvT0_PT3_T1_NS0_13GridEvenShareISN_EET2_T4_E12temp_storage+28];
	add.s32 	%r527, %r525, %r526;
	ld.shared.u32 	%r528, [_ZZN3cub18CUB_300001_SM_10006detail6reduce18DeviceReduceKernelINS2_10policy_hubIijN4cuda3std3__44plusIiEEE10Policy1000EN6thrust24THRUST_300001_SM_1000_NS6detail15normal_iteratorINSD_10device_ptrIiEEEEjS9_i6squareEEvT0_PT3_T1_NS0_13GridEvenShareISN_EET2_T4_E12temp_storage+32];
	add.s32 	%r529, %r527, %r528;
	ld.shared.u32 	%r530, [_ZZN3cub18CUB_300001_SM_10006detail6reduce18DeviceReduceKernelINS2_10policy_hubIijN4cuda3std3__44plusIiEEE10Policy1000EN6thrust24THRUST_300001_SM_1000_NS6detail15normal_iteratorINSD_10device_ptrIiEEEEjS9_i6squareEEvT0_PT3_T1_NS0_13GridEvenShareISN_EET2_T4_E12temp_storage+36];
	add.s32 	%r574, %r529, %r530;
	bra.uni 	$L__BB4_48;
$L__BB4_22:
	// begin inline asm
	mov.u32 %r420, %laneid;
	// end inline asm
	and.b32  	%r446, %r7, 992;
	add.s32 	%r447, %r446, 32;
	setp.gt.u32 	%p34, %r447, %r6;
	not.b32 	%r448, %r446;
	add.s32 	%r449, %r6, %r448;
	selp.b32 	%r444, %r449, 31, %p34;
	mov.b32 	%r423, 1;
	mov.b32 	%r445, -1;
	// begin inline asm
	shfl.sync.down.b32 %r421, %r550, %r423, %r444, %r445;
	// end inline asm
	setp.lt.s32 	%p35, %r420, %r444;
	selp.b32 	%r450, %r421, 0, %p35;
	add.s32 	%r427, %r450, %r550;
	mov.b32 	%r428, 2;
	// begin inline asm
	shfl.sync.down.b32 %r426, %r427, %r428, %r444, %r445;
	// end inline asm
	add.s32 	%r451, %r420, 2;
	setp.gt.s32 	%p36, %r451, %r444;
	selp.b32 	%r452, 0, %r426, %p36;
	add.s32 	%r432, %r427, %r452;
	mov.b32 	%r433, 4;
	// begin inline asm
	shfl.sync.down.b32 %r431, %r432, %r433, %r444, %r445;
	// end inline asm
	add.s32 	%r453, %r420, 4;
	setp.gt.s32 	%p37, %r453, %r444;
	selp.b32 	%r454, 0, %r431, %p37;
	add.s32 	%r437, %r432, %r454;
	mov.b32 	%r438, 8;
	// begin inline asm
	shfl.sync.down.b32 %r436, %r437, %r438, %r444, %r445;
	// end inline asm
	add.s32 	%r455, %r420, 8;
	setp.gt.s32 	%p38, %r455, %r444;
	selp.b32 	%r456, 0, %r436, %p38;
	add.s32 	%r442, %r437, %r456;
	mov.b32 	%r443, 16;
	// begin inline asm
	shfl.sync.down.b32 %r441, %r442, %r443, %r444, %r445;
	// end inline asm
	add.s32 	%r457, %r420, 16;
	setp.gt.s32 	%p39, %r457, %r444;
	selp.b32 	%r458, 0, %r441, %p39;
	add.s32 	%r574, %r442, %r458;
	setp.ne.s32 	%p40, %r420, 0;
	@%p40 bra 	$L__BB4_24;
	shr.u32 	%r459, %r7, 3;
	and.b32  	%r460, %r459, 124;
	mov.u32 	%r461, _ZZN3cub18CUB_300001_SM_10006detail6reduce18DeviceReduceKernelINS2_10policy_hubIijN4cuda3std3__44plusIiEEE10Policy1000EN6thrust24THRUST_300001_SM_1000_NS6detail15normal_iteratorINSD_10device_ptrIiEEEEjS9_i6squareEEvT0_PT3_T1_NS0_13GridEvenShareISN_EET2_T4_E12temp_storage;
	add.s32 	%r462, %r461, %r460;
	st.shared.u32 	[%r462+8], %r574;
$L__BB4_24:
	bar.sync 	0;
	setp.ne.s32 	%p41, %r7, 0;
	@%p41 bra 	$L__BB4_48;
	setp.gt.u32 	%p42, %r6, 32;
	ld.shared.u32 	%r463, [_ZZN3cub18CUB_300001_SM_10006detail6reduce18DeviceReduceKernelINS2_10policy_hubIijN4cuda3std3__44plusIiEEE10Policy1000EN6thrust24THRUST_300001_SM_1000_NS6detail15normal_iteratorINSD_10device_ptrIiEEEEjS9_i6squareEEvT0_PT3_T1_NS0_13GridEvenShareISN_EET2_T4_E12temp_storage+12];
	selp.b32 	%r464, %r463, 0, %p42;
	add.s32 	%r465, %r464, %r574;
	setp.gt.u32 	%p43, %r6, 64;
	ld.shared.u32 	%r466, [_ZZN3cub18CUB_300001_SM_10006detail6reduce18DeviceReduceKernelINS2_10policy_hubIijN4cuda3std3__44plusIiEEE10Policy1000EN6thrust24THRUST_300001_SM_1000_NS6detail15normal_iteratorINSD_10device_ptrIiEEEEjS9_i6squareEEvT0_PT3_T1_NS0_13GridEvenShareISN_EET2_T4_E12temp_storage+16];
	selp.b32 	%r467, %r466, 0, %p43;
	add.s32 	%r468, %r465, %r467;
	setp.gt.u32 	%p44, %r6, 96;
	ld.shared.u32 	%r469, [_ZZN3cub18CUB_300001_SM_10006detail6reduce18DeviceReduceKernelINS2_10policy_hubIijN4cuda3std3__44plusIiEEE10Policy1000EN6thrust24THRUST_300001_SM_1000_NS6detail15normal_iteratorINSD_10device_ptrIiEEEEjS9_i6squareEEvT0_PT3_T1_NS0_13GridEvenShareISN_EET2_T4_E12temp_storage+20];
	selp.b32 	%r470, %r469, 0, %p44;
	add.s32 	%r471, %r468, %r470;
	setp.gt.u32 	%p45, %r6, 128;
	ld.shared.u32 	%r472, [_ZZN3cub18CUB_300001_SM_10006detail6reduce18DeviceReduceKernelINS2_10policy_hubIijN4cuda3std3__44plusIiEEE10Policy1000EN6thrust24THRUST_300001_SM_1000_NS6detail15normal_iteratorINSD_10device_ptrIiEEEEjS9_i6squareEEvT0_PT3_T1_NS0_13GridEvenShareISN_EET2_T4_E12temp_storage+24];
	selp.b32 	%r473, %r472, 0, %p45;
	add.s32 	%r474, %r471, %r473;
	setp.gt.u32 	%p46, %r6, 160;
	ld.shared.u32 	%r475, [_ZZN3cub18CUB_300001_SM_10006detail6reduce18DeviceReduceKernelINS2_10policy_hubIijN4cuda3std3__44plusIiEEE10Policy1000EN6thrust24THRUST_300001_SM_1000_NS6detail15normal_iteratorINSD_10device_ptrIiEEEEjS9_i6squareEEvT0_PT3_T1_NS0_13GridEvenShareISN_EET2_T4_E12temp_storage+28];
	selp.b32 	%r476, %r475, 0, %p46;
	add.s32 	%r477, %r474, %r476;
	setp.gt.u32 	%p47, %r6, 192;
	ld.shared.u32 	%r478, [_ZZN3cub18CUB_300001_SM_10006detail6reduce18DeviceReduceKernelINS2_10policy_hubIijN4cuda3std3__44plusIiEEE10Policy1000EN6thrust24THRUST_300001_SM_1000_NS6detail15normal_iteratorINSD_10device_ptrIiEEEEjS9_i6squareEEvT0_PT3_T1_NS0_13GridEvenShareISN_EET2_T4_E12temp_storage+32];
	selp.b32 	%r479, %r478, 0, %p47;
	add.s32 	%r480, %r477, %r479;
	setp.gt.u32 	%p48, %r6, 224;
	ld.shared.u32 	%r481, [_ZZN3cub18CUB_300001_SM_10006detail6reduce18DeviceReduceKernelINS2_10policy_hubIijN4cuda3std3__44plusIiEEE10Policy1000EN6thrust24THRUST_300001_SM_1000_NS6detail15normal_iteratorINSD_10device_ptrIiEEEEjS9_i6squareEEvT0_PT3_T1_NS0_13GridEvenShareISN_EET2_T4_E12temp_storage+36];
	selp.b32 	%r482, %r481, 0, %p48;
	add.s32 	%r574, %r480, %r482;
	bra.uni 	$L__BB4_48;
$L__BB4_26:
	mov.u32 	%r54, %tid.x;
	add.s32 	%r111, %r54, %r556;
	mul.wide.u32 	%rd4, %r111, 4;
	add.s64 	%rd5, %rd1, %rd4;
	ld.global.u32 	%r112, [%rd5];
	mul.lo.s32 	%r113, %r112, %r112;
	ld.global.u32 	%r114, [%rd5+1024];
	ld.global.u32 	%r115, [%rd5+2048];
	ld.global.u32 	%r116, [%rd5+3072];
	ld.global.u32 	%r117, [%rd5+4096];
	ld.global.u32 	%r118, [%rd5+5120];
	ld.global.u32 	%r119, [%rd5+6144];
	ld.global.u32 	%r120, [%rd5+7168];
	ld.global.u32 	%r121, [%rd5+8192];
	ld.global.u32 	%r122, [%rd5+9216];
	ld.global.u32 	%r123, [%rd5+10240];
	ld.global.u32 	%r124, [%rd5+11264];
	ld.global.u32 	%r125, [%rd5+12288];
	ld.global.u32 	%r126, [%rd5+13312];
	ld.global.u32 	%r127, [%rd5+14336];
	ld.global.u32 	%r128, [%rd5+15360];
	mad.lo.s32 	%r129, %r114, %r114, %r113;
	mad.lo.s32 	%r130, %r115, %r115, %r129;
	mad.lo.s32 	%r131, %r116, %r116, %r130;
	mad.lo.s32 	%r132, %r117, %r117, %r131;
	mad.lo.s32 	%r133, %r118, %r118, %r132;
	mad.lo.s32 	%r134, %r119, %r119, %r133;
	mad.lo.s32 	%r135, %r120, %r120, %r134;
	mad.lo.s32 	%r136, %r121, %r121, %r135;
	mad.lo.s32 	%r137, %r122, %r122, %r136;
	mad.lo.s32 	%r138, %r123, %r123, %r137;
	mad.lo.s32 	%r139, %r124, %r124, %r138;
	mad.lo.s32 	%r140, %r125, %r125, %r139;
	mad.lo.s32 	%r141, %r126, %r126, %r140;
	mad.lo.s32 	%r142, %r127, %r127, %r141;
	mad.lo.s32 	%r573, %r128, %r128, %r142;
	setp.lt.u32 	%p2, %r6, %r4;
	@%p2 bra 	$L__BB4_44;
	add.s32 	%r56, %r1, -4096;
	add.s32 	%r57, %r4, %r556;
	not.b32 	%r144, %r54;
	add.s32 	%r145, %r144, %r1;
	sub.s32 	%r146, %r145, %r4;
	sub.s32 	%r552, %r146, %r556;
	add.s32 	%r147, %r57, %r54;
	add.s32 	%r551, %r147, 2048;
	mov.b32 	%r554, 0;
	mov.u32 	%r553, %r57;
$L__BB4_28:
	add.s32 	%r556, %r556, %r4;
	setp.gt.u32 	%p3, %r556, %r56;
	@%p3 bra 	$L__BB4_30;
	add.s32 	%r148, %r54, %r556;
	mul.wide.u32 	%rd6, %r148, 4;
	add.s64 	%rd7, %rd1, %rd6;
	ld.global.u32 	%r149, [%rd7];
	ld.global.u32 	%r150, [%rd7+1024];
	ld.global.u32 	%r151, [%rd7+2048];
	ld.global.u32 	%r152, [%rd7+3072];
	ld.global.u32 	%r153, [%rd7+4096];
	ld.global.u32 	%r154, [%rd7+5120];
	ld.global.u32 	%r155, [%rd7+6144];
	ld.global.u32 	%r156, [%rd7+7168];
	ld.global.u32 	%r157, [%rd7+8192];
	ld.global.u32 	%r158, [%rd7+9216];
	ld.global.u32 	%r159, [%rd7+10240];
	ld.global.u32 	%r160, [%rd7+11264];
	ld.global.u32 	%r161, [%rd7+12288];
	ld.global.u32 	%r162, [%rd7+13312];
	ld.global.u32 	%r163, [%rd7+14336];
	ld.global.u32 	%r164, [%rd7+15360];
	mad.lo.s32 	%r165, %r149, %r149, %r573;
	mad.lo.s32 	%r166, %r150, %r150, %r165;
	mad.lo.s32 	%r167, %r151, %r151, %r166;
	mad.lo.s32 	%r168, %r152, %r152, %r167;
	mad.lo.s32 	%r169, %r153, %r153, %r168;
	mad.lo.s32 	%r170, %r154, %r154, %r169;
	mad.lo.s32 	%r171, %r155, %r155, %r170;
	mad.lo.s32 	%r172, %r156, %r156, %r171;
	mad.lo.s32 	%r173, %r157, %r157, %r172;
	mad.lo.s32 	%r174, %r158, %r158, %r173;
	mad.lo.s32 	%r175, %r159, %r159, %r174;
	mad.lo.s32 	%r176, %r160, %r160, %r175;
	mad.lo.s32 	%r177, %r161, %r161, %r176;
	mad.lo.s32 	%r178, %r162, %r162, %r177;
	mad.lo.s32 	%r179, %r163, %r163, %r178;
	mad.lo.s32 	%r573, %r164, %r164, %r179;
	sub.s32 	%r180, %r1, %r556;
	setp.lt.u32 	%p4, %r180, %r4;
	add.s32 	%r554, %r554, 1;
	add.s32 	%r553, %r553, %r4;
	sub.s32 	%r552, %r552, %r4;
	add.s32 	%r551, %r551, %r4;
	@%p4 bra 	$L__BB4_44;
	bra.uni 	$L__BB4_28;
$L__BB4_30:
	setp.le.u32 	%p5, %r1, %r556;
	sub.s32 	%r181, %r1, %r556;
	setp.ge.s32 	%p6, %r54, %r181;
	or.pred  	%p7, %p5, %p6;
	@%p7 bra 	$L__BB4_44;
	not.b32 	%r184, %r54;
	add.s32 	%r185, %r1, %r184;
	sub.s32 	%r186, %r185, %r57;
	mul.lo.s32 	%r187, %r2, %r554;
	shl.b32 	%r188, %r187, 12;
	sub.s32 	%r189, %r186, %r188;
	shr.u32 	%r190, %r189, 8;
	add.s32 	%r72, %r190, 1;
	and.b32  	%r73, %r72, 15;
	setp.lt.u32 	%p8, %r189, 3840;
	mov.u32 	%r565, %r54;
	@%p8 bra 	$L__BB4_35;
	or.b32  	%r559, %r54, 2048;
	shr.u32 	%r191, %r552, 8;
	add.s32 	%r192, %r191, 1;
	and.b32  	%r193, %r192, 33554416;
	neg.s32 	%r557, %r193;
$L__BB4_33:
	.pragma "nounroll";
	add.s32 	%r194, %r551, -2048;
	mul.wide.u32 	%rd8, %r194, 4;
	add.s64 	%rd9, %rd1, %rd8;
	ld.global.u32 	%r195, [%rd9];
	mad.lo.s32 	%r196, %r195, %r195, %r573;
	add.s32 	%r197, %r551, -1792;
	mul.wide.u32 	%rd10, %r197, 4;
	add.s64 	%rd11, %rd1, %rd10;
	ld.global.u32 	%r198, [%rd11];
	mad.lo.s32 	%r199, %r198, %r198, %r196;
	add.s32 	%r200, %r551, -1536;
	mul.wide.u32 	%rd12, %r200, 4;
	add.s64 	%rd13, %rd1, %rd12;
	ld.global.u32 	%r201, [%rd13];
	mad.lo.s32 	%r202, %r201, %r201, %r199;
	add.s32 	%r203, %r551, -1280;
	mul.wide.u32 	%rd14, %r203, 4;
	add.s64 	%rd15, %rd1, %rd14;
	ld.global.u32 	%r204, [%rd15];
	mad.lo.s32 	%r205, %r204, %r204, %r202;
	add.s32 	%r206, %r551, -1024;
	mul.wide.u32 	%rd16, %r206, 4;
	add.s64 	%rd17, %rd1, %rd16;
	ld.global.u32 	%r207, [%rd17];
	mad.lo.s32 	%r208, %r207, %r207, %r205;
	add.s32 	%r209, %r551, -768;
	mul.wide.u32 	%rd18, %r209, 4;
	add.s64 	%rd19, %rd1, %rd18;
	ld.global.u32 	%r210, [%rd19];
	mad.lo.s32 	%r211, %r210, %r210, %r208;
	add.s32 	%r212, %r551, -512;
	mul.wide.u32 	%rd20, %r212, 4;
	add.s64 	%rd21, %rd1, %rd20;
	ld.global.u32 	%r213, [%rd21];
	mad.lo.s32 	%r214, %r213, %r213, %r211;
	add.s32 	%r215, %r551, 1792;
	add.s32 	%r216, %r551, -256;
	mul.wide.u32 	%rd22, %r216, 4;
	add.s64 	%rd23, %rd1, %rd22;
	ld.global.u32 	%r217, [%rd23];
	mad.lo.s32 	%r218, %r217, %r217, %r214;
	mul.wide.u32 	%rd24, %r551, 4;
	add.s64 	%rd25, %rd1, %rd24;
	ld.global.u32 	%r219, [%rd25];
	mad.lo.s32 	%r220, %r219, %r219, %r218;
	add.s32 	%r221, %r551, 256;
	mul.wide.u32 	%rd26, %r221, 4;
	add.s64 	%rd27, %rd1, %rd26;
	ld.global.u32 	%r222, [%rd27];
	mad.lo.s32 	%r223, %r222, %r222, %r220;
	add.s32 	%r224, %r551, 512;
	mul.wide.u32 	%rd28, %r224, 4;
	add.s64 	%rd29, %rd1, %rd28;
	ld.global.u32 	%r225, [%rd29];
	mad.lo.s32 	%r226, %r225, %r225, %r223;
	add.s32 	%r227, %r551, 768;
	mul.wide.u32 	%rd30, %r227, 4;
	add.s64 	%rd31, %rd1, %rd30;
	ld.global.u32 	%r228, [%rd31];
	mad.lo.s32 	%r229, %r228, %r228, %r226;
	add.s32 	%r230, %r551, 1024;
	mul.wide.u32 	%rd32, %r230, 4;
	add.s64 	%rd33, %rd1, %rd32;
	ld.global.u32 	%r231, [%rd33];
	mad.lo.s32 	%r232, %r231, %r231, %r229;
	add.s32 	%r233, %r551, 1280;
	mul.wide.u32 	%rd34, %r233, 4;
	add.s64 	%rd35, %rd1, %rd34;
	ld.global.u32 	%r234, [%rd35];
	mad.lo.s32 	%r235, %r234, %r234, %r232;
	add.s32 	%r236, %r551, 1536;
	mul.wide.u32 	%rd36, %r236, 4;
	add.s64 	%rd37, %rd1, %rd36;
	ld.global.u32 	%r237, [%rd37];
	mad.lo.s32 	%r238, %r237, %r237, %r235;
	mul.wide.u32 	%rd38, %r215, 4;
	add.s64 	%rd39, %rd1, %rd38;
	ld.global.u32 	%r239, [%rd39];
	mad.lo.s32 	%r573, %r239, %r239, %r238;
	add.s32 	%r559, %r559, 4096;
	add.s32 	%r551, %r551, 4096;
	add.s32 	%r557, %r557, 16;
	setp.ne.s32 	%p9, %r557, 0;
	@%p9 bra 	$L__BB4_33;
	add.s32 	%r565, %r559, -2048;
$L__BB4_35:
	setp.eq.s32 	%p10, %r73, 0;
	@%p10 bra 	$L__BB4_44;
	and.b32  	%r88, %r72, 7;
	setp.lt.u32 	%p11, %r73, 8;
	@%p11 bra 	$L__BB4_38;
	add.s32 	%r241, %r565, %r556;
	mul.wide.u32 	%rd40, %r241, 4;
	add.s64 	%rd41, %rd1, %rd40;
	ld.global.u32 	%r242, [%rd41];
	mad.lo.s32 	%r243, %r242, %r242, %r573;
	add.s32 	%r244, %r241, 256;
	mul.wide.u32 	%rd42, %r244, 4;
	add.s64 	%rd43, %rd1, %rd42;
	ld.global.u32 	%r245, [%rd43];
	mad.lo.s32 	%r246, %r245, %r245, %r243;
	add.s32 	%r247, %r241, 512;
	mul.wide.u32 	%rd44, %r247, 4;
	add.s64 	%rd45, %rd1, %rd44;
	ld.global.u32 	%r248, [%rd45];
	mad.lo.s32 	%r249, %r248, %r248, %r246;
	add.s32 	%r250, %r241, 768;
	mul.wide.u32 	%rd46, %r250, 4;
	add.s64 	%rd47, %rd1, %rd46;
	ld.global.u32 	%r251, [%rd47];
	mad.lo.s32 	%r252, %r251, %r251, %r249;
	add.s32 	%r253, %r241, 1024;
	mul.wide.u32 	%rd48, %r253, 4;
	add.s64 	%rd49, %rd1, %rd48;
	ld.global.u32 	%r254, [%rd49];
	mad.lo.s32 	%r255, %r254, %r254, %r252;
	add.s32 	%r256, %r241, 1280;
	mul.wide.u32 	%rd50, %r256, 4;
	add.s64 	%rd51, %rd1, %rd50;
	ld.global.u32 	%r257, [%rd51];
	mad.lo.s32 	%r258, %r257, %r257, %r255;
	add.s32 	%r259, %r241, 1536;
	mul.wide.u32 	%rd52, %r259, 4;
	add.s64 	%rd53, %rd1, %rd52;
	ld.global.u32 	%r260, [%rd53];
	mad.lo.s32 	%r261, %r260, %r260, %r258;
	add.s32 	%r262, %r241, 1792;
	mul.wide.u32 	%rd54, %r262, 4;
	add.s64 	%rd55, %rd1, %rd54;
	ld.global.u32 	%r263, [%rd55];
	mad.lo.s32 	%r573, %r263, %r263, %r261;
	add.s32 	%r565, %r565, 2048;
$L__BB4_38:
	setp.eq.s32 	%p12, %r88, 0;
	@%p12 bra 	$L__BB4_44;
	setp.lt.u32 	%p13, %r88, 4;
	@%p13 bra 	$L__BB4_41;
	add.s32 	%r265, %r565, %r556;
	mul.wide.u32 	%rd56, %r265, 4;
	add.s64 	%rd57, %rd1, %rd56;
	ld.global.u32 	%r266, [%rd57];
	mad.lo.s32 	%r267, %r266, %r266, %r573;
	add.s32 	%r268, %r265, 256;
	mul.wide.u32 	%rd58, %r268, 4;
	add.s64 	%rd59, %rd1, %rd58;
	ld.global.u32 	%r269, [%rd59];
	mad.lo.s32 	%r270, %r269, %r269, %r267;
	add.s32 	%r271, %r265, 512;
	mul.wide.u32 	%rd60, %r271, 4;
	add.s64 	%rd61, %rd1, %rd60;
	ld.global.u32 	%r272, [%rd61];
	mad.lo.s32 	%r273, %r272, %r272, %r270;
	add.s32 	%r274, %r265, 768;
	mul.wide.u32 	%rd62, %r274, 4;
	add.s64 	%rd63, %rd1, %rd62;
	ld.global.u32 	%r275, [%rd63];
	mad.lo.s32 	%r573, %r275, %r275, %r273;
	add.s32 	%r565, %r565, 1024;
$L__BB4_41:
	and.b32  	%r276, %r72, 3;
	setp.eq.s32 	%p14, %r276, 0;
	@%p14 bra 	$L__BB4_44;
	add.s32 	%r571, %r565, %r553;
	cvt.u16.u32 	%rs1, %r552;
	shr.u16 	%rs2, %rs1, 8;
	add.s16 	%rs3, %rs2, 1;
	cvt.u32.u16 	%r277, %rs3;
	and.b32  	%r278, %r277, 3;
	neg.s32 	%r570, %r278;
$L__BB4_43:
	.pragma "nounroll";
	mul.wide.u32 	%rd64, %r571, 4;
	add.s64 	%rd65, %rd1, %rd64;
	ld.global.u32 	%r279, [%rd65];
	mad.lo.s32 	%r573, %r279, %r279, %r573;
	add.s32 	%r571, %r571, 256;
	add.s32 	%r570, %r570, 1;
	setp.ne.s32 	%p15, %r570, 0;
	@%p15 bra 	$L__BB4_43;
$L__BB4_44:
	// begin inline asm
	mov.u32 %r280, %laneid;
	// end inline asm
	mov.b32 	%r283, 1;
	mov.b32 	%r304, 31;
	mov.b32 	%r305, -1;
	// begin inline asm
	shfl.sync.down.b32 %r281, %r573, %r283, %r304, %r305;
	// end inline asm
	setp.gt.s32 	%p16, %r280, 30;
	selp.b32 	%r306, 0, %r281, %p16;
	add.s32 	%r287, %r306, %r573;
	mov.b32 	%r288, 2;
	// begin inline asm
	shfl.sync.down.b32 %r286, %r287, %r288, %r304, %r305;
	// end inline asm
	setp.gt.s32 	%p17, %r280, 29;
	selp.b32 	%r307, 0, %r286, %p17;
	add.s32 	%r292, %r287, %r307;
	mov.b32 	%r293, 4;
	// begin inline asm
	shfl.sync.down.b32 %r291, %r292, %r293, %r304, %r305;
	// end inline asm
	setp.gt.s32 	%p18, %r280, 27;
	selp.b32 	%r308, 0, %r291, %p18;
	add.s32 	%r297, %r292, %r308;
	mov.b32 	%r298, 8;
	// begin inline asm
	shfl.sync.down.b32 %r296, %r297, %r298, %r304, %r305;
	// end inline asm
	setp.gt.s32 	%p19, %r280, 23;
	selp.b32 	%r309, 0, %r296, %p19;
	add.s32 	%r302, %r297, %r309;
	mov.b32 	%r303, 16;
	// begin inline asm
	shfl.sync.down.b32 %r301, %r302, %r303, %r304, %r305;
	// end inline asm
	setp.gt.s32 	%p20, %r280, 15;
	selp.b32 	%r310, 0, %r301, %p20;
	add.s32 	%r574, %r302, %r310;
	setp.ne.s32 	%p21, %r280, 0;
	@%p21 bra 	$L__BB4_46;
	shr.u32 	%r311, %r54, 3;
	and.b32  	%r312, %r311, 124;
	mov.u32 	%r313, _ZZN3cub18CUB_300001_SM_10006detail6reduce18DeviceReduceKernelINS2_10policy_hubIijN4cuda3std3__44plusIiEEE10Policy1000EN6thrust24THRUST_300001_SM_1000_NS6detail15normal_iteratorINSD_10device_ptrIiEEEEjS9_i6squareEEvT0_PT3_T1_NS0_13GridEvenShareISN_EET2_T4_E12temp_storage;
	add.s32 	%r314, %r313, %r312;
	st.shared.u32 	[%r314+8], %r574;
$L__BB4_46:
	bar.sync 	0;
	setp.ne.s32 	%p22, %r54, 0;
	@%p22 bra 	$L__BB4_48;
	ld.shared.u32 	%r315, [_ZZN3cub18CUB_300001_SM_10006detail6reduce18DeviceReduceKernelINS2_10policy_hubIijN4cuda3std3__44plusIiEEE10Policy1000EN6thrust24THRUST_300001_SM_1000_NS6detail15normal_iteratorINSD_10device_ptrIiEEEEjS9_i6squareEEvT0_PT3_T1_NS0_13GridEvenShareISN_EET2_T4_E12temp_storage+12];
	add.s32 	%r316, %r315, %r574;
	ld.shared.u32 	%r317, [_ZZN3cub18CUB_300001_SM_10006detail6reduce18DeviceReduceKernelINS2_10policy_hubIijN4cuda3std3__44plusIiEEE10Policy1000EN6thrust24THRUST_300001_SM_1000_NS6detail15normal_iteratorINSD_10device_ptrIiEEEEjS9_i6squareEEvT0_PT3_T1_NS0_13GridEvenShareISN_EET2_T4_E12temp_storage+16];
	add.s32 	%r318, %r316, %r317;
	ld.shared.u32 	%r319, [_ZZN3cub18CUB_300001_SM_10006detail6reduce18DeviceReduceKernelINS2_10policy_hubIijN4cuda3std3__44plusIiEEE10Policy1000EN6thrust24THRUST_300001_SM_1000_NS6detail15normal_iteratorINSD_10device_ptrIiEEEEjS9_i6squareEEvT0_PT3_T1_NS0_13GridEvenShareISN_EET2_T4_E12temp_storage+20];
	add.s32 	%r320, %r318, %r319;
	ld.shared.u32 	%r321, [_ZZN3cub18CUB_300001_SM_10006detail6reduce18DeviceReduceKernelINS2_10policy_hubIijN4cuda3std3__44plusIiEEE10Policy1000EN6thrust24THRUST_300001_SM_1000_NS6detail15normal_iteratorINSD_10device_ptrIiEEEEjS9_i6squareEEvT0_PT3_T1_NS0_13GridEvenShareISN_EET2_T4_E12temp_storage+24];
	add.s32 	%r322, %r320, %r321;
	ld.shared.u32 	%r323, [_ZZN3cub18CUB_300001_SM_10006detail6reduce18DeviceReduceKernelINS2_10policy_hubIijN4cuda3std3__44plusIiEEE10Policy1000EN6thrust24THRUST_300001_SM_1000_NS6detail15normal_iteratorINSD_10device_ptrIiEEEEjS9_i6squareEEvT0_PT3_T1_NS0_13GridEvenShareISN_EET2_T4_E12temp_storage+28];
	add.s32 	%r324, %r322, %r323;
	ld.shared.u32 	%r325, [_ZZN3cub18CUB_300001_SM_10006detail6reduce18DeviceReduceKernelINS2_10policy_hubIijN4cuda3std3__44plusIiEEE10Policy1000EN6thrust24THRUST_300001_SM_1000_NS6detail15normal_iteratorINSD_10device_ptrIiEEEEjS9_i6squareEEvT0_PT3_T1_NS0_13GridEvenShareISN_EET2_T4_E12temp_storage+32];
	add.s32 	%r326, %r324, %r325;
	ld.shared.u32 	%r327, [_ZZN3cub18CUB_300001_SM_10006detail6reduce18DeviceReduceKernelINS2_10policy_hubIijN4cuda3std3__44plusIiEEE10Policy1000EN6thrust24THRUST_300001_SM_1000_NS6detail15normal_iteratorINSD_10device_ptrIiEEEEjS9_i6squareEEvT0_PT3_T1_NS0_13GridEvenShareISN_EET2_T4_E12temp_storage+36];
	add.s32 	%r574, %r326, %r327;
$L__BB4_48:
	mov.u32 	%r531, %tid.x;
	setp.ne.s32 	%p56, %r531, 0;
	@%p56 bra 	$L__BB4_50;
	cvta.to.global.u64 	%rd126, %rd2;
	mul.wide.u32 	%rd127, %r3, 4;
	add.s64 	%rd128, %rd126, %rd127;
	st.global.u32 	[%rd128], %r574;
$L__BB4_50:
	ret;

}
	// .globl	_ZN3cub18CUB_300001_SM_10006detail6reduce28DeviceReduceSingleTileKernelINS2_10policy_hubIijN4cuda3std3__44plusIiEEE10Policy1000EPiSC_iS9_iiNS7_10__identityEEEvT0_T1_T2_T3_T4_T6_
.visible .entry _ZN3cub18CUB_300001_SM_10006detail6reduce28DeviceReduceSingleTileKernelINS2_10policy_hubIijN4cuda3std3__44plusIiEEE10Policy1000EPiSC_iS9_iiNS7_10__identityEEEvT0_T1_T2_T3_T4_T6_(
	.param .u64 .ptr .align 1 _ZN3cub18CUB_300001_SM_10006detail6reduce28DeviceReduceSingleTileKernelINS2_10policy_hubIijN4cuda3std3__44plusIiEEE10Policy1000EPiSC_iS9_iiNS7_10__identityEEEvT0_T1_T2_T3_T4_T6__param_0,
	.param .u64 .ptr .align 1 _ZN3cub18CUB_300001_SM_10006detail6reduce28DeviceReduceSingleTileKernelINS2_10policy_hubIijN4cuda3std3__44plusIiEEE10Policy1000EPiSC_iS9_iiNS7_10__identityEEEvT0_T1_T2_T3_T4_T6__param_1,
	.param .u32 _ZN3cub18CUB_300001_SM_10006detail6reduce28DeviceReduceSingleTileKernelINS2_10policy_hubIijN4cuda3std3__44plusIiEEE10Policy1000EPiSC_iS9_iiNS7_10__identityEEEvT0_T1_T2_T3_T4_T6__param_2,
	.param .align 1 .b8 _ZN3cub18CUB_300001_SM_10006detail6reduce28DeviceReduceSingleTileKernelINS2_10policy_hubIijN4cuda3std3__44plusIiEEE10Policy1000EPiSC_iS9_iiNS7_10__identityEEEvT0_T1_T2_T3_T4_T6__param_3[1],
	.param .u32 _ZN3cub18CUB_300001_SM_10006detail6reduce28DeviceReduceSingleTileKernelINS2_10policy_hubIijN4cuda3std3__44plusIiEEE10Policy1000EPiSC_iS9_iiNS7_10__identityEEEvT0_T1_T2_T3_T4_T6__param_4,
	.param .align 1 .b8 _ZN3cub18CUB_300001_SM_10006detail6reduce28DeviceReduceSingleTileKernelINS2_10policy_hubIijN4cuda3std3__44plusIiEEE10Policy1000EPiSC_iS9_iiNS7_10__identityEEEvT0_T1_T2_T3_T4_T6__param_5[1]
)
.maxntid 256
.minnctapersm 1
{
	.reg .pred 	%p<97>;
	.reg .b32 	%r<687>;
	.reg .b64 	%rd<125>;
	// demoted variable
	.shared .align 4 .b8 _ZZN3cub18CUB_300001_SM_10006detail6reduce28DeviceReduceSingleTileKernelINS2_10policy_hubIijN4cuda3std3__44plusIiEEE10Policy1000EPiSC_iS9_iiNS7_10__identityEEEvT0_T1_T2_T3_T4_T6_E12temp_storage[44];
	ld.param.u64 	%rd16, [_ZN3cub18CUB_300001_SM_10006detail6reduce28DeviceReduceSingleTileKernelINS2_10policy_hubIijN4cuda3std3__44plusIiEEE10Policy1000EPiSC_iS9_iiNS7_10__identityEEEvT0_T1_T2_T3_T4_T6__param_0];
	ld.param.u64 	%rd17, [_ZN3cub18CUB_300001_SM_10006detail6reduce28DeviceReduceSingleTileKernelINS2_10policy_hubIijN4cuda3std3__44plusIiEEE10Policy1000EPiSC_iS9_iiNS7_10__identityEEEvT0_T1_T2_T3_T4_T6__param_1];
	ld.param.u32 	%r120, [_ZN3cub18CUB_300001_SM_10006detail6reduce28DeviceReduceSingleTileKernelINS2_10policy_hubIijN4cuda3std3__44plusIiEEE10Policy1000EPiSC_iS9_iiNS7_10__identityEEEvT0_T1_T2_T3_T4_T6__param_2];
	ld.param.u32 	%r121, [_ZN3cub18CUB_300001_SM_10006detail6reduce28DeviceReduceSingleTileKernelINS2_10policy_hubIijN4cuda3std3__44plusIiEEE10Policy1000EPiSC_iS9_iiNS7_10__identityEEEvT0_T1_T2_T3_T4_T6__param_4];
	cvta.to.global.u64 	%rd1, %rd17;
	setp.ne.s32 	%p1, %r120, 0;
	@%p1 bra 	$L__BB5_3;
	mov.u32 	%r633, %tid.x;
	setp.ne.s32 	%p96, %r633, 0;
	@%p96 bra 	$L__BB5_74;
	st.global.u32 	[%rd1], %r121;
	bra.uni 	$L__BB5_74;
$L__BB5_3:
	and.b64  	%rd18, %rd16, 15;
	setp.ne.s64 	%p2, %rd18, 0;
	@%p2 bra 	$L__BB5_38;
	setp.gt.s32 	%p49, %r120, 4095;
	@%p49 bra 	$L__BB5_22;
	mov.u32 	%r1, %tid.x;
	setp.ge.s32 	%p66, %r1, %r120;
	mov.b32 	%r644, 0;
	mov.u32 	%r639, %r1;
	@%p66 bra 	$L__BB5_7;
	mul.wide.u32 	%rd113, %r1, 4;
	add.s64 	%rd112, %rd16, %rd113;
	// begin inline asm
	ld.global.nc.u32 %r644, [%rd112];
	// end inline asm
	add.s32 	%r639, %r1, 256;
$L__BB5_7:
	setp.ge.s32 	%p67, %r639, %r120;
	@%p67 bra 	$L__BB5_13;
	not.b32 	%r507, %r639;
	add.s32 	%r6, %r120, %r507;
	and.b32  	%r508, %r6, 768;
	setp.eq.s32 	%p68, %r508, 768;
	@%p68 bra 	$L__BB5_11;
	mul.wide.u32 	%rd114, %r639, 4;
	add.s64 	%rd121, %rd16, %rd114;
	shr.u32 	%r509, %r6, 8;
	add.s32 	%r510, %r509, 1;
	and.b32  	%r511, %r510, 3;
	neg.s32 	%r636, %r511;
$L__BB5_10:
	.pragma "nounroll";
	// begin inline asm
	ld.global.nc.u32 %r512, [%rd121];
	// end inline asm
	add.s32 	%r644, %r512, %r644;
	add.s32 	%r639, %r639, 256;
	add.s64 	%rd121, %rd121, 1024;
	add.s32 	%r636, %r636, 1;
	setp.ne.s32 	%p69, %r636, 0;
	@%p69 bra 	$L__BB5_10;
$L__BB5_11:
	setp.lt.u32 	%p70, %r6, 768;
	@%p70 bra 	$L__BB5_13;
$L__BB5_12:
	mul.wide.s32 	%rd120, %r639, 4;
	add.s64 	%rd116, %rd16, %rd120;
	// begin inline asm
	ld.global.nc.u32 %r513, [%rd116];
	// end inline asm
	add.s32 	%r517, %r513, %r644;
	add.s64 	%rd117, %rd116, 1024;
	// begin inline asm
	ld.global.nc.u32 %r514, [%rd117];
	// end inline asm
	add.s32 	%r518, %r514, %r517;
	add.s64 	%rd118, %rd116, 2048;
	// begin inline asm
	ld.global.nc.u32 %r515, [%rd118];
	// end inline asm
	add.s32 	%r519, %r515, %r518;
	add.s64 	%rd119, %rd116, 3072;
	// begin inline asm
	ld.global.nc.u32 %r516, [%rd119];
	// end inline asm
	add.s32 	%r644, %r516, %r519;
	add.s32 	%r639, %r639, 1024;
	setp.lt.s32 	%p71, %r639, %r120;
	@%p71 bra 	$L__BB5_12;
$L__BB5_13:
	setp.lt.s32 	%p72, %r120, 256;
	@%p72 bra 	$L__BB5_18;
	// begin inline asm
	mov.u32 %r583, %laneid;
	// end inline asm
	mov.b32 	%r586, 1;
	mov.b32 	%r607, 31;
	mov.b32 	%r608, -1;
	// begin inline asm
	shfl.sync.down.b32 %r584, %r644, %r586, %r607, %r608;
	// end inline asm
	setp.gt.s32 	%p88, %r583, 30;
	selp.b32 	%r609, 0, %r584, %p88;
	add.s32 	%r590, %r609, %r644;
	mov.b32 	%r591, 2;
	// begin inline asm
	shfl.sync.down.b32 %r589, %r590, %r591, %r607, %r608;
	// end inline asm
	setp.gt.s32 	%p89, %r583, 29;
	selp.b32 	%r610, 0, %r589, %p89;
	add.s32 	%r595, %r590, %r610;
	mov.b32 	%r596, 4;
	// begin inline asm
	shfl.sync.down.b32 %r594, %r595, %r596, %r607, %r608;
	// end inline asm
	setp.gt.s32 	%p90, %r583, 27;
	selp.b32 	%r611, 0, %r594, %p90;
	add.s32 	%r600, %r595, %r611;
	mov.b32 	%r601, 8;
	// begin inline asm
	shfl.sync.down.b32 %r599, %r600, %r601, %r607, %r608;
	// end inline asm
	setp.gt.s32 	%p91, %r583, 23;
	selp.b32 	%r612, 0, %r599, %p91;
	add.s32 	%r605, %r600, %r612;
	mov.b32 	%r606, 16;
	// begin inline asm
	shfl.sync.down.b32 %r604, %r605, %r606, %r607, %r608;
	// end inline asm
	setp.gt.s32 	%p92, %r583, 15;
	selp.b32 	%r613, 0, %r604, %p92;
	add.s32 	%r686, %r605, %r613;
	setp.ne.s32 	%p93, %r583, 0;
	@%p93 bra 	$L__BB5_16;
	shr.u32 	%r614, %r1, 3;
	and.b32  	%r615, %r614, 124;
	mov.u32 	%r616, _ZZN3cub18CUB_300001_SM_10006detail6reduce28DeviceReduceSingleTileKernelINS2_10policy_hubIijN4cuda3std3__44plusIiEEE10Policy1000EPiSC_iS9_iiNS7_10__identityEEEvT0_T1_T2_T3_T4_T6_E12temp_storage;
	add.s32 	%r617, %r616, %r615;
	st.shared.u32 	[%r617+8], %r686;
$L__BB5_16:
	bar.sync 	0;
	setp.ne.s32 	%p94, %r1, 0;
	@%p94 bra 	$L__BB5_72;
	ld.shared.u32 	%r618, [_ZZN3cub18CUB_300001_SM_10006detail6reduce28DeviceReduceSingleTileKernelINS2_10policy_hubIijN4cuda3std3__44plusIiEEE10Policy1000EPiSC_iS9_iiNS7_10__identityEEEvT0_T1_T2_T3_T4_T6_E12temp_storage+12];
	add.s32 	%r619, %r618, %r686;
	ld.shared.u32 	%r620, [_ZZN3cub18CUB_300001_SM_10006detail6reduce28DeviceReduceSingleTileKernelINS2_10policy_hubIijN4cuda3std3__44plusIiEEE10Policy1000EPiSC_iS9_iiNS7_10__identityEEEvT0_T1_T2_T3_T4_T6_E12temp_storage+16];
	add.s32 	%r621, %r619, %r620;
	ld.shared.u32 	%r622, [_ZZN3cub18CUB_300001_SM_10006detail6reduce28DeviceReduceSingleTileKernelINS2_10policy_hubIijN4cuda3std3__44plusIiEEE10Policy1000EPiSC_iS9_iiNS7_10__identityEEEvT0_T1_T2_T3_T4_T6_E12temp_storage+20];
	add.s32 	%r623, %r621, %r622;
	ld.shared.u32 	%r624, [_ZZN3cub18CUB_300001_SM_10006detail6reduce28DeviceReduceSingleTileKernelINS2_10policy_hubIijN4cuda3std3__44plusIiEEE10Policy1000EPiSC_iS9_iiNS7_10__identityEEEvT0_T1_T2_T3_T4_T6_E12temp_storage+24];
	add.s32 	%r625, %r623, %r624;
	ld.shared.u32 	%r626, [_ZZN3cub18CUB_300001_SM_10006detail6reduce28DeviceReduceSingleTileKernelINS2_10policy_hubIijN4cuda3std3__44plusIiEEE10Policy1000EPiSC_iS9_iiNS7_10__identityEEEvT0_T1_T2_T3_T4_T6_E12temp_storage+28];
	add.s32 	%r627, %r625, %r626;
	ld.shared.u32 	%r628, [_ZZN3cub18CUB_300001_SM_10006detail6reduce28DeviceReduceSingleTileKernelINS2_10policy_hubIijN4cuda3std3__44plusIiEEE10Policy1000EPiSC_iS9_iiNS7_10__identityEEEvT0_T1_T2_T3_T4_T6_E12temp_storage+32];
	add.s32 	%r629, %r627, %r628;
	ld.shared.u32 	%r630, [_ZZN3cub18CUB_300001_SM_10006detail6reduce28DeviceReduceSingleTileKernelINS2_10policy_hubIijN4cuda3std3__44plusIiEEE10Policy1000EPiSC_iS9_iiNS7_10__identityEEEvT0_T1_T2_T3_T4_T6_E12temp_storage+36];
	add.s32 	%r686, %r629, %r630;
	bra.uni 	$L__BB5_72;
$L__BB5_18:
	// begin inline asm
	mov.u32 %r520, %laneid;
	// end inline asm
	and.b32  	%r546, %r1, 992;
	add.s32 	%r547, %r546, 32;
	setp.gt.s32 	%p73, %r547, %r120;
	not.b32 	%r548, %r546;
	add.s32 	%r549, %r120, %r548;
	selp.b32 	%r544, %r549, 31, %p73;
	mov.b32 	%r523, 1;
	mov.b32 	%r545, -1;
	// begin inline asm
	shfl.sync.down.b32 %r521, %r644, %r523, %r544, %r545;
	// end inline asm
	setp.lt.s32 	%p74, %r520, %r544;
	selp.b32 	%r550, %r521, 0, %p74;
	add.s32 	%r527, %r550, %r644;
	mov.b32 	%r528, 2;
	// begin inline asm
	shfl.sync.down.b32 %r526, %r527, %r528, %r544, %r545;
	// end inline asm
	add.s32 	%r551, %r520, 2;
	setp.gt.s32 	%p75, %r551, %r544;
	selp.b32 	%r552, 0, %r526, %p75;
	add.s32 	%r532, %r527, %r552;
	mov.b32 	%r533, 4;
	// begin inline asm
	shfl.sync.down.b32 %r531, %r532, %r533, %r544, %r545;
	// end inline asm
	add.s32 	%r553, %r520, 4;
	setp.gt.s32 	%p76, %r553, %r544;
	selp.b32 	%r554, 0, %r531, %p76;
	add.s32 	%r537, %r532, %r554;
	mov.b32 	%r538, 8;
	// begin inline asm
	shfl.sync.down.b32 %r536, %r537, %r538, %r544, %r545;
	// end inline asm
	add.s32 	%r555, %r520, 8;
	setp.gt.s32 	%p77, %r555, %r544;
	selp.b32 	%r556, 0, %r536, %p77;
	add.s32 	%r542, %r537, %r556;
	mov.b32 	%r543, 16;
	// begin inline asm
	shfl.sync.down.b32 %r541, %r542, %r543, %r544, %r545;
	// end inline asm
	add.s32 	%r557, %r520, 16;
	setp.gt.s32 	%p78, %r557, %r544;
	selp.b32 	%r558, 0, %r541, %p78;
	add.s32 	%r686, %r542, %r558;
	setp.ne.s32 	%p79, %r520, 0;
	@%p79 bra 	$L__BB5_20;
	shr.u32 	%r559, %r1, 3;
	and.b32  	%r560, %r559, 124;
	mov.u32 	%r561, _ZZN3cub18CUB_300001_SM_10006detail6reduce28DeviceReduceSingleTileKernelINS2_10policy_hubIijN4cuda3std3__44plusIiEEE10Policy1000EPiSC_iS9_iiNS7_10__identityEEEvT0_T1_T2_T3_T4_T6_E12temp_storage;
	add.s32 	%r562, %r561, %r560;
	st.shared.u32 	[%r562+8], %r686;
$L__BB5_20:
	bar.sync 	0;
	setp.ne.s32 	%p80, %r1, 0;
	@%p80 bra 	$L__BB5_72;
	setp.gt.s32 	%p81, %r120, 32;
	ld.shared.u32 	%r563, [_ZZN3cub18CUB_300001_SM_10006detail6reduce28DeviceReduceSingleTileKernelINS2_10policy_hubIijN4cuda3std3__44plusIiEEE10Policy1000EPiSC_iS9_iiNS7_10__identityEEEvT0_T1_T2_T3_T4_T6_E12temp_storage+12];
	selp.b32 	%r564, %r563, 0, %p81;
	add.s32 	%r565, %r564, %r686;
	setp.gt.s32 	%p82, %r120, 64;
	ld.shared.u32 	%r566, [_ZZN3cub18CUB_300001_SM_10006detail6reduce28DeviceReduceSingleTileKernelINS2_10policy_hubIijN4cuda3std3__44plusIiEEE10Policy1000EPiSC_iS9_iiNS7_10__identityEEEvT0_T1_T2_T3_T4_T6_E12temp_storage+16];
	selp.b32 	%r567, %r566, 0, %p82;
	add.s32 	%r568, %r565, %r567;
	setp.gt.s32 	%p83, %r120, 96;
	ld.shared.u32 	%r569, [_ZZN3cub18CUB_300001_SM_10006detail6reduce28DeviceReduceSingleTileKernelINS2_10policy_hubIijN4cuda3std3__44plusIiEEE10Policy1000EPiSC_iS9_iiNS7_10__identityEEEvT0_T1_T2_T3_T4_T6_E12temp_storage+20];
	selp.b32 	%r570, %r569, 0, %p83;
	add.s32 	%r571, %r568, %r570;
	setp.gt.s32 	%p84, %r120, 128;
	ld.shared.u32 	%r572, [_ZZN3cub18CUB_300001_SM_10006detail6reduce28DeviceReduceSingleTileKernelINS2_10policy_hubIijN4cuda3std3__44plusIiEEE10Policy1000EPiSC_iS9_iiNS7_10__identityEEEvT0_T1_T2_T3_T4_T6_E12temp_storage+24];
	selp.b32 	%r573, %r572, 0, %p84;
	add.s32 	%r574, %r571, %r573;
	setp.gt.s32 	%p85, %r120, 160;
	ld.shared.u32 	%r575, [_ZZN3cub18CUB_300001_SM_10006detail6reduce28DeviceReduceSingleTileKernelINS2_10policy_hubIijN4cuda3std3__44plusIiEEE10Policy1000EPiSC_iS9_iiNS7_10__identityEEEvT0_T1_T2_T3_T4_T6_E12temp_storage+28];
	selp.b32 	%r576, %r575, 0, %p85;
	add.s32 	%r577, %r574, %r576;
	setp.gt.s32 	%p86, %r120, 192;
	ld.shared.u32 	%r578, [_ZZN3cub18CUB_300001_SM_10006detail6reduce28DeviceReduceSingleTileKernelINS2_10policy_hubIijN4cuda3std3__44plusIiEEE10Policy1000EPiSC_iS9_iiNS7_10__identityEEEvT0_T1_T2_T3_T4_T6_E12temp_storage+32];
	selp.b32 	%r579, %r578, 0, %p86;
	add.s32 	%r580, %r577, %r579;
	setp.gt.s32 	%p87, %r120, 224;
	ld.shared.u32 	%r581, [_ZZN3cub18CUB_300001_SM_10006detail6reduce28DeviceReduceSingleTileKernelINS2_10policy_hubIijN4cuda3std3__44plusIiEEE10Policy1000EPiSC_iS9_iiNS7_10__identityEEEvT0_T1_T2_T3_T4_T6_E12temp_storage+36];
	selp.b32 	%r582, %r581, 0, %p87;
	add.s32 	%r686, %r580, %r582;
	bra.uni 	$L__BB5_72;
$L__BB5_22:
	mov.u32 	%r26, %tid.x;
	shl.b32 	%r377, %r26, 2;
	mul.wide.u32 	%rd86, %r377, 4;
	add.s64 	%rd76, %rd16, %rd86;
	// begin inline asm
	ld.global.nc.v2.u64 {%rd74, %rd75}, [%rd76];
	// end inline asm
	mov.b64 	{%r378, %r379}, %rd75;
	mov.b64 	{%r380, %r381}, %rd74;
	add.s64 	%rd79, %rd76, 4096;
	// begin inline asm
	ld.global.nc.v2.u64 {%rd77, %rd78}, [%rd79];
	// end inline asm
	mov.b64 	{%r382, %r383}, %rd78;
	mov.b64 	{%r384, %r385}, %rd77;
	add.s64 	%rd82, %rd76, 8192;
	// begin inline asm
	ld.global.nc.v2.u64 {%rd80, %rd81}, [%rd82];
	// end inline asm
	mov.b64 	{%r386, %r387}, %rd81;
	mov.b64 	{%r388, %r389}, %rd80;
	add.s64 	%rd85, %rd76, 12288;
	// begin inline asm
	ld.global.nc.v2.u64 {%rd83, %rd84}, [%rd85];
	// end inline asm
	mov.b64 	{%r390, %r391}, %rd84;
	mov.b64 	{%r392, %r393}, %rd83;
	add.s32 	%r394, %r381, %r380;
	add.s32 	%r395, %r378, %r394;
	add.s32 	%r396, %r379, %r395;
	add.s32 	%r397, %r384, %r396;
	add.s32 	%r398, %r385, %r397;
	add.s32 	%r399, %r382, %r398;
	add.s32 	%r400, %r383, %r399;
	add.s32 	%r401, %r388, %r400;
	add.s32 	%r402, %r389, %r401;
	add.s32 	%r403, %r386, %r402;
	add.s32 	%r404, %r387, %r403;
	add.s32 	%r405, %r392, %r404;
	add.s32 	%r406, %r393, %r405;
	add.s32 	%r407, %r390, %r406;
	add.s32 	%r659, %r391, %r407;
	setp.lt.u32 	%p50, %r120, 8192;
	mov.b32 	%r648, 4096;
	@%p50 bra 	$L__BB5_26;
	add.s32 	%r28, %r120, -4096;
	mov.b32 	%r648, 4096;
$L__BB5_24:
	mul.wide.s32 	%rd99, %r648, 4;
	add.s64 	%rd89, %rd76, %rd99;
	// begin inline asm
	ld.global.nc.v2.u64 {%rd87, %rd88}, [%rd89];
	// end inline asm
	mov.b64 	{%r409, %r410}, %rd88;
	mov.b64 	{%r411, %r412}, %rd87;
	add.s64 	%rd92, %rd89, 4096;
	// begin inline asm
	ld.global.nc.v2.u64 {%rd90, %rd91}, [%rd92];
	// end inline asm
	mov.b64 	{%r413, %r414}, %rd91;
	mov.b64 	{%r415, %r416}, %rd90;
	add.s64 	%rd95, %rd89, 8192;
	// begin inline asm
	ld.global.nc.v2.u64 {%rd93, %rd94}, [%rd95];
	// end inline asm
	mov.b64 	{%r417, %r418}, %rd94;
	mov.b64 	{%r419, %r420}, %rd93;
	add.s64 	%rd98, %rd89, 12288;
	// begin inline asm
	ld.global.nc.v2.u64 {%rd96, %rd97}, [%rd98];
	// end inline asm
	mov.b64 	{%r421, %r422}, %rd97;
	mov.b64 	{%r423, %r424}, %rd96;
	add.s32 	%r425, %r411, %r659;
	add.s32 	%r426, %r412, %r425;
	add.s32 	%r427, %r409, %r426;
	add.s32 	%r428, %r410, %r427;
	add.s32 	%r429, %r415, %r428;
	add.s32 	%r430, %r416, %r429;
	add.s32 	%r431, %r413, %r430;
	add.s32 	%r432, %r414, %r431;
	add.s32 	%r433, %r419, %r432;
	add.s32 	%r434, %r420, %r433;
	add.s32 	%r435, %r417, %r434;
	add.s32 	%r436, %r418, %r435;
	add.s32 	%r437, %r423, %r436;
	add.s32 	%r438, %r424, %r437;
	add.s32 	%r439, %r421, %r438;
	add.s32 	%r659, %r422, %r439;
	sub.s32 	%r440, %r120, %r648;
	setp.lt.s32 	%p51, %r440, 4096;
	@%p51 bra 	$L__BB5_34;
	add.s32 	%r648, %r648, 4096;
	setp.le.s32 	%p52, %r648, %r28;
	@%p52 bra 	$L__BB5_24;
$L__BB5_26:
	setp.le.s32 	%p53, %r120, %r648;
	@%p53 bra 	$L__BB5_34;
	sub.s32 	%r35, %r120, %r648;
	setp.ge.s32 	%p54, %r26, %r35;
	@%p54 bra 	$L__BB5_34;
	not.b32 	%r442, %r26;
	add.s32 	%r443, %r120, %r442;
	sub.s32 	%r36, %r443, %r648;
	and.b32  	%r444, %r36, 768;
	setp.eq.s32 	%p55, %r444, 768;
	mov.u32 	%r653, %r26;
	@%p55 bra 	$L__BB5_31;
	add.s32 	%r650, %r26, %r648;
	shr.u32 	%r445, %r36, 8;
	add.s32 	%r446, %r445, 1;
	and.b32  	%r447, %r446, 3;
	neg.s32 	%r649, %r447;
	mov.u32 	%r653, %r26;
$L__BB5_30:
	.pragma "nounroll";
	mul.wide.u32 	%rd101, %r650, 4;
	add.s64 	%rd100, %rd16, %rd101;
	// begin inline asm
	ld.global.nc.u32 %r448, [%rd100];
	// end inline asm
	add.s32 	%r659, %r448, %r659;
	add.s32 	%r653, %r653, 256;
	add.s32 	%r650, %r650, 256;
	add.s32 	%r649, %r649, 1;
	setp.ne.s32 	%p56, %r649, 0;
	@%p56 bra 	$L__BB5_30;
$L__BB5_31:
	setp.lt.u32 	%p57, %r36, 768;
	@%p57 bra 	$L__BB5_34;
	cvt.u64.u32 	%rd102, %r653;
	cvt.u64.u32 	%rd103, %r648;
	add.s64 	%rd104, %rd102, %rd103;
	shl.b64 	%rd105, %rd104, 2;
	add.s64 	%rd106, %rd105, %rd16;
	add.s64 	%rd122, %rd106, 2048;
	add.s32 	%r656, %r653, %r648;
$L__BB5_33:
	mul.wide.u32 	%rd111, %r656, 4;
	add.s64 	%rd107, %rd16, %rd111;
	// begin inline asm
	ld.global.nc.u32 %r449, [%rd107];
	// end inline asm
	add.s32 	%r453, %r449, %r659;
	add.s64 	%rd108, %rd122, -1024;
	// begin inline asm
	ld.global.nc.u32 %r450, [%rd108];
	// end inline asm
	add.s32 	%r454, %r450, %r453;
	// begin inline asm
	ld.global.nc.u32 %r451, [%rd122];
	// end inline asm
	add.s32 	%r455, %r451, %r454;
	add.s64 	%rd110, %rd122, 1024;
	// begin inline asm
	ld.global.nc.u32 %r452, [%rd110];
	// end inline asm
	add.s32 	%r659, %r452, %r455;
	add.s32 	%r653, %r653, 1024;
	add.s64 	%rd122, %rd122, 4096;
	add.s32 	%r656, %r656, 1024;
	setp.lt.s32 	%p58, %r653, %r35;
	@%p58 bra 	$L__BB5_33;
$L__BB5_34:
	// begin inline asm
	mov.u32 %r456, %laneid;
	// end inline asm
	mov.b32 	%r459, 1;
	mov.b32 	%r480, 31;
	mov.b32 	%r481, -1;
	// begin inline asm
	shfl.sync.down.b32 %r457, %r659, %r459, %r480, %r481;
	// end inline asm
	setp.gt.s32 	%p59, %r456, 30;
	selp.b32 	%r482, 0, %r457, %p59;
	add.s32 	%r463, %r482, %r659;
	mov.b32 	%r464, 2;
	// begin inline asm
	shfl.sync.down.b32 %r462, %r463, %r464, %r480, %r481;
	// end inline asm
	setp.gt.s32 	%p60, %r456, 29;
	selp.b32 	%r483, 0, %r462, %p60;
	add.s32 	%r468, %r463, %r483;
	mov.b32 	%r469, 4;
	// begin inline asm
	shfl.sync.down.b32 %r467, %r468, %r469, %r480, %r481;
	// end inline asm
	setp.gt.s32 	%p61, %r456, 27;
	selp.b32 	%r484, 0, %r467, %p61;
	add.s32 	%r473, %r468, %r484;
	mov.b32 	%r474, 8;
	// begin inline asm
	shfl.sync.down.b32 %r472, %r473, %r474, %r480, %r481;
	// end inline asm
	setp.gt.s32 	%p62, %r456, 23;
	selp.b32 	%r485, 0, %r472, %p62;
	add.s32 	%r478, %r473, %r485;
	mov.b32 	%r479, 16;
	// begin inline asm
	shfl.sync.down.b32 %r477, %r478, %r479, %r480, %r481;
	// end inline asm
	setp.gt.s32 	%p63, %r456, 15;
	selp.b32 	%r486, 0, %r477, %p63;
	add.s32 	%r686, %r478, %r486;
	setp.ne.s32 	%p64, %r456, 0;
	@%p64 bra 	$L__BB5_36;
	shr.u32 	%r487, %r26, 3;
	and.b32  	%r488, %r487, 124;
	mov.u32 	%r489, _ZZN3cub18CUB_300001_SM_10006detail6reduce28DeviceReduceSingleTileKernelINS2_10policy_hubIijN4cuda3std3__44plusIiEEE10Policy1000EPiSC_iS9_iiNS7_10__identityEEEvT0_T1_T2_T3_T4_T6_E12temp_storage;
	add.s32 	%r490, %r489, %r488;
	st.shared.u32 	[%r490+8], %r686;
$L__BB5_36:
	bar.sync 	0;
	setp.ne.s32 	%p65, %r26, 0;
	@%p65 bra 	$L__BB5_72;
	ld.shared.u32 	%r491, [_ZZN3cub18CUB_300001_SM_10006detail6reduce28DeviceReduceSingleTileKernelINS2_10policy_hubIijN4cuda3std3__44plusIiEEE10Policy1000EPiSC_iS9_iiNS7_10__identityEEEvT0_T1_T2_T3_T4_T6_E12temp_storage+12];
	add.s32 	%r492, %r491, %r686;
	ld.shared.u32 	%r493, [_ZZN3cub18CUB_300001_SM_10006detail6reduce28DeviceReduceSingleTileKernelINS2_10policy_hubIijN4cuda3std3__44plusIiEEE10Policy1000EPiSC_iS9_iiNS7_10__identityEEEvT0_T1_T2_T3_T4_T6_E12temp_storage+16];
	add.s32 	%r494, %r492, %r493;
	ld.shared.u32 	%r495, [_ZZN3cub18CUB_300001_SM_10006detail6reduce28DeviceReduceSingleTileKernelINS2_10policy_hubIijN4cuda3std3__44plusIiEEE10Policy1000EPiSC_iS9_iiNS7_10__identityEEEvT0_T1_T2_T3_T4_T6_E12temp_storage+20];
	add.s32 	%r496, %r494, %r495;
	ld.shared.u32 	%r497, [_ZZN3cub18CUB_300001_SM_10006detail6reduce28DeviceReduceSingleTileKernelINS2_10policy_hubIijN4cuda3std3__44plusIiEEE10Policy1000EPiSC_iS9_iiNS7_10__identityEEEvT0_T1_T2_T3_T4_T6_E12temp_storage+24];
	add.s32 	%r498, %r496, %r497;
	ld.shared.u32 	%r499, [_ZZN3cub18CUB_300001_SM_10006detail6reduce28DeviceReduceSingleTileKernelINS2_10policy_hubIijN4cuda3std3__44plusIiEEE10Policy1000EPiSC_iS9_iiNS7_10__identityEEEvT0_T1_T2_T3_T4_T6_E12temp_storage+28];
	add.s32 	%r500, %r498, %r499;
	ld.shared.u32 	%r501, [_ZZN3cub18CUB_300001_SM_10006detail6reduce28DeviceReduceSingleTileKernelINS2_10policy_hubIijN4cuda3std3__44plusIiEEE10Policy1000EPiSC_iS9_iiNS7_10__identityEEEvT0_T1_T2_T3_T4_T6_E12temp_storage+32];
	add.s32 	%r502, %r500, %r501;
	ld.shared.u32 	%r503, [_ZZN3cub18CUB_300001_SM_10006detail6reduce28DeviceReduceSingleTileKernelINS2_10policy_hubIijN4cuda3std3__44plusIiEEE10Policy1000EPiSC_iS9_iiNS7_10__identityEEEvT0_T1_T2_T3_T4_T6_E12temp_storage+36];
	add.s32 	%r686, %r502, %r503;
	bra.uni 	$L__BB5_72;
$L__BB5_38:
	setp.gt.s32 	%p3, %r120, 4095;
	@%p3 bra 	$L__BB5_56;
	mov.u32 	%r60, %tid.x;
	setp.ge.s32 	%p20, %r60, %r120;
	mov.b32 	%r670, 0;
	mov.u32 	%r665, %r60;
	@%p20 bra 	$L__BB5_41;
	mul.wide.u32 	%rd66, %r60, 4;
	add.s64 	%rd65, %rd16, %rd66;
	// begin inline asm
	ld.global.nc.u32 %r670, [%rd65];
	// end inline asm
	add.s32 	%r665, %r60, 256;
$L__BB5_41:
	setp.ge.s32 	%p21, %r665, %r120;
	@%p21 bra 	$L__BB5_47;
	not.b32 	%r252, %r665;
	add.s32 	%r65, %r120, %r252;
	and.b32  	%r253, %r65, 768;
	setp.eq.s32 	%p22, %r253, 768;
	@%p22 bra 	$L__BB5_45;
	mul.wide.u32 	%rd67, %r665, 4;
	add.s64 	%rd123, %rd16, %rd67;
	shr.u32 	%r254, %r65, 8;
	add.s32 	%r255, %r254, 1;
	and.b32  	%r256, %r255, 3;
	neg.s32 	%r662, %r256;
$L__BB5_44:
	.pragma "nounroll";
	// begin inline asm
	ld.global.nc.u32 %r257, [%rd123];
	// end inline asm
	add.s32 	%r670, %r257, %r670;
	add.s32 	%r665, %r665, 256;
	add.s64 	%rd123, %rd123, 1024;
	add.s32 	%r662, %r662, 1;
	setp.ne.s32 	%p23, %r662, 0;
	@%p23 bra 	$L__BB5_44;
$L__BB5_45:
	setp.lt.u32 	%p24, %r65, 768;
	@%p24 bra 	$L__BB5_47;
$L__BB5_46:
	mul.wide.s32 	%rd73, %r665, 4;
	add.s64 	%rd69, %rd16, %rd73;
	// begin inline asm
	ld.global.nc.u32 %r258, [%rd69];
	// end inline asm
	add.s32 	%r262, %r258, %r670;
	add.s64 	%rd70, %rd69, 1024;
	// begin inline asm
	ld.global.nc.u32 %r259, [%rd70];
	// end inline asm
	add.s32 	%r263, %r259, %r262;
	add.s64 	%rd71, %rd69, 2048;
	// begin inline asm
	ld.global.nc.u32 %r260, [%rd71];
	// end inline asm
	add.s32 	%r264, %r260, %r263;
	add.s64 	%rd72, %rd69, 3072;
	// begin inline asm
	ld.global.nc.u32 %r261, [%rd72];
	// end inline asm
	add.s32 	%r670, %r261, %r264;
	add.s32 	%r665, %r665, 1024;
	setp.lt.s32 	%p25, %r665, %r120;
	@%p25 bra 	$L__BB5_46;
$L__BB5_47:
	setp.lt.s32 	%p26, %r120, 256;
	@%p26 bra 	$L__BB5_52;
	// begin inline asm
	mov.u32 %r328, %laneid;
	// end inline asm
	mov.b32 	%r331, 1;
	mov.b32 	%r352, 31;
	mov.b32 	%r353, -1;
	// begin inline asm
	shfl.sync.down.b32 %r329, %r670, %r331, %r352, %r353;
	// end inline asm
	setp.gt.s32 	%p42, %r328, 30;
	selp.b32 	%r354, 0, %r329, %p42;
	add.s32 	%r335, %r354, %r670;
	mov.b32 	%r336, 2;
	// begin inline asm
	shfl.sync.down.b32 %r334, %r335, %r336, %r352, %r353;
	// end inline asm
	setp.gt.s32 	%p43, %r328, 29;
	selp.b32 	%r355, 0, %r334, %p43;
	add.s32 	%r340, %r335, %r355;
	mov.b32 	%r341, 4;
	// begin inline asm
	shfl.sync.down.b32 %r339, %r340, %r341, %r352, %r353;
	// end inline asm
	setp.gt.s32 	%p44, %r328, 27;
	selp.b32 	%r356, 0, %r339, %p44;
	add.s32 	%r345, %r340, %r356;
	mov.b32 	%r346, 8;
	// begin inline asm
	shfl.sync.down.b32 %r344, %r345, %r346, %r352, %r353;
	// end inline asm
	setp.gt.s32 	%p45, %r328, 23;
	selp.b32 	%r357, 0, %r344, %p45;
	add.s32 	%r350, %r345, %r357;
	mov.b32 	%r351, 16;
	// begin inline asm
	shfl.sync.down.b32 %r349, %r350, %r351, %r352, %r353;
	// end inline asm
	setp.gt.s32 	%p46, %r328, 15;
	selp.b32 	%r358, 0, %r349, %p46;
	add.s32 	%r686, %r350, %r358;
	setp.ne.s32 	%p47, %r328, 0;
	@%p47 bra 	$L__BB5_50;
	shr.u32 	%r359, %r60, 3;
	and.b32  	%r360, %r359, 124;
	mov.u32 	%r361, _ZZN3cub18CUB_300001_SM_10006detail6reduce28DeviceReduceSingleTileKernelINS2_10policy_hubIijN4cuda3std3__44plusIiEEE10Policy1000EPiSC_iS9_iiNS7_10__identityEEEvT0_T1_T2_T3_T4_T6_E12temp_storage;
	add.s32 	%r362, %r361, %r360;
	st.shared.u32 	[%r362+8], %r686;
$L__BB5_50:
	bar.sync 	0;
	setp.ne.s32 	%p48, %r60, 0;
	@%p48 bra 	$L__BB5_72;
	ld.shared.u32 	%r363, [_ZZN3cub18CUB_300001_SM_10006detail6reduce28DeviceReduceSingleTileKernelINS2_10policy_hubIijN4cuda3std3__44plusIiEEE10Policy1000EPiSC_iS9_iiNS7_10__identityEEEvT0_T1_T2_T3_T4_T6_E12temp_storage+12];
	add.s32 	%r364, %r363, %r686;
	ld.shared.u32 	%r365, [_ZZN3cub18CUB_300001_SM_10006detail6reduce28DeviceReduceSingleTileKernelINS2_10policy_hubIijN4cuda3std3__44plusIiEEE10Policy1000EPiSC_iS9_iiNS7_10__identityEEEvT0_T1_T2_T3_T4_T6_E12temp_storage+16];
	add.s32 	%r366, %r364, %r365;
	ld.shared.u32 	%r367, [_ZZN3cub18CUB_300001_SM_10006detail6reduce28DeviceReduceSingleTileKernelINS2_10policy_hubIijN4cuda3std3__44plusIiEEE10Policy1000EPiSC_iS9_iiNS7_10__identityEEEvT0_T1_T2_T3_T4_T6_E12temp_storage+20];
	add.s32 	%r368, %r366, %r367;
	ld.shared.u32 	%r369, [_ZZN3cub18CUB_300001_SM_10006detail6reduce28DeviceReduceSingleTileKernelINS2_10policy_hubIijN4cuda3std3__44plusIiEEE10Policy1000EPiSC_iS9_iiNS7_10__identityEEEvT0_T1_T2_T3_T4_T6_E12temp_storage+24];
	add.s32 	%r370, %r368, %r369;
	ld.shared.u32 	%r371, [_ZZN3cub18CUB_300001_SM_10006detail6reduce28DeviceReduceSingleTileKernelINS2_10policy_hubIijN4cuda3std3__44plusIiEEE10Policy1000EPiSC_iS9_iiNS7_10__identityEEEvT0_T1_T2_T3_T4_T6_E12temp_storage+28];
	add.s32 	%r372, %r370, %r371;
	ld.shared.u32 	%r373, [_ZZN3cub18CUB_300001_SM_10006detail6reduce28DeviceReduceSingleTileKernelINS2_10policy_hubIijN4cuda3std3__44plusIiEEE10Policy1000EPiSC_iS9_iiNS7_10__identityEEEvT0_T1_T2_T3_T4_T6_E12temp_storage+32];
	add.s32 	%r374, %r372, %r373;
	ld.shared.u32 	%r375, [_ZZN3cub18CUB_300001_SM_10006detail6reduce28DeviceReduceSingleTileKernelINS2_10policy_hubIijN4cuda3std3__44plusIiEEE10Policy1000EPiSC_iS9_iiNS7_10__identityEEEvT0_T1_T2_T3_T4_T6_E12temp_storage+36];
	add.s32 	%r686, %r374, %r375;
	bra.uni 	$L__BB5_72;
$L__BB5_52:
	// begin inline asm
	mov.u32 %r265, %laneid;
	// end inline asm
	and.b32  	%r291, %r60, 992;
	add.s32 	%r292, %r291, 32;
	setp.gt.s32 	%p27, %r292, %r120;
	not.b32 	%r293, %r291;
	add.s32 	%r294, %r120, %r293;
	selp.b32 	%r289, %r294, 31, %p27;
	mov.b32 	%r268, 1;
	mov.b32 	%r290, -1;
	// begin inline asm
	shfl.sync.down.b32 %r266, %r670, %r268, %r289, %r290;
	// end inline asm
	setp.lt.s32 	%p28, %r265, %r289;
	selp.b32 	%r295, %r266, 0, %p28;
	add.s32 	%r272, %r295, %r670;
	mov.b32 	%r273, 2;
	// begin inline asm
	shfl.sync.down.b32 %r271, %r272, %r273, %r289, %r290;
	// end inline asm
	add.s32 	%r296, %r265, 2;
	setp.gt.s32 	%p29, %r296, %r289;
	selp.b32 	%r297, 0, %r271, %p29;
	add.s32 	%r277, %r272, %r297;
	mov.b32 	%r278, 4;
	// begin inline asm
	shfl.sync.down.b32 %r276, %r277, %r278, %r289, %r290;
	// end inline asm
	add.s32 	%r298, %r265, 4;
	setp.gt.s32 	%p30, %r298, %r289;
	selp.b32 	%r299, 0, %r276, %p30;
	add.s32 	%r282, %r277, %r299;
	mov.b32 	%r283, 8;
	// begin inline asm
	shfl.sync.down.b32 %r281, %r282, %r283, %r289, %r290;
	// end inline asm
	add.s32 	%r300, %r265, 8;
	setp.gt.s32 	%p31, %r300, %r289;
	selp.b32 	%r301, 0, %r281, %p31;
	add.s32 	%r287, %r282, %r301;
	mov.b32 	%r288, 16;
	// begin inline asm
	shfl.sync.down.b32 %r286, %r287, %r288, %r289, %r290;
	// end inline asm
	add.s32 	%r302, %r265, 16;
	setp.gt.s32 	%p32, %r302, %r289;
	selp.b32 	%r303, 0, %r286, %p32;
	add.s32 	%r686, %r287, %r303;
	setp.ne.s32 	%p33, %r265, 0;
	@%p33 bra 	$L__BB5_54;
	shr.u32 	%r304, %r60, 3;
	and.b32  	%r305, %r304, 124;
	mov.u32 	%r306, _ZZN3cub18CUB_300001_SM_10006detail6reduce28DeviceReduceSingleTileKernelINS2_10policy_hubIijN4cuda3std3__44plusIiEEE10Policy1000EPiSC_iS9_iiNS7_10__identityEEEvT0_T1_T2_T3_T4_T6_E12temp_storage;
	add.s32 	%r307, %r306, %r305;
	st.shared.u32 	[%r307+8], %r686;
$L__BB5_54:
	bar.sync 	0;
	setp.ne.s32 	%p34, %r60, 0;
	@%p34 bra 	$L__BB5_72;
	setp.gt.s32 	%p35, %r120, 32;
	ld.shared.u32 	%r308, [_ZZN3cub18CUB_300001_SM_10006detail6reduce28DeviceReduceSingleTileKernelINS2_10policy_hubIijN4cuda3std3__44plusIiEEE10Policy1000EPiSC_iS9_iiNS7_10__identityEEEvT0_T1_T2_T3_T4_T6_E12temp_storage+12];
	selp.b32 	%r309, %r308, 0, %p35;
	add.s32 	%r310, %r309, %r686;
	setp.gt.s32 	%p36, %r120, 64;
	ld.shared.u32 	%r311, [_ZZN3cub18CUB_300001_SM_10006detail6reduce28DeviceReduceSingleTileKernelINS2_10policy_hubIijN4cuda3std3__44plusIiEEE10Policy1000EPiSC_iS9_iiNS7_10__identityEEEvT0_T1_T2_T3_T4_T6_E12temp_storage+16];
	selp.b32 	%r312, %r311, 0, %p36;
	add.s32 	%r313, %r310, %r312;
	setp.gt.s32 	%p37, %r120, 96;
	ld.shared.u32 	%r314, [_ZZN3cub18CUB_300001_SM_10006detail6reduce28DeviceReduceSingleTileKernelINS2_10policy_hubIijN4cuda3std3__44plusIiEEE10Policy1000EPiSC_iS9_iiNS7_10__identityEEEvT0_T1_T2_T3_T4_T6_E12temp_storage+20];
	selp.b32 	%r315, %r314, 0, %p37;
	add.s32 	%r316, %r313, %r315;
	setp.gt.s32 	%p38, %r120, 128;
	ld.shared.u32 	%r317, [_ZZN3cub18CUB_300001_SM_10006detail6reduce28DeviceReduceSingleTileKernelINS2_10policy_hubIijN4cuda3std3__44plusIiEEE10Policy1000EPiSC_iS9_iiNS7_10__identityEEEvT0_T1_T2_T3_T4_T6_E12temp_storage+24];
	selp.b32 	%r318, %r317, 0, %p38;
	add.s32 	%r319, %r316, %r318;
	setp.gt.s32 	%p39, %r120, 160;
	ld.shared.u32 	%r320, [_ZZN3cub18CUB_300001_SM_10006detail6reduce28DeviceReduceSingleTileKernelINS2_10policy_hubIijN4cuda3std3__44plusIiEEE10Policy1000EPiSC_iS9_iiNS7_10__identityEEEvT0_T1_T2_T3_T4_T6_E12temp_storage+28];
	selp.b32 	%r321, %r320, 0, %p39;
	add.s32 	%r322, %r319, %r321;
	setp.gt.s32 	%p40, %r120, 192;
	ld.shared.u32 	%r323, [_ZZN3cub18CUB_300001_SM_10006detail6reduce28DeviceReduceSingleTileKernelINS2_10policy_hubIijN4cuda3std3__44plusIiEEE10Policy1000EPiSC_iS9_iiNS7_10__identityEEEvT0_T1_T2_T3_T4_T6_E12temp_storage+32];
	selp.b32 	%r324, %r323, 0, %p40;
	add.s32 	%r325, %r322, %r324;
	setp.gt.s32 	%p41, %r120, 224;
	ld.shared.u32 	%r326, [_ZZN3cub18CUB_300001_SM_10006detail6reduce28DeviceReduceSingleTileKernelINS2_10policy_hubIijN4cuda3std3__44plusIiEEE10Policy1000EPiSC_iS9_iiNS7_10__identityEEEvT0_T1_T2_T3_T4_T6_E12temp_storage+36];
	selp.b32 	%r327, %r326, 0, %p41;
	add.s32 	%r686, %r325, %r327;
	bra.uni 	$L__BB5_72;
$L__BB5_56:
	mov.u32 	%r85, %tid.x;
	mul.wide.u32 	%rd35, %r85, 4;
	add.s64 	%rd19, %rd16, %rd35;
	// begin inline asm
	ld.global.nc.u32 %r122, [%rd19];
	// end inline asm
	add.s64 	%rd20, %rd19, 1024;
	// begin inline asm
	ld.global.nc.u32 %r123, [%rd20];
	// end inline asm
	add.s64 	%rd21, %rd19, 2048;
	// begin inline asm
	ld.global.nc.u32 %r124, [%rd21];
	// end inline asm
	add.s64 	%rd22, %rd19, 3072;
	// begin inline asm
	ld.global.nc.u32 %r125, [%rd22];
	// end inline asm
	add.s64 	%rd23, %rd19, 4096;
	// begin inline asm
	ld.global.nc.u32 %r126, [%rd23];
	// end inline asm
	add.s64 	%rd24, %rd19, 5120;
	// begin inline asm
	ld.global.nc.u32 %r127, [%rd24];
	// end inline asm
	add.s64 	%rd25, %rd19, 6144;
	// begin inline asm
	ld.global.nc.u32 %r128, [%rd25];
	// end inline asm
	add.s64 	%rd26, %rd19, 7168;
	// begin inline asm
	ld.global.nc.u32 %r129, [%rd26];
	// end inline asm
	add.s64 	%rd27, %rd19, 8192;
	// begin inline asm
	ld.global.nc.u32 %r130, [%rd27];
	// end inline asm
	add.s64 	%rd28, %rd19, 9216;
	// begin inline asm
	ld.global.nc.u32 %r131, [%rd28];
	// end inline asm
	add.s64 	%rd29, %rd19, 10240;
	// begin inline asm
	ld.global.nc.u32 %r132, [%rd29];
	// end inline asm
	add.s64 	%rd30, %rd19, 11264;
	// begin inline asm
	ld.global.nc.u32 %r133, [%rd30];
	// end inline asm
	add.s64 	%rd31, %rd19, 12288;
	// begin inline asm
	ld.global.nc.u32 %r134, [%rd31];
	// end inline asm
	add.s64 	%rd32, %rd19, 13312;
	// begin inline asm
	ld.global.nc.u32 %r135, [%rd32];
	// end inline asm
	add.s64 	%rd33, %rd19, 14336;
	// begin inline asm
	ld.global.nc.u32 %r136, [%rd33];
	// end inline asm
	add.s64 	%rd34, %rd19, 15360;
	// begin inline asm
	ld.global.nc.u32 %r137, [%rd34];
	// end inline asm
	add.s32 	%r139, %r123, %r122;
	add.s32 	%r140, %r124, %r139;
	add.s32 	%r141, %r125, %r140;
	add.s32 	%r142, %r126, %r141;
	add.s32 	%r143, %r127, %r142;
	add.s32 	%r144, %r128, %r143;
	add.s32 	%r145, %r129, %r144;
	add.s32 	%r146, %r130, %r145;
	add.s32 	%r147, %r131, %r146;
	add.s32 	%r148, %r132, %r147;
	add.s32 	%r149, %r133, %r148;
	add.s32 	%r150, %r134, %r149;
	add.s32 	%r151, %r135, %r150;
	add.s32 	%r152, %r136, %r151;
	add.s32 	%r685, %r137, %r152;
	setp.lt.u32 	%p4, %r120, 8192;
	mov.b32 	%r674, 4096;
	@%p4 bra 	$L__BB5_60;
	add.s32 	%r87, %r120, -4096;
	mov.b32 	%r674, 4096;
$L__BB5_58:
	mul.wide.s32 	%rd52, %r674, 4;
	add.s64 	%rd36, %rd19, %rd52;
	// begin inline asm
	ld.global.nc.u32 %r154, [%rd36];
	// end inline asm
	add.s64 	%rd37, %rd36, 1024;
	// begin inline asm
	ld.global.nc.u32 %r155, [%rd37];
	// end inline asm
	add.s64 	%rd38, %rd36, 2048;
	// begin inline asm
	ld.global.nc.u32 %r156, [%rd38];
	// end inline asm
	add.s64 	%rd39, %rd36, 3072;
	// begin inline asm
	ld.global.nc.u32 %r157, [%rd39];
	// end inline asm
	add.s64 	%rd40, %rd36, 4096;
	// begin inline asm
	ld.global.nc.u32 %r158, [%rd40];
	// end inline asm
	add.s64 	%rd41, %rd36, 5120;
	// begin inline asm
	ld.global.nc.u32 %r159, [%rd41];
	// end inline asm
	add.s64 	%rd42, %rd36, 6144;
	// begin inline asm
	ld.global.nc.u32 %r160, [%rd42];
	// end inline asm
	add.s64 	%rd43, %rd36, 7168;
	// begin inline asm
	ld.global.nc.u32 %r161, [%rd43];
	// end inline asm
	add.s64 	%rd44, %rd36, 8192;
	// begin inline asm
	ld.global.nc.u32 %r162, [%rd44];
	// end inline asm
	add.s64 	%rd45, %rd36, 9216;
	// begin inline asm
	ld.global.nc.u32 %r163, [%rd45];
	// end inline asm
	add.s64 	%rd46, %rd36, 10240;
	// begin inline asm
	ld.global.nc.u32 %r164, [%rd46];
	// end inline asm
	add.s64 	%rd47, %rd36, 11264;
	// begin inline asm
	ld.global.nc.u32 %r165, [%rd47];
	// end inline asm
	add.s64 	%rd48, %rd36, 12288;
	// begin inline asm
	ld.global.nc.u32 %r166, [%rd48];
	// end inline asm
	add.s64 	%rd49, %rd36, 13312;
	// begin inline asm
	ld.global.nc.u32 %r167, [%rd49];
	// end inline asm
	add.s64 	%rd50, %rd36, 14336;
	// begin inline asm
	ld.global.nc.u32 %r168, [%rd50];
	// end inline asm
	add.s64 	%rd51, %rd36, 15360;
	// begin inline asm
	ld.global.nc.u32 %r169, [%rd51];
	// end inline asm
	add.s32 	%r170, %r154, %r685;
	add.s32 	%r171, %r155, %r170;
	add.s32 	%r172, %r156, %r171;
	add.s32 	%r173, %r157, %r172;
	add.s32 	%r174, %r158, %r173;
	add.s32 	%r175, %r159, %r174;
	add.s32 	%r176, %r160, %r175;
	add.s32 	%r177, %r161, %r176;
	add.s32 	%r178, %r162, %r177;
	add.s32 	%r179, %r163, %r178;
	add.s32 	%r180, %r164, %r179;
	add.s32 	%r181, %r165, %r180;
	add.s32 	%r182, %r166, %r181;
	add.s32 	%r183, %r167, %r182;
	add.s32 	%r184, %r168, %r183;
	add.s32 	%r685, %r169, %r184;
	sub.s32 	%r185, %r120, %r674;
	setp.lt.s32 	%p5, %r185, 4096;
	@%p5 bra 	$L__BB5_68;
	add.s32 	%r674, %r674, 4096;
	setp.le.s32 	%p6, %r674, %r87;
	@%p6 bra 	$L__BB5_58;
$L__BB5_60:
	setp.le.s32 	%p7, %r120, %r674;
	@%p7 bra 	$L__BB5_68;
	sub.s32 	%r94, %r120, %r674;
	setp.ge.s32 	%p8, %r85, %r94;
	@%p8 bra 	$L__BB5_68;
	not.b32 	%r187, %r85;
	add.s32 	%r188, %r120, %r187;
	sub.s32 	%r95, %r188, %r674;
	and.b32  	%r189, %r95, 768;
	setp.eq.s32 	%p9, %r189, 768;
	mov.u32 	%r679, %r85;
	@%p9 bra 	$L__BB5_65;
	add.s32 	%r676, %r85, %r674;
	shr.u32 	%r190, %r95, 8;
	add.s32 	%r191, %r190, 1;
	and.b32  	%r192, %r191, 3;
	neg.s32 	%r675, %r192;
	mov.u32 	%r679, %r85;
$L__BB5_64:
	.pragma "nounroll";
	mul.wide.u32 	%rd54, %r676, 4;
	add.s64 	%rd53, %rd16, %rd54;
	// begin inline asm
	ld.global.nc.u32 %r193, [%rd53];
	// end inline asm
	add.s32 	%r685, %r193, %r685;
	add.s32 	%r679, %r679, 256;
	add.s32 	%r676, %r676, 256;
	add.s32 	%r675, %r675, 1;
	setp.ne.s32 	%p10, %r675, 0;
	@%p10 bra 	$L__BB5_64;
$L__BB5_65:
	setp.lt.u32 	%p11, %r95, 768;
	@%p11 bra 	$L__BB5_68;
	cvt.u64.u32 	%rd55, %r679;
	cvt.u64.u32 	%rd56, %r674;
	add.s64 	%rd57, %rd55, %rd56;
	shl.b64 	%rd58, %rd57, 2;
	add.s64 	%rd59, %rd58, %rd16;
	add.s64 	%rd124, %rd59, 2048;
	add.s32 	%r682, %r679, %r674;
$L__BB5_67:
	mul.wide.u32 	%rd64, %r682, 4;
	add.s64 	%rd60, %rd16, %rd64;
	// begin inline asm
	ld.global.nc.u32 %r194, [%rd60];
	// end inline asm
	add.s32 	%r198, %r194, %r685;
	add.s64 	%rd61, %rd124, -1024;
	// begin inline asm
	ld.global.nc.u32 %r195, [%rd61];
	// end inline asm
	add.s32 	%r199, %r195, %r198;
	// begin inline asm
	ld.global.nc.u32 %r196, [%rd124];
	// end inline asm
	add.s32 	%r200, %r196, %r199;
	add.s64 	%rd63, %rd124, 1024;
	// begin inline asm
	ld.global.nc.u32 %r197, [%rd63];
	// end inline asm
	add.s32 	%r685, %r197, %r200;
	add.s32 	%r679, %r679, 1024;
	add.s64 	%rd124, %rd124, 4096;
	add.s32 	%r682, %r682, 1024;
	setp.lt.s32 	%p12, %r679, %r94;
	@%p12 bra 	$L__BB5_67;
$L__BB5_68:
	// begin inline asm
	mov.u32 %r201, %laneid;
	// end inline asm
	mov.b32 	%r204, 1;
	mov.b32 	%r225, 31;
	mov.b32 	%r226, -1;
	// begin inline asm
	shfl.sync.down.b32 %r202, %r685, %r204, %r225, %r226;
	// end inline asm
	setp.gt.s32 	%p13, %r201, 30;
	selp.b32 	%r227, 0, %r202, %p13;
	add.s32 	%r208, %r227, %r685;
	mov.b32 	%r209, 2;
	// begin inline asm
	shfl.sync.down.b32 %r207, %r208, %r209, %r225, %r226;
	// end inline asm
	setp.gt.s32 	%p14, %r201, 29;
	selp.b32 	%r228, 0, %r207, %p14;
	add.s32 	%r213, %r208, %r228;
	mov.b32 	%r214, 4;
	// begin inline asm
	shfl.sync.down.b32 %r212, %r213, %r214, %r225, %r226;
	// end inline asm
	setp.gt.s32 	%p15, %r201, 27;
	selp.b32 	%r229, 0, %r212, %p15;
	add.s32 	%r218, %r213, %r229;
	mov.b32 	%r219, 8;
	// begin inline asm
	shfl.sync.down.b32 %r217, %r218, %r219, %r225, %r226;
	// end inline asm
	setp.gt.s32 	%p16, %r201, 23;
	selp.b32 	%r230, 0, %r217, %p16;
	add.s32 	%r223, %r218, %r230;
	mov.b32 	%r224, 16;
	// begin inline asm
	shfl.sync.down.b32 %r222, %r223, %r224, %r225, %r226;
	// end inline asm
	setp.gt.s32 	%p17, %r201, 15;
	selp.b32 	%r231, 0, %r222, %p17;
	add.s32 	%r686, %r223, %r231;
	setp.ne.s32 	%p18, %r201, 0;
	@%p18 bra 	$L__BB5_70;
	shr.u32 	%r232, %r85, 3;
	and.b32  	%r233, %r232, 124;
	mov.u32 	%r234, _ZZN3cub18CUB_300001_SM_10006detail6reduce28DeviceReduceSingleTileKernelINS2_10policy_hubIijN4cuda3std3__44plusIiEEE10Policy1000EPiSC_iS9_iiNS7_10__identityEEEvT0_T1_T2_T3_T4_T6_E12temp_storage;
	add.s32 	%r235, %r234, %r233;
	st.shared.u32 	[%r235+8], %r686;
$L__BB5_70:
	bar.sync 	0;
	setp.ne.s32 	%p19, %r85, 0;
	@%p19 bra 	$L__BB5_72;
	ld.shared.u32 	%r236, [_ZZN3cub18CUB_300001_SM_10006detail6reduce28DeviceReduceSingleTileKernelINS2_10policy_hubIijN4cuda3std3__44plusIiEEE10Policy1000EPiSC_iS9_iiNS7_10__identityEEEvT0_T1_T2_T3_T4_T6_E12temp_storage+12];
	add.s32 	%r237, %r236, %r686;
	ld.shared.u32 	%r238, [_ZZN3cub18CUB_300001_SM_10006detail6reduce28DeviceReduceSingleTileKernelINS2_10policy_hubIijN4cuda3std3__44plusIiEEE10Policy1000EPiSC_iS9_iiNS7_10__identityEEEvT0_T1_T2_T3_T4_T6_E12temp_storage+16];
	add.s32 	%r239, %r237, %r238;
	ld.shared.u32 	%r240, [_ZZN3cub18CUB_300001_SM_10006detail6reduce28DeviceReduceSingleTileKernelINS2_10policy_hubIijN4cuda3std3__44plusIiEEE10Policy1000EPiSC_iS9_iiNS7_10__identityEEEvT0_T1_T2_T3_T4_T6_E12temp_storage+20];
	add.s32 	%r241, %r239, %r240;
	ld.shared.u32 	%r242, [_ZZN3cub18CUB_300001_SM_10006detail6reduce28DeviceReduceSingleTileKernelINS2_10policy_hubIijN4cuda3std3__44plusIiEEE10Policy1000EPiSC_iS9_iiNS7_10__identityEEEvT0_T1_T2_T3_T4_T6_E12temp_storage+24];
	add.s32 	%r243, %r241, %r242;
	ld.shared.u32 	%r244, [_ZZN3cub18CUB_300001_SM_10006detail6reduce28DeviceReduceSingleTileKernelINS2_10policy_hubIijN4cuda3std3__44plusIiEEE10Policy1000EPiSC_iS9_iiNS7_10__identityEEEvT0_T1_T2_T3_T4_T6_E12temp_storage+28];
	add.s32 	%r245, %r243, %r244;
	ld.shared.u32 	%r246, [_ZZN3cub18CUB_300001_SM_10006detail6reduce28DeviceReduceSingleTileKernelINS2_10policy_hubIijN4cuda3std3__44plusIiEEE10Policy1000EPiSC_iS9_iiNS7_10__identityEEEvT0_T1_T2_T3_T4_T6_E12temp_storage+32];
	add.s32 	%r247, %r245, %r246;
	ld.shared.u32 	%r248, [_ZZN3cub18CUB_300001_SM_10006detail6reduce28DeviceReduceSingleTileKernelINS2_10policy_hubIijN4cuda3std3__44plusIiEEE10Policy1000EPiSC_iS9_iiNS7_10__identityEEEvT0_T1_T2_T3_T4_T6_E12temp_storage+36];
	add.s32 	%r686, %r247, %r248;
$L__BB5_72:
	mov.u32 	%r631, %tid.x;
	setp.ne.s32 	%p95, %r631, 0;
	@%p95 bra 	$L__BB5_74;
	add.s32 	%r632, %r686, %r121;
	st.global.u32 	[%rd1], %r632;
$L__BB5_74:
	ret;

}
	// .globl	_ZN3cub18CUB_300001_SM_10006detail6reduce28DeviceReduceSingleTileKernelINS2_10policy_hubIiyN4cuda3std3__44plusIiEEE10Policy1000EN6thrust24THRUST_300001_SM_1000_NS6detail15normal_iteratorINSD_10device_ptrIiEEEEPiyS9_ii6squareEEvT0_T1_T2_T3_T4_T6_
.visible .entry _ZN3cub18CUB_300001_SM_10006detail6reduce28DeviceReduceSingleTileKernelINS2_10policy_hubIiyN4cuda3std3__44plusIiEEE10Policy1000EN6thrust24THRUST_300001_SM_1000_NS6detail15normal_iteratorINSD_10device_ptrIiEEEEPiyS9_ii6squareEEvT0_T1_T2_T3_T4_T6_(
	.param .align 8 .b8 _ZN3cub18CUB_300001_SM_10006detail6reduce28DeviceReduceSingleTileKernelINS2_10policy_hubIiyN4cuda3std3__44plusIiEEE10Policy1000EN6thrust24THRUST_300001_SM_1000_NS6detail15normal_iteratorINSD_10device_ptrIiEEEEPiyS9_ii6squareEEvT0_T1_T2_T3_T4_T6__param_0[8],
	.param .u64 .ptr .align 1 _ZN3cub18CUB_300001_SM_10006detail6reduce28DeviceReduceSingleTileKernelINS2_10policy_hubIiyN4cuda3std3__44plusIiEEE10Policy1000EN6thrust24THRUST_300001_SM_1000_NS6detail15normal_iteratorINSD_10device_ptrIiEEEEPiyS9_ii6squareEEvT0_T1_T2_T3_T4_T6__param_1,
	.param .u64 _ZN3cub18CUB_300001_SM_10006detail6reduce28DeviceReduceSingleTileKernelINS2_10policy_hubIiyN4cuda3std3__44plusIiEEE10Policy1000EN6thrust24THRUST_300001_SM_1000_NS6detail15normal_iteratorINSD_10device_ptrIiEEEEPiyS9_ii6squareEEvT0_T1_T2_T3_T4_T6__param_2,
	.param .align 1 .b8 _ZN3cub18CUB_300001_SM_10006detail6reduce28DeviceReduceSingleTileKernelINS2_10policy_hubIiyN4cuda3std3__44plusIiEEE10Policy1000EN6thrust24THRUST_300001_SM_1000_NS6detail15normal_iteratorINSD_10device_ptrIiEEEEPiyS9_ii6squareEEvT0_T1_T2_T3_T4_T6__param_3[1],
	.param .u32 _ZN3cub18CUB_300001_SM_10006detail6reduce28DeviceReduceSingleTileKernelINS2_10policy_hubIiyN4cuda3std3__44plusIiEEE10Policy1000EN6thrust24THRUST_300001_SM_1000_NS6detail15normal_iteratorINSD_10device_ptrIiEEEEPiyS9_ii6squareEEvT0_T1_T2_T3_T4_T6__param_4,
	.param .align 1 .b8 _ZN3cub18CUB_300001_SM_10006detail6reduce28DeviceReduceSingleTileKernelINS2_10policy_hubIiyN4cuda3std3__44plusIiEEE10Policy1000EN6thrust24THRUST_300001_SM_1000_NS6detail15normal_iteratorINSD_10device_ptrIiEEEEPiyS9_ii6squareEEvT0_T1_T2_T3_T4_T6__param_5[1]
)
.maxntid 256
.minnctapersm 1
{
	.reg .pred 	%p<59>;
	.reg .b32 	%r<473>;
	.reg .b64 	%rd<56>;
	// demoted variable
	.shared .align 4 .b8 _ZZN3cub18CUB_300001_SM_10006detail6reduce28DeviceReduceSingleTileKernelINS2_10policy_hubIiyN4cuda3std3__44plusIiEEE10Policy1000EN6thrust24THRUST_300001_SM_1000_NS6detail15normal_iteratorINSD_10device_ptrIiEEEEPiyS9_ii6squareEEvT0_T1_T2_T3_T4_T6_E12temp_storage[44];
	ld.param.u64 	%rd18, [_ZN3cub18CUB_300001_SM_10006detail6reduce28DeviceReduceSingleTileKernelINS2_10policy_hubIiyN4cuda3std3__44plusIiEEE10Policy1000EN6thrust24THRUST_300001_SM_1000_NS6detail15normal_iteratorINSD_10device_ptrIiEEEEPiyS9_ii6squareEEvT0_T1_T2_T3_T4_T6__param_0];
	ld.param.u64 	%rd20, [_ZN3cub18CUB_300001_SM_10006detail6reduce28DeviceReduceSingleTileKernelINS2_10policy_hubIiyN4cuda3std3__44plusIiEEE10Policy1000EN6thrust24THRUST_300001_SM_1000_NS6detail15normal_iteratorINSD_10device_ptrIiEEEEPiyS9_ii6squareEEvT0_T1_T2_T3_T4_T6__param_1];
	ld.param.u64 	%rd19, [_ZN3cub18CUB_300001_SM_10006detail6reduce28DeviceReduceSingleTileKernelINS2_10policy_hubIiyN4cuda3std3__44plusIiEEE10Policy1000EN6thrust24THRUST_300001_SM_1000_NS6detail15normal_iteratorINSD_10device_ptrIiEEEEPiyS9_ii6squareEEvT0_T1_T2_T3_T4_T6__param_2];
	ld.param.u32 	%r81, [_ZN3cub18CUB_300001_SM_10006detail6reduce28DeviceReduceSingleTileKernelINS2_10policy_hubIiyN4cuda3std3__44plusIiEEE10Policy1000EN6thrust24THRUST_300001_SM_1000_NS6detail15normal_iteratorINSD_10device_ptrIiEEEEPiyS9_ii6squareEEvT0_T1_T2_T3_T4_T6__param_4];
	cvta.to.global.u64 	%rd1, %rd20;
	setp.ne.s64 	%p1, %rd19, 0;
	@%p1 bra 	$L__BB6_3;
	mov.u32 	%r436, %tid.x;
	setp.ne.s32 	%p58, %r436, 0;
	@%p58 bra 	$L__BB6_51;
	st.global.u32 	[%rd1], %r81;
	bra.uni 	$L__BB6_51;
$L__BB6_3:
	cvta.to.global.u64 	%rd2, %rd18;
	setp.gt.u64 	%p2, %rd19, 4095;
	@%p2 bra 	$L__BB6_28;
	cvt.u32.u64 	%r1, %rd19;
	mov.u32 	%r2, %tid.x;
	setp.ge.u32 	%p24, %r2, %r1;
	mov.b32 	%r454, 0;
	mov.u32 	%r443, %r2;
	@%p24 bra 	$L__BB6_6;
	mul.wide.u32 	%rd41, %r2, 4;
	add.s64 	%rd42, %rd2, %rd41;
	ld.global.u32 	%r261, [%rd42];
	mul.lo.s32 	%r454, %r261, %r261;
	add.s32 	%r443, %r2, 256;
$L__BB6_6:
	setp.ge.u32 	%p25, %r443, %r1;
	@%p25 bra 	$L__BB6_19;
	not.b32 	%r263, %r443;
	add.s32 	%r264, %r263, %r1;
	shr.u32 	%r265, %r264, 8;
	add.s32 	%r7, %r265, 1;
	and.b32  	%r8, %r7, 15;
	setp.lt.u32 	%p26, %r264, 3840;
	@%p26 bra 	$L__BB6_10;
	and.b32  	%r266, %r7, 33554416;
	neg.s32 	%r439, %r266;
	mul.wide.u32 	%rd43, %r443, 4;
	add.s64 	%rd44, %rd43, %rd2;
	add.s64 	%rd51, %rd44, 8192;
$L__BB6_9:
	.pragma "nounroll";
	ld.global.u32 	%r267, [%rd51+-8192];
	mad.lo.s32 	%r268, %r267, %r267, %r454;
	ld.global.u32 	%r269, [%rd51+-7168];
	mad.lo.s32 	%r270, %r269, %r269, %r268;
	ld.global.u32 	%r271, [%rd51+-6144];
	mad.lo.s32 	%r272, %r271, %r271, %r270;
	ld.global.u32 	%r273, [%rd51+-5120];
	mad.lo.s32 	%r274, %r273, %r273, %r272;
	ld.global.u32 	%r275, [%rd51+-4096];
	mad.lo.s32 	%r276, %r275, %r275, %r274;
	ld.global.u32 	%r277, [%rd51+-3072];
	mad.lo.s32 	%r278, %r277, %r277, %r276;
	ld.global.u32 	%r279, [%rd51+-2048];
	mad.lo.s32 	%r280, %r279, %r279, %r278;
	ld.global.u32 	%r281, [%rd51+-1024];
	mad.lo.s32 	%r282, %r281, %r281, %r280;
	ld.global.u32 	%r283, [%rd51];
	mad.lo.s32 	%r284, %r283, %r283, %r282;
	ld.global.u32 	%r285, [%rd51+1024];
	mad.lo.s32 	%r286, %r285, %r285, %r284;
	ld.global.u32 	%r287, [%rd51+2048];
	mad.lo.s32 	%r288, %r287, %r287, %r286;
	ld.global.u32 	%r289, [%rd51+3072];
	mad.lo.s32 	%r290, %r289, %r289, %r288;
	ld.global.u32 	%r291, [%rd51+4096];
	mad.lo.s32 	%r292, %r291, %r291, %r290;
	ld.global.u32 	%r293, [%rd51+5120];
	mad.lo.s32 	%r294, %r293, %r293, %r292;
	ld.global.u32 	%r295, [%rd51+6144];
	mad.lo.s32 	%r296, %r295, %r295, %r294;
	ld.global.u32 	%r297, [%rd51+7168];
	mad.lo.s32 	%r454, %r297, %r297, %r296;
	add.s32 	%r443, %r443, 4096;
	add.s32 	%r439, %r439, 16;
	add.s64 	%rd51, %rd51, 16384;
	setp.ne.s32 	%p27, %r439, 0;
	@%p27 bra 	$L__BB6_9;
$L__BB6_10:
	setp.eq.s32 	%p28, %r8, 0;
	@%p28 bra 	$L__BB6_19;
	and.b32  	%r19, %r7, 7;
	setp.lt.u32 	%p29, %r8, 8;
	@%p29 bra 	$L__BB6_13;
	mul.wide.s32 	%rd45, %r443, 4;
	add.s64 	%rd46, %rd2, %rd45;
	ld.global.u32 	%r299, [%rd46];
	mad.lo.s32 	%r300, %r299, %r299, %r454;
	ld.global.u32 	%r301, [%rd46+1024];
	mad.lo.s32 	%r302, %r301, %r301, %r300;
	ld.global.u32 	%r303, [%rd46+2048];
	mad.lo.s32 	%r304, %r303, %r303, %r302;
	ld.global.u32 	%r305, [%rd46+3072];
	mad.lo.s32 	%r306, %r305, %r305, %r304;
	ld.global.u32 	%r307, [%rd46+4096];
	mad.lo.s32 	%r308, %r307, %r307, %r306;
	ld.global.u32 	%r309, [%rd46+5120];
	mad.lo.s32 	%r310, %r309, %r309, %r308;
	ld.global.u32 	%r311, [%rd46+6144];
	mad.lo.s32 	%r312, %r311, %r311, %r310;
	ld.global.u32 	%r313, [%rd46+7168];
	mad.lo.s32 	%r454, %r313, %r313, %r312;
	add.s32 	%r443, %r443, 2048;
$L__BB6_13:
	setp.eq.s32 	%p30, %r19, 0;
	@%p30 bra 	$L__BB6_19;
	and.b32  	%r25, %r7, 3;
	setp.lt.u32 	%p31, %r19, 4;
	@%p31 bra 	$L__BB6_16;
	mul.wide.s32 	%rd47, %r443, 4;
	add.s64 	%rd48, %rd2, %rd47;
	ld.global.u32 	%r315, [%rd48];
	mad.lo.s32 	%r316, %r315, %r315, %r454;
	ld.global.u32 	%r317, [%rd48+1024];
	mad.lo.s32 	%r318, %r317, %r317, %r316;
	ld.global.u32 	%r319, [%rd48+2048];
	mad.lo.s32 	%r320, %r319, %r319, %r318;
	ld.global.u32 	%r321, [%rd48+3072];
	mad.lo.s32 	%r454, %r321, %r321, %r320;
	add.s32 	%r443, %r443, 1024;
$L__BB6_16:
	setp.eq.s32 	%p32, %r25, 0;
	@%p32 bra 	$L__BB6_19;
	neg.s32 	%r451, %r25;
$L__BB6_18:
	.pragma "nounroll";
	mul.wide.s32 	%rd49, %r443, 4;
	add.s64 	%rd50, %rd2, %rd49;
	ld.global.u32 	%r322, [%rd50];
	mad.lo.s32 	%r454, %r322, %r322, %r454;
	add.s32 	%r443, %r443, 256;
	add.s32 	%r451, %r451, 1;
	setp.ne.s32 	%p33, %r451, 0;
	@%p33 bra 	$L__BB6_18;
$L__BB6_19:
	setp.lt.u64 	%p34, %rd19, 256;
	@%p34 bra 	$L__BB6_24;
	// begin inline asm
	mov.u32 %r386, %laneid;
	// end inline asm
	mov.b32 	%r389, 1;
	mov.b32 	%r410, 31;
	mov.b32 	%r411, -1;
	// begin inline asm
	shfl.sync.down.b32 %r387, %r454, %r389, %r410, %r411;
	// end inline asm
	setp.gt.s32 	%p50, %r386, 30;
	selp.b32 	%r412, 0, %r387, %p50;
	add.s32 	%r393, %r412, %r454;
	mov.b32 	%r394, 2;
	// begin inline asm
	shfl.sync.down.b32 %r392, %r393, %r394, %r410, %r411;
	// end inline asm
	setp.gt.s32 	%p51, %r386, 29;
	selp.b32 	%r413, 0, %r392, %p51;
	add.s32 	%r398, %r393, %r413;
	mov.b32 	%r399, 4;
	// begin inline asm
	shfl.sync.down.b32 %r397, %r398, %r399, %r410, %r411;
	// end inline asm
	setp.gt.s32 	%p52, %r386, 27;
	selp.b32 	%r414, 0, %r397, %p52;
	add.s32 	%r403, %r398, %r414;
	mov.b32 	%r404, 8;
	// begin inline asm
	shfl.sync.down.b32 %r402, %r403, %r404, %r410, %r411;
	// end inline asm
	setp.gt.s32 	%p53, %r386, 23;
	selp.b32 	%r415, 0, %r402, %p53;
	add.s32 	%r408, %r403, %r415;
	mov.b32 	%r409, 16;
	// begin inline asm
	shfl.sync.down.b32 %r407, %r408, %r409, %r410, %r411;
	// end inline asm
	setp.gt.s32 	%p54, %r386, 15;
	selp.b32 	%r416, 0, %r407, %p54;
	add.s32 	%r472, %r408, %r416;
	setp.ne.s32 	%p55, %r386, 0;
	@%p55 bra 	$L__BB6_22;
	shr.u32 	%r417, %r2, 3;
	and.b32  	%r418, %r417, 124;
	mov.u32 	%r419, _ZZN3cub18CUB_300001_SM_10006detail6reduce28DeviceReduceSingleTileKernelINS2_10policy_hubIiyN4cuda3std3__44plusIiEEE10Policy1000EN6thrust24THRUST_300001_SM_1000_NS6detail15normal_iteratorINSD_10device_ptrIiEEEEPiyS9_ii6squareEEvT0_T1_T2_T3_T4_T6_E12temp_storage;
	add.s32 	%r420, %r419, %r418;
	st.shared.u32 	[%r420+8], %r472;
$L__BB6_22:
	bar.sync 	0;
	setp.ne.s32 	%p56, %r2, 0;
	@%p56 bra 	$L__BB6_49;
	ld.shared.u32 	%r421, [_ZZN3cub18CUB_300001_SM_10006detail6reduce28DeviceReduceSingleTileKernelINS2_10policy_hubIiyN4cuda3std3__44plusIiEEE10Policy1000EN6thrust24THRUST_300001_SM_1000_NS6detail15normal_iteratorINSD_10device_ptrIiEEEEPiyS9_ii6squareEEvT0_T1_T2_T3_T4_T6_E12temp_storage+12];
	add.s32 	%r422, %r421, %r472;
	ld.shared.u32 	%r423, [_ZZN3cub18CUB_300001_SM_10006detail6reduce28DeviceReduceSingleTileKernelINS2_10policy_hubIiyN4cuda3std3__44plusIiEEE10Policy1000EN6thrust24THRUST_300001_SM_1000_NS6detail15normal_iteratorINSD_10device_ptrIiEEEEPiyS9_ii6squareEEvT0_T1_T2_T3_T4_T6_E12temp_storage+16];
	add.s32 	%r424, %r422, %r423;
	ld.shared.u32 	%r425, [_ZZN3cub18CUB_300001_SM_10006detail6reduce28DeviceReduceSingleTileKernelINS2_10policy_hubIiyN4cuda3std3__44plusIiEEE10Policy1000EN6thrust24THRUST_300001_SM_1000_NS6detail15normal_iteratorINSD_10device_ptrIiEEEEPiyS9_ii6squareEEvT0_T1_T2_T3_T4_T6_E12temp_storage+20];
	add.s32 	%r426, %r424, %r425;
	ld.shared.u32 	%r427, [_ZZN3cub18CUB_300001_SM_10006detail6reduce28DeviceReduceSingleTileKernelINS2_10policy_hubIiyN4cuda3std3__44plusIiEEE10Policy1000EN6thrust24THRUST_300001_SM_1000_NS6detail15normal_iteratorINSD_10device_ptrIiEEEEPiyS9_ii6squareEEvT0_T1_T2_T3_T4_T6_E12temp_storage+24];
	add.s32 	%r428, %r426, %r427;
	ld.shared.u32 	%r429, [_ZZN3cub18CUB_300001_SM_10006detail6reduce28DeviceReduceSingleTileKernelINS2_10policy_hubIiyN4cuda3std3__44plusIiEEE10Policy1000EN6thrust24THRUST_300001_SM_1000_NS6detail15normal_iteratorINSD_10device_ptrIiEEEEPiyS9_ii6squareEEvT0_T1_T2_T3_T4_T6_E12temp_storage+28];
	add.s32 	%r430, %r428, %r429;
	ld.shared.u32 	%r431, [_ZZN3cub18CUB_300001_SM_10006detail6reduce28DeviceReduceSingleTileKernelINS2_10policy_hubIiyN4cuda3std3__44plusIiEEE10Policy1000EN6thrust24THRUST_300001_SM_1000_NS6detail15normal_iteratorINSD_10device_ptrIiEEEEPiyS9_ii6squareEEvT0_T1_T2_T3_T4_T6_E12temp_storage+32];
	add.s32 	%r432, %r430, %r431;
	ld.shared.u32 	%r433, [_ZZN3cub18CUB_300001_SM_10006detail6reduce28DeviceReduceSingleTileKernelINS2_10policy_hubIiyN4cuda3std3__44plusIiEEE10Policy1000EN6thrust24THRUST_300001_SM_1000_NS6detail15normal_iteratorINSD_10device_ptrIiEEEEPiyS9_ii6squareEEvT0_T1_T2_T3_T4_T6_E12temp_storage+36];
	add.s32 	%r472, %r432, %r433;
	bra.uni 	$L__BB6_49;
$L__BB6_24:
	// begin inline asm
	mov.u32 %r323, %laneid;
	// end inline asm
	and.b32  	%r349, %r2, 992;
	add.s32 	%r350, %r349, 32;
	setp.gt.u32 	%p35, %r350, %r1;
	not.b32 	%r351, %r349;
	add.s32 	%r352, %r1, %r351;
	selp.b32 	%r347, %r352, 31, %p35;
	mov.b32 	%r326, 1;
	mov.b32 	%r348, -1;
	// begin inline asm
	shfl.sync.down.b32 %r324, %r454, %r326, %r347, %r348;
	// end inline asm
	setp.lt.s32 	%p36, %r323, %r347;
	selp.b32 	%r353, %r324, 0, %p36;
	add.s32 	%r330, %r353, %r454;
	mov.b32 	%r331, 2;
	// begin inline asm
	shfl.sync.down.b32 %r329, %r330, %r331, %r347, %r348;
	// end inline asm
	add.s32 	%r354, %r323, 2;
	setp.gt.s32 	%p37, %r354, %r347;
	selp.b32 	%r355, 0, %r329, %p37;
	add.s32 	%r335, %r330, %r355;
	mov.b32 	%r336, 4;
	// begin inline asm
	shfl.sync.down.b32 %r334, %r335, %r336, %r347, %r348;
	// end inline asm
	add.s32 	%r356, %r323, 4;
	setp.gt.s32 	%p38, %r356, %r347;
	selp.b32 	%r357, 0, %r334, %p38;
	add.s32 	%r340, %r335, %r357;
	mov.b32 	%r341, 8;
	// begin inline asm
	shfl.sync.down.b32 %r339, %r340, %r341, %r347, %r348;
	// end inline asm
	add.s32 	%r358, %r323, 8;
	setp.gt.s32 	%p39, %r358, %r347;
	selp.b32 	%r359, 0, %r339, %p39;
	add.s32 	%r345, %r340, %r359;
	mov.b32 	%r346, 16;
	// begin inline asm
	shfl.sync.down.b32 %r344, %r345, %r346, %r347, %r348;
	// end inline asm
	add.s32 	%r360, %r323, 16;
	setp.gt.s32 	%p40, %r360, %r347;
	selp.b32 	%r361, 0, %r344, %p40;
	add.s32 	%r472, %r345, %r361;
	setp.ne.s32 	%p41, %r323, 0;
	@%p41 bra 	$L__BB6_26;
	shr.u32 	%r362, %r2, 3;
	and.b32  	%r363, %r362, 124;
	mov.u32 	%r364, _ZZN3cub18CUB_300001_SM_10006detail6reduce28DeviceReduceSingleTileKernelINS2_10policy_hubIiyN4cuda3std3__44plusIiEEE10Policy1000EN6thrust24THRUST_300001_SM_1000_NS6detail15normal_iteratorINSD_10device_ptrIiEEEEPiyS9_ii6squareEEvT0_T1_T2_T3_T4_T6_E12temp_storage;
	add.s32 	%r365, %r364, %r363;
	st.shared.u32 	[%r365+8], %r472;
$L__BB6_26:
	bar.sync 	0;
	setp.ne.s32 	%p42, %r2, 0;
	@%p42 bra 	$L__BB6_49;
	setp.gt.u64 	%p43, %rd19, 32;
	ld.shared.u32 	%r366, [_ZZN3cub18CUB_300001_SM_10006detail6reduce28DeviceReduceSingleTileKernelINS2_10policy_hubIiyN4cuda3std3__44plusIiEEE10Policy1000EN6thrust24THRUST_300001_SM_1000_NS6detail15normal_iteratorINSD_10device_ptrIiEEEEPiyS9_ii6squareEEvT0_T1_T2_T3_T4_T6_E12temp_storage+12];
	selp.b32 	%r367, %r366, 0, %p43;
	add.s32 	%r368, %r367, %r472;
	setp.gt.u64 	%p44, %rd19, 64;
	ld.shared.u32 	%r369, [_ZZN3cub18CUB_300001_SM_10006detail6reduce28DeviceReduceSingleTileKernelINS2_10policy_hubIiyN4cuda3std3__44plusIiEEE10Policy1000EN6thrust24THRUST_300001_SM_1000_NS6detail15normal_iteratorINSD_10device_ptrIiEEEEPiyS9_ii6squareEEvT0_T1_T2_T3_T4_T6_E12temp_storage+16];
	selp.b32 	%r370, %r369, 0, %p44;
	add.s32 	%r371, %r368, %r370;
	setp.gt.u64 	%p45, %rd19, 96;
	ld.shared.u32 	%r372, [_ZZN3cub18CUB_300001_SM_10006detail6reduce28DeviceReduceSingleTileKernelINS2_10policy_hubIiyN4cuda3std3__44plusIiEEE10Policy1000EN6thrust24THRUST_300001_SM_1000_NS6detail15normal_iteratorINSD_10device_ptrIiEEEEPiyS9_ii6squareEEvT0_T1_T2_T3_T4_T6_E12temp_storage+20];
	selp.b32 	%r373, %r372, 0, %p45;
	add.s32 	%r374, %r371, %r373;
	setp.gt.u64 	%p46, %rd19, 128;
	ld.shared.u32 	%r375, [_ZZN3cub18CUB_300001_SM_10006detail6reduce28DeviceReduceSingleTileKernelINS2_10policy_hubIiyN4cuda3std3__44plusIiEEE10Policy1000EN6thrust24THRUST_300001_SM_1000_NS6detail15normal_iteratorINSD_10device_ptrIiEEEEPiyS9_ii6squareEEvT0_T1_T2_T3_T4_T6_E12temp_storage+24];
	selp.b32 	%r376, %r375, 0, %p46;
	add.s32 	%r377, %r374, %r376;
	setp.gt.u64 	%p47, %rd19, 160;
	ld.shared.u32 	%r378, [_ZZN3cub18CUB_300001_SM_10006detail6reduce28DeviceReduceSingleTileKernelINS2_10policy_hubIiyN4cuda3std3__44plusIiEEE10Policy1000EN6thrust24THRUST_300001_SM_1000_NS6detail15normal_iteratorINSD_10device_ptrIiEEEEPiyS9_ii6squareEEvT0_T1_T2_T3_T4_T6_E12temp_storage+28];
	selp.b32 	%r379, %r378, 0, %p47;
	add.s32 	%r380, %r377, %r379;
	setp.gt.u64 	%p48, %rd19, 192;
	ld.shared.u32 	%r381, [_ZZN3cub18CUB_300001_SM_10006detail6reduce28DeviceReduceSingleTileKernelINS2_10policy_hubIiyN4cuda3std3__44plusIiEEE10Policy1000EN6thrust24THRUST_300001_SM_1000_NS6detail15normal_iteratorINSD_10device_ptrIiEEEEPiyS9_ii6squareEEvT0_T1_T2_T3_T4_T6_E12temp_storage+32];
	selp.b32 	%r382, %r381, 0, %p48;
	add.s32 	%r383, %r380, %r382;
	setp.gt.u64 	%p49, %rd19, 224;
	ld.shared.u32 	%r384, [_ZZN3cub18CUB_300001_SM_10006detail6reduce28DeviceReduceSingleTileKernelINS2_10policy_hubIiyN4cuda3std3__44plusIiEEE10Policy1000EN6thrust24THRUST_300001_SM_1000_NS6detail15normal_iteratorINSD_10device_ptrIiEEEEPiyS9_ii6squareEEvT0_T1_T2_T3_T4_T6_E12temp_storage+36];
	selp.b32 	%r385, %r384, 0, %p49;
	add.s32 	%r472, %r383, %r385;
	bra.uni 	$L__BB6_49;
$L__BB6_28:
	mov.u32 	%r43, %tid.x;
	cvt.u64.u32 	%rd6, %r43;
	mul.wide.u32 	%rd22, %r43, 4;
	add.s64 	%rd7, %rd2, %rd22;
	ld.global.u32 	%r82, [%rd7];
	mul.lo.s32 	%r83, %r82, %r82;
	ld.global.u32 	%r84, [%rd7+1024];
	ld.global.u32 	%r85, [%rd7+2048];
	ld.global.u32 	%r86, [%rd7+3072];
	ld.global.u32 	%r87, [%rd7+4096];
	ld.global.u32 	%r88, [%rd7+5120];
	ld.global.u32 	%r89, [%rd7+6144];
	ld.global.u32 	%r90, [%rd7+7168];
	ld.global.u32 	%r91, [%rd7+8192];
	ld.global.u32 	%r92, [%rd7+9216];
	ld.global.u32 	%r93, [%rd7+10240];
	ld.global.u32 	%r94, [%rd7+11264];
	ld.global.u32 	%r95, [%rd7+12288];
	ld.global.u32 	%r96, [%rd7+13312];
	ld.global.u32 	%r97, [%rd7+14336];
	ld.global.u32 	%r98, [%rd7+15360];
	mad.lo.s32 	%r99, %r84, %r84, %r83;
	mad.lo.s32 	%r100, %r85, %r85, %r99;
	mad.lo.s32 	%r101, %r86, %r86, %r100;
	mad.lo.s32 	%r102, %r87, %r87, %r101;
	mad.lo.s32 	%r103, %r88, %r88, %r102;
	mad.lo.s32 	%r104, %r89, %r89, %r103;
	mad.lo.s32 	%r105, %r90, %r90, %r104;
	mad.lo.s32 	%r106, %r91, %r91, %r105;
	mad.lo.s32 	%r107, %r92, %r92, %r106;
	mad.lo.s32 	%r108, %r93, %r93, %r107;
	mad.lo.s32 	%r109, %r94, %r94, %r108;
	mad.lo.s32 	%r110, %r95, %r95, %r109;
	mad.lo.s32 	%r111, %r96, %r96, %r110;
	mad.lo.s32 	%r112, %r97, %r97, %r111;
	mad.lo.s32 	%r471, %r98, %r98, %r112;
	add.s64 	%rd8, %rd19, -4096;
	setp.lt.u64 	%p3, %rd8, 4096;
	mov.b64 	%rd53, 4096;
	@%p3 bra 	$L__BB6_32;
	mov.b64 	%rd53, 4096;
$L__BB6_30:
	shl.b64 	%rd24, %rd53, 2;
	add.s64 	%rd25, %rd7, %rd24;
	ld.global.u32 	%r113, [%rd25];
	ld.global.u32 	%r114, [%rd25+1024];
	ld.global.u32 	%r115, [%rd25+2048];
	ld.global.u32 	%r116, [%rd25+3072];
	ld.global.u32 	%r117, [%rd25+4096];
	ld.global.u32 	%r118, [%rd25+5120];
	ld.global.u32 	%r119, [%rd25+6144];
	ld.global.u32 	%r120, [%rd25+7168];
	ld.global.u32 	%r121, [%rd25+8192];
	ld.global.u32 	%r122, [%rd25+9216];
	ld.global.u32 	%r123, [%rd25+10240];
	ld.global.u32 	%r124, [%rd25+11264];
	ld.global.u32 	%r125, [%rd25+12288];
	ld.global.u32 	%r126, [%rd25+13312];
	ld.global.u32 	%r127, [%rd25+14336];
	ld.global.u32 	%r128, [%rd25+15360];
	mad.lo.s32 	%r129, %r113, %r113, %r471;
	mad.lo.s32 	%r130, %r114, %r114, %r129;
	mad.lo.s32 	%r131, %r115, %r115, %r130;
	mad.lo.s32 	%r132, %r116, %r116, %r131;
	mad.lo.s32 	%r133, %r117, %r117, %r132;
	mad.lo.s32 	%r134, %r118, %r118, %r133;
	mad.lo.s32 	%r135, %r119, %r119, %r134;
	mad.lo.s32 	%r136, %r120, %r120, %r135;
	mad.lo.s32 	%r137, %r121, %r121, %r136;
	mad.lo.s32 	%r138, %r122, %r122, %r137;
	mad.lo.s32 	%r139, %r123, %r123, %r138;
	mad.lo.s32 	%r140, %r124, %r124, %r139;
	mad.lo.s32 	%r141, %r125, %r125, %r140;
	mad.lo.s32 	%r142, %r126, %r126, %r141;
	mad.lo.s32 	%r143, %r127, %r127, %r142;
	mad.lo.s32 	%r471, %r128, %r128, %r143;
	sub.s64 	%rd26, %rd19, %rd53;
	setp.lt.u64 	%p4, %rd26, 4096;
	@%p4 bra 	$L__BB6_45;
	add.s64 	%rd53, %rd53, 4096;
	setp.le.u64 	%p5, %rd53, %rd8;
	@%p5 bra 	$L__BB6_30;
$L__BB6_32:
	setp.le.u64 	%p6, %rd19, %rd53;
	cvt.u32.u64 	%r144, %rd53;
	cvt.u32.u64 	%r145, %rd19;
	sub.s32 	%r146, %r145, %r144;
	setp.ge.s32 	%p7, %r43, %r146;
	or.pred  	%p8, %p6, %p7;
	@%p8 bra 	$L__BB6_45;
	not.b32 	%r150, %r43;
	add.s32 	%r151, %r150, %r145;
	sub.s32 	%r153, %r151, %r144;
	shr.u32 	%r154, %r153, 8;
	add.s32 	%r48, %r154, 1;
	and.b32  	%r49, %r48, 15;
	setp.lt.u32 	%p9, %r153, 3840;
	mov.u32 	%r461, %r43;
	@%p9 bra 	$L__BB6_36;
	and.b32  	%r155, %r48, 33554416;
	neg.s32 	%r457, %r155;
	add.s64 	%rd27, %rd53, %rd6;
	shl.b64 	%rd28, %rd27, 2;
	add.s64 	%rd29, %rd28, %rd2;
	add.s64 	%rd54, %rd29, 8192;
	mov.u32 	%r461, %r43;
$L__BB6_35:
	.pragma "nounroll";
	ld.global.u32 	%r156, [%rd54+-8192];
	mad.lo.s32 	%r157, %r156, %r156, %r471;
	ld.global.u32 	%r158, [%rd54+-7168];
	mad.lo.s32 	%r159, %r158, %r158, %r157;
	ld.global.u32 	%r160, [%rd54+-6144];
	mad.lo.s32 	%r161, %r160, %r160, %r159;
	ld.global.u32 	%r162, [%rd54+-5120];
	mad.lo.s32 	%r163, %r162, %r162, %r161;
	ld.global.u32 	%r164, [%rd54+-4096];
	mad.lo.s32 	%r165, %r164, %r164, %r163;
	ld.global.u32 	%r166, [%rd54+-3072];
	mad.lo.s32 	%r167, %r166, %r166, %r165;
	ld.global.u32 	%r168, [%rd54+-2048];
	mad.lo.s32 	%r169, %r168, %r168, %r167;
	ld.global.u32 	%r170, [%rd54+-1024];
	mad.lo.s32 	%r171, %r170, %r170, %r169;
	ld.global.u32 	%r172, [%rd54];
	mad.lo.s32 	%r173, %r172, %r172, %r171;
	ld.global.u32 	%r174, [%rd54+1024];
	mad.lo.s32 	%r175, %r174, %r174, %r173;
	ld.global.u32 	%r176, [%rd54+2048];
	mad.lo.s32 	%r177, %r176, %r176, %r175;
	ld.global.u32 	%r178, [%rd54+3072];
	mad.lo.s32 	%r179, %r178, %r178, %r177;
	ld.global.u32 	%r180, [%rd54+4096];
	mad.lo.s32 	%r181, %r180, %r180, %r179;
	ld.global.u32 	%r182, [%rd54+5120];
	mad.lo.s32 	%r183, %r182, %r182, %r181;
	ld.global.u32 	%r184, [%rd54+6144];
	mad.lo.s32 	%r185, %r184, %r184, %r183;
	ld.global.u32 	%r186, [%rd54+7168];
	mad.lo.s32 	%r471, %r186, %r186, %r185;
	add.s32 	%r461, %r461, 4096;
	add.s32 	%r457, %r457, 16;
	add.s64 	%rd54, %rd54, 16384;
	setp.ne.s32 	%p10, %r457, 0;
	@%p10 bra 	$L__BB6_35;
$L__BB6_36:
	setp.eq.s32 	%p11, %r49, 0;
	@%p11 bra 	$L__BB6_45;
	and.b32  	%r60, %r48, 7;
	setp.lt.u32 	%p12, %r49, 8;
	@%p12 bra 	$L__BB6_39;
	cvt.u64.u32 	%rd30, %r461;
	add.s64 	%rd31, %rd53, %rd30;
	shl.b64 	%rd32, %rd31, 2;
	add.s64 	%rd33, %rd2, %rd32;
	ld.global.u32 	%r188, [%rd33];
	mad.lo.s32 	%r189, %r188, %r188, %r471;
	ld.global.u32 	%r190, [%rd33+1024];
	mad.lo.s32 	%r191, %r190, %r190, %r189;
	ld.global.u32 	%r192, [%rd33+2048];
	mad.lo.s32 	%r193, %r192, %r192, %r191;
	ld.global.u32 	%r194, [%rd33+3072];
	mad.lo.s32 	%r195, %r194, %r194, %r193;
	ld.global.u32 	%r196, [%rd33+4096];
	mad.lo.s32 	%r197, %r196, %r196, %r195;
	ld.global.u32 	%r198, [%rd33+5120];
	mad.lo.s32 	%r199, %r198, %r198, %r197;
	ld.global.u32 	%r200, [%rd33+6144];
	mad.lo.s32 	%r201, %r200, %r200, %r199;
	ld.global.u32 	%r202, [%rd33+7168];
	mad.lo.s32 	%r471, %r202, %r202, %r201;
	add.s32 	%r461, %r461, 2048;
$L__BB6_39:
	setp.eq.s32 	%p13, %r60, 0;
	@%p13 bra 	$L__BB6_45;
	and.b32  	%r66, %r48, 3;
	setp.lt.u32 	%p14, %r60, 4;
	@%p14 bra 	$L__BB6_42;
	cvt.u64.u32 	%rd34, %r461;
	add.s64 	%rd35, %rd53, %rd34;
	shl.b64 	%rd36, %rd35, 2;
	add.s64 	%rd37, %rd2, %rd36;
	ld.global.u32 	%r204, [%rd37];
	mad.lo.s32 	%r205, %r204, %r204, %r471;
	ld.global.u32 	%r206, [%rd37+1024];
	mad.lo.s32 	%r207, %r206, %r206, %r205;
	ld.global.u32 	%r208, [%rd37+2048];
	mad.lo.s32 	%r209, %r208, %r208, %r207;
	ld.global.u32 	%r210, [%rd37+3072];
	mad.lo.s32 	%r471, %r210, %r210, %r209;
	add.s32 	%r461, %r461, 1024;
$L__BB6_42:
	setp.eq.s32 	%p15, %r66, 0;
	@%p15 bra 	$L__BB6_45;
	cvt.u64.u32 	%rd38, %r461;
	add.s64 	%rd39, %rd53, %rd38;
	shl.b64 	%rd40, %rd39, 2;
	add.s64 	%rd55, %rd2, %rd40;
	neg.s32 	%r469, %r66;
$L__BB6_44:
	.pragma "nounroll";
	ld.global.u32 	%r211, [%rd55];
	mad.lo.s32 	%r471, %r211, %r211, %r471;
	add.s64 	%rd55, %rd55, 1024;
	add.s32 	%r469, %r469, 1;
	setp.ne.s32 	%p16, %r469, 0;
	@%p16 bra 	$L__BB6_44;
$L__BB6_45:
	// begin inline asm
	mov.u32 %r212, %laneid;
	// end inline asm
	mov.b32 	%r215, 1;
	mov.b32 	%r236, 31;
	mov.b32 	%r237, -1;
	// begin inline asm
	shfl.sync.down.b32 %r213, %r471, %r215, %r236, %r237;
	// end inline asm
	setp.gt.s32 	%p17, %r212, 30;
	selp.b32 	%r238, 0, %r213, %p17;
	add.s32 	%r219, %r238, %r471;
	mov.b32 	%r220, 2;
	// begin inline asm
	shfl.sync.down.b32 %r218, %r219, %r220, %r236, %r237;
	// end inline asm
	setp.gt.s32 	%p18, %r212, 29;
	selp.b32 	%r239, 0, %r218, %p18;
	add.s32 	%r224, %r219, %r239;
	mov.b32 	%r225, 4;
	// begin inline asm
	shfl.sync.down.b32 %r223, %r224, %r225, %r236, %r237;
	// end inline asm
	setp.gt.s32 	%p19, %r212, 27;
	selp.b32 	%r240, 0, %r223, %p19;
	add.s32 	%r229, %r224, %r240;
	mov.b32 	%r230, 8;
	// begin inline asm
	shfl.sync.down.b32 %r228, %r229, %r230, %r236, %r237;
	// end inline asm
	setp.gt.s32 	%p20, %r212, 23;
	selp.b32 	%r241, 0, %r228, %p20;
	add.s32 	%r234, %r229, %r241;
	mov.b32 	%r235, 16;
	// begin inline asm
	shfl.sync.down.b32 %r233, %r234, %r235, %r236, %r237;
	// end inline asm
	setp.gt.s32 	%p21, %r212, 15;
	selp.b32 	%r242, 0, %r233, %p21;
	add.s32 	%r472, %r234, %r242;
	setp.ne.s32 	%p22, %r212, 0;
	@%p22 bra 	$L__BB6_47;
	shr.u32 	%r243, %r43, 3;
	and.b32  	%r244, %r243, 124;
	mov.u32 	%r245, _ZZN3cub18CUB_300001_SM_10006detail6reduce28DeviceReduceSingleTileKernelINS2_10policy_hubIiyN4cuda3std3__44plusIiEEE10Policy1000EN6thrust24THRUST_300001_SM_1000_NS6detail15normal_iteratorINSD_10device_ptrIiEEEEPiyS9_ii6squareEEvT0_T1_T2_T3_T4_T6_E12temp_storage;
	add.s32 	%r246, %r245, %r244;
	st.shared.u32 	[%r246+8], %r472;
$L__BB6_47:
	bar.sync 	0;
	setp.ne.s32 	%p23, %r43, 0;
	@%p23 bra 	$L__BB6_49;
	ld.shared.u32 	%r247, [_ZZN3cub18CUB_300001_SM_10006detail6reduce28DeviceReduceSingleTileKernelINS2_10policy_hubIiyN4cuda3std3__44plusIiEEE10Policy1000EN6thrust24THRUST_300001_SM_1000_NS6detail15normal_iteratorINSD_10device_ptrIiEEEEPiyS9_ii6squareEEvT0_T1_T2_T3_T4_T6_E12temp_storage+12];
	add.s32 	%r248, %r247, %r472;
	ld.shared.u32 	%r249, [_ZZN3cub18CUB_300001_SM_10006detail6reduce28DeviceReduceSingleTileKernelINS2_10policy_hubIiyN4cuda3std3__44plusIiEEE10Policy1000EN6thrust24THRUST_300001_SM_1000_NS6detail15normal_iteratorINSD_10device_ptrIiEEEEPiyS9_ii6squareEEvT0_T1_T2_T3_T4_T6_E12temp_storage+16];
	add.s32 	%r250, %r248, %r249;
	ld.shared.u32 	%r251, [_ZZN3cub18CUB_300001_SM_10006detail6reduce28DeviceReduceSingleTileKernelINS2_10policy_hubIiyN4cuda3std3__44plusIiEEE10Policy1000EN6thrust24THRUST_300001_SM_1000_NS6detail15normal_iteratorINSD_10device_ptrIiEEEEPiyS9_ii6squareEEvT0_T1_T2_T3_T4_T6_E12temp_storage+20];
	add.s32 	%r252, %r250, %r251;
	ld.shared.u32 	%r253, [_ZZN3cub18CUB_300001_SM_10006detail6reduce28DeviceReduceSingleTileKernelINS2_10policy_hubIiyN4cuda3std3__44plusIiEEE10Policy1000EN6thrust24THRUST_300001_SM_1000_NS6detail15normal_iteratorINSD_10device_ptrIiEEEEPiyS9_ii6squareEEvT0_T1_T2_T3_T4_T6_E12temp_storage+24];
	add.s32 	%r254, %r252, %r253;
	ld.shared.u32 	%r255, [_ZZN3cub18CUB_300001_SM_10006detail6reduce28DeviceReduceSingleTileKernelINS2_10policy_hubIiyN4cuda3std3__44plusIiEEE10Policy1000EN6thrust24THRUST_300001_SM_1000_NS6detail15normal_iteratorINSD_10device_ptrIiEEEEPiyS9_ii6squareEEvT0_T1_T2_T3_T4_T6_E12temp_storage+28];
	add.s32 	%r256, %r254, %r255;
	ld.shared.u32 	%r257, [_ZZN3cub18CUB_300001_SM_10006detail6reduce28DeviceReduceSingleTileKernelINS2_10policy_hubIiyN4cuda3std3__44plusIiEEE10Policy1000EN6thrust24THRUST_300001_SM_1000_NS6detail15normal_iteratorINSD_10device_ptrIiEEEEPiyS9_ii6squareEEvT0_T1_T2_T3_T4_T6_E12temp_storage+32];
	add.s32 	%r258, %r256, %r257;
	ld.shared.u32 	%r259, [_ZZN3cub18CUB_300001_SM_10006detail6reduce28DeviceReduceSingleTileKernelINS2_10policy_hubIiyN4cuda3std3__44plusIiEEE10Policy1000EN6thrust24THRUST_300001_SM_1000_NS6detail15normal_iteratorINSD_10device_ptrIiEEEEPiyS9_ii6squareEEvT0_T1_T2_T3_T4_T6_E12temp_storage+36];
	add.s32 	%r472, %r258, %r259;
$L__BB6_49:
	mov.u32 	%r434, %tid.x;
	setp.ne.s32 	%p57, %r434, 0;
	@%p57 bra 	$L__BB6_51;
	add.s32 	%r435, %r472, %r81;
	st.global.u32 	[%rd1], %r435;
$L__BB6_51:
	ret;

}
	// .globl	_ZN3cub18CUB_300001_SM_10006detail6reduce18DeviceReduceKernelINS2_10policy_hubIiyN4cuda3std3__44plusIiEEE10Policy1000EN6thrust24THRUST_300001_SM_1000_NS6detail15normal_iteratorINSD_10device_ptrIiEEEEyS9_i6squareEEvT0_PT3_T1_NS0_13GridEvenShareISN_EET2_T4_
.visible .entry _ZN3cub18CUB_300001_SM_10006detail6reduce18DeviceReduceKernelINS2_10policy_hubIiyN4cuda3std3__44plusIiEEE10Policy1000EN6thrust24THRUST_300001_SM_1000_NS6detail15normal_iteratorINSD_10device_ptrIiEEEEyS9_i6squareEEvT0_PT3_T1_NS0_13GridEvenShareISN_EET2_T4_(
	.param .align 8 .b8 _ZN3cub18CUB_300001_SM_10006detail6reduce18DeviceReduceKernelINS2_10policy_hubIiyN4cuda3std3__44plusIiEEE10Policy1000EN6thrust24THRUST_300001_SM_1000_NS6detail15normal_iteratorINSD_10device_ptrIiEEEEyS9_i6squareEEvT0_PT3_T1_NS0_13GridEvenShareISN_EET2_T4__param_0[8],
	.param .u64 .ptr .align 1 _ZN3cub18CUB_300001_SM_10006detail6reduce18DeviceReduceKernelINS2_10policy_hubIiyN4cuda3std3__44plusIiEEE10Policy1000EN6thrust24THRUST_300001_SM_1000_NS6detail15normal_iteratorINSD_10device_ptrIiEEEEyS9_i6squareEEvT0_PT3_T1_NS0_13GridEvenShareISN_EET2_T4__param_1,
	.param .u64 _ZN3cub18CUB_300001_SM_10006detail6reduce18DeviceReduceKernelINS2_10policy_hubIiyN4cuda3std3__44plusIiEEE10Policy1000EN6thrust24THRUST_300001_SM_1000_NS6detail15normal_iteratorINSD_10device_ptrIiEEEEyS9_i6squareEEvT0_PT3_T1_NS0_13GridEvenShareISN_EET2_T4__param_2,
	.param .align 8 .b8 _ZN3cub18CUB_300001_SM_10006detail6reduce18DeviceReduceKernelINS2_10policy_hubIiyN4cuda3std3__44plusIiEEE10Policy1000EN6thrust24THRUST_300001_SM_1000_NS6detail15normal_iteratorINSD_10device_ptrIiEEEEyS9_i6squareEEvT0_PT3_T1_NS0_13GridEvenShareISN_EET2_T4__param_3[72],
	.param .align 1 .b8 _ZN3cub18CUB_300001_SM_10006detail6reduce18DeviceReduceKernelINS2_10policy_hubIiyN4cuda3std3__44plusIiEEE10Policy1000EN6thrust24THRUST_300001_SM_1000_NS6detail15normal_iteratorINSD_10device_ptrIiEEEEyS9_i6squareEEvT0_PT3_T1_NS0_13GridEvenShareISN_EET2_T4__param_4[1],
	.param .align 1 .b8 _ZN3cub18CUB_300001_SM_10006detail6reduce18DeviceReduceKernelINS2_10policy_hubIiyN4cuda3std3__44plusIiEEE10Policy1000EN6thrust24THRUST_300001_SM_1000_NS6detail15normal_iteratorINSD_10device_ptrIiEEEEyS9_i6squareEEvT0_PT3_T1_NS0_13GridEvenShareISN_EET2_T4__param_5[1]
)
.maxntid 256
{
	.reg .pred 	%p<57>;
	.reg .b16 	%rs<4>;
	.reg .b32 	%r<503>;
	.reg .b64 	%rd<74>;
	// demoted variable
	.shared .align 4 .b8 _ZZN3cub18CUB_300001_SM_10006detail6reduce18DeviceReduceKernelINS2_10policy_hubIiyN4cuda3std3__44plusIiEEE10Policy1000EN6thrust24THRUST_300001_SM_1000_NS6detail15normal_iteratorINSD_10device_ptrIiEEEEyS9_i6squareEEvT0_PT3_T1_NS0_13GridEvenShareISN_EET2_T4_E12temp_storage[44];
	ld.param.u64 	%rd1, [_ZN3cub18CUB_300001_SM_10006detail6reduce18DeviceReduceKernelINS2_10policy_hubIiyN4cuda3std3__44plusIiEEE10Policy1000EN6thrust24THRUST_300001_SM_1000_NS6detail15normal_iteratorINSD_10device_ptrIiEEEEyS9_i6squareEEvT0_PT3_T1_NS0_13GridEvenShareISN_EET2_T4__param_3+32];
	ld.param.u32 	%r1, [_ZN3cub18CUB_300001_SM_10006detail6reduce18DeviceReduceKernelINS2_10policy_hubIiyN4cuda3std3__44plusIiEEE10Policy1000EN6thrust24THRUST_300001_SM_1000_NS6detail15normal_iteratorINSD_10device_ptrIiEEEEyS9_i6squareEEvT0_PT3_T1_NS0_13GridEvenShareISN_EET2_T4__param_3+40];
	ld.param.u64 	%rd25, [_ZN3cub18CUB_300001_SM_10006detail6reduce18DeviceReduceKernelINS2_10policy_hubIiyN4cuda3std3__44plusIiEEE10Policy1000EN6thrust24THRUST_300001_SM_1000_NS6detail15normal_iteratorINSD_10device_ptrIiEEEEyS9_i6squareEEvT0_PT3_T1_NS0_13GridEvenShareISN_EET2_T4__param_0];
	ld.param.u64 	%rd24, [_ZN3cub18CUB_300001_SM_10006detail6reduce18DeviceReduceKernelINS2_10policy_hubIiyN4cuda3std3__44plusIiEEE10Policy1000EN6thrust24THRUST_300001_SM_1000_NS6detail15normal_iteratorINSD_10device_ptrIiEEEEyS9_i6squareEEvT0_PT3_T1_NS0_13GridEvenShareISN_EET2_T4__param_1];
	cvta.to.global.u64 	%rd2, %rd25;
	mov.u32 	%r2, %ctaid.x;
	shl.b32 	%r88, %r1, 12;
	cvt.s64.s32 	%rd3, %r88;
	shl.b32 	%r89, %r2, 12;
	cvt.u64.u32 	%rd4, %r89;
	sub.s64 	%rd5, %rd1, %rd4;
	setp.gt.u64 	%p1, %rd5, 4095;
	@%p1 bra 	$L__BB7_25;
	cvt.u32.u64 	%r287, %rd4;
	cvt.u32.u64 	%r3, %rd1;
	sub.s32 	%r4, %r3, %r287;
	mov.u32 	%r5, %tid.x;
	setp.ge.s32 	%p23, %r5, %r4;
	mov.b32 	%r483, 0;
	mov.u32 	%r472, %r5;
	@%p23 bra 	$L__BB7_3;
	add.s32 	%r289, %r287, %r5;
	mul.wide.u32 	%rd48, %r289, 4;
	add.s64 	%rd49, %rd2, %rd48;
	ld.global.u32 	%r290, [%rd49];
	mul.lo.s32 	%r483, %r290, %r290;
	add.s32 	%r472, %r5, 256;
$L__BB7_3:
	setp.ge.s32 	%p24, %r472, %r4;
	@%p24 bra 	$L__BB7_16;
	not.b32 	%r293, %r472;
	add.s32 	%r294, %r293, %r3;
	sub.s32 	%r295, %r294, %r287;
	shr.u32 	%r296, %r295, 8;
	add.s32 	%r10, %r296, 1;
	and.b32  	%r11, %r10, 15;
	setp.lt.u32 	%p25, %r295, 3840;
	@%p25 bra 	$L__BB7_7;
	and.b32  	%r297, %r10, 33554416;
	neg.s32 	%r468, %r297;
	mul.wide.u32 	%rd50, %r2, 16384;
	mul.wide.u32 	%rd51, %r472, 4;
	or.b64  	%rd52, %rd50, %rd51;
	add.s64 	%rd53, %rd52, %rd2;
	add.s64 	%rd68, %rd53, 8192;
$L__BB7_6:
	.pragma "nounroll";
	ld.global.u32 	%r298, [%rd68+-8192];
	mad.lo.s32 	%r299, %r298, %r298, %r483;
	ld.global.u32 	%r300, [%rd68+-7168];
	mad.lo.s32 	%r301, %r300, %r300, %r299;
	ld.global.u32 	%r302, [%rd68+-6144];
	mad.lo.s32 	%r303, %r302, %r302, %r301;
	ld.global.u32 	%r304, [%rd68+-5120];
	mad.lo.s32 	%r305, %r304, %r304, %r303;
	ld.global.u32 	%r306, [%rd68+-4096];
	mad.lo.s32 	%r307, %r306, %r306, %r305;
	ld.global.u32 	%r308, [%rd68+-3072];
	mad.lo.s32 	%r309, %r308, %r308, %r307;
	ld.global.u32 	%r310, [%rd68+-2048];
	mad.lo.s32 	%r311, %r310, %r310, %r309;
	ld.global.u32 	%r312, [%rd68+-1024];
	mad.lo.s32 	%r313, %r312, %r312, %r311;
	ld.global.u32 	%r314, [%rd68];
	mad.lo.s32 	%r315, %r314, %r314, %r313;
	ld.global.u32 	%r316, [%rd68+1024];
	mad.lo.s32 	%r317, %r316, %r316, %r315;
	ld.global.u32 	%r318, [%rd68+2048];
	mad.lo.s32 	%r319, %r318, %r318, %r317;
	ld.global.u32 	%r320, [%rd68+3072];
	mad.lo.s32 	%r321, %r320, %r320, %r319;
	ld.global.u32 	%r322, [%rd68+4096];
	mad.lo.s32 	%r323, %r322, %r322, %r321;
	ld.global.u32 	%r324, [%rd68+5120];
	mad.lo.s32 	%r325, %r324, %r324, %r323;
	ld.global.u32 	%r326, [%rd68+6144];
	mad.lo.s32 	%r327, %r326, %r326, %r325;
	ld.global.u32 	%r328, [%rd68+7168];
	mad.lo.s32 	%r483, %r328, %r328, %r327;
	add.s32 	%r472, %r472, 4096;
	add.s32 	%r468, %r468, 16;
	add.s64 	%rd68, %rd68, 16384;
	setp.ne.s32 	%p26, %r468, 0;
	@%p26 bra 	$L__BB7_6;
$L__BB7_7:
	setp.eq.s32 	%p27, %r11, 0;
	@%p27 bra 	$L__BB7_16;
	and.b32  	%r22, %r10, 7;
	setp.lt.u32 	%p28, %r11, 8;
	@%p28 bra 	$L__BB7_10;
	cvt.s64.s32 	%rd54, %r472;
	add.s64 	%rd55, %rd54, %rd4;
	shl.b64 	%rd56, %rd55, 2;
	add.s64 	%rd57, %rd2, %rd56;
	ld.global.u32 	%r330, [%rd57];
	mad.lo.s32 	%r331, %r330, %r330, %r483;
	ld.global.u32 	%r332, [%rd57+1024];
	mad.lo.s32 	%r333, %r332, %r332, %r331;
	ld.global.u32 	%r334, [%rd57+2048];
	mad.lo.s32 	%r335, %r334, %r334, %r333;
	ld.global.u32 	%r336, [%rd57+3072];
	mad.lo.s32 	%r337, %r336, %r336, %r335;
	ld.global.u32 	%r338, [%rd57+4096];
	mad.lo.s32 	%r339, %r338, %r338, %r337;
	ld.global.u32 	%r340, [%rd57+5120];
	mad.lo.s32 	%r341, %r340, %r340, %r339;
	ld.global.u32 	%r342, [%rd57+6144];
	mad.lo.s32 	%r343, %r342, %r342, %r341;
	ld.global.u32 	%r344, [%rd57+7168];
	mad.lo.s32 	%r483, %r344, %r344, %r343;
	add.s32 	%r472, %r472, 2048;
$L__BB7_10:
	setp.eq.s32 	%p29, %r22, 0;
	@%p29 bra 	$L__BB7_16;
	and.b32  	%r28, %r10, 3;
	setp.lt.u32 	%p30, %r22, 4;
	@%p30 bra 	$L__BB7_13;
	cvt.s64.s32 	%rd58, %r472;
	add.s64 	%rd59, %rd58, %rd4;
	shl.b64 	%rd60, %rd59, 2;
	add.s64 	%rd61, %rd2, %rd60;
	ld.global.u32 	%r346, [%rd61];
	mad.lo.s32 	%r347, %r346, %r346, %r483;
	ld.global.u32 	%r348, [%rd61+1024];
	mad.lo.s32 	%r349, %r348, %r348, %r347;
	ld.global.u32 	%r350, [%rd61+2048];
	mad.lo.s32 	%r351, %r350, %r350, %r349;
	ld.global.u32 	%r352, [%rd61+3072];
	mad.lo.s32 	%r483, %r352, %r352, %r351;
	add.s32 	%r472, %r472, 1024;
$L__BB7_13:
	setp.eq.s32 	%p31, %r28, 0;
	@%p31 bra 	$L__BB7_16;
	mul.wide.u32 	%rd62, %r2, 16384;
	add.s64 	%rd9, %rd2, %rd62;
	neg.s32 	%r480, %r28;
$L__BB7_15:
	.pragma "nounroll";
	mul.wide.s32 	%rd63, %r472, 4;
	add.s64 	%rd64, %rd9, %rd63;
	ld.global.u32 	%r353, [%rd64];
	mad.lo.s32 	%r483, %r353, %r353, %r483;
	add.s32 	%r472, %r472, 256;
	add.s32 	%r480, %r480, 1;
	setp.ne.s32 	%p32, %r480, 0;
	@%p32 bra 	$L__BB7_15;
$L__BB7_16:
	setp.lt.s32 	%p33, %r4, 256;
	@%p33 bra 	$L__BB7_21;
	// begin inline asm
	mov.u32 %r417, %laneid;
	// end inline asm
	mov.b32 	%r420, 1;
	mov.b32 	%r441, 31;
	mov.b32 	%r442, -1;
	// begin inline asm
	shfl.sync.down.b32 %r418, %r483, %r420, %r441, %r442;
	// end inline asm
	setp.gt.s32 	%p49, %r417, 30;
	selp.b32 	%r443, 0, %r418, %p49;
	add.s32 	%r424, %r443, %r483;
	mov.b32 	%r425, 2;
	// begin inline asm
	shfl.sync.down.b32 %r423, %r424, %r425, %r441, %r442;
	// end inline asm
	setp.gt.s32 	%p50, %r417, 29;
	selp.b32 	%r444, 0, %r423, %p50;
	add.s32 	%r429, %r424, %r444;
	mov.b32 	%r430, 4;
	// begin inline asm
	shfl.sync.down.b32 %r428, %r429, %r430, %r441, %r442;
	// end inline asm
	setp.gt.s32 	%p51, %r417, 27;
	selp.b32 	%r445, 0, %r428, %p51;
	add.s32 	%r434, %r429, %r445;
	mov.b32 	%r435, 8;
	// begin inline asm
	shfl.sync.down.b32 %r433, %r434, %r435, %r441, %r442;
	// end inline asm
	setp.gt.s32 	%p52, %r417, 23;
	selp.b32 	%r446, 0, %r433, %p52;
	add.s32 	%r439, %r434, %r446;
	mov.b32 	%r440, 16;
	// begin inline asm
	shfl.sync.down.b32 %r438, %r439, %r440, %r441, %r442;
	// end inline asm
	setp.gt.s32 	%p53, %r417, 15;
	selp.b32 	%r447, 0, %r438, %p53;
	add.s32 	%r502, %r439, %r447;
	setp.ne.s32 	%p54, %r417, 0;
	@%p54 bra 	$L__BB7_19;
	shr.u32 	%r448, %r5, 3;
	and.b32  	%r449, %r448, 124;
	mov.u32 	%r450, _ZZN3cub18CUB_300001_SM_10006detail6reduce18DeviceReduceKernelINS2_10policy_hubIiyN4cuda3std3__44plusIiEEE10Policy1000EN6thrust24THRUST_300001_SM_1000_NS6detail15normal_iteratorINSD_10device_ptrIiEEEEyS9_i6squareEEvT0_PT3_T1_NS0_13GridEvenShareISN_EET2_T4_E12temp_storage;
	add.s32 	%r451, %r450, %r449;
	st.shared.u32 	[%r451+8], %r502;
$L__BB7_19:
	bar.sync 	0;
	setp.ne.s32 	%p55, %r5, 0;
	@%p55 bra 	$L__BB7_46;
	ld.shared.u32 	%r452, [_ZZN3cub18CUB_300001_SM_10006detail6reduce18DeviceReduceKernelINS2_10policy_hubIiyN4cuda3std3__44plusIiEEE10Policy1000EN6thrust24THRUST_300001_SM_1000_NS6detail15normal_iteratorINSD_10device_ptrIiEEEEyS9_i6squareEEvT0_PT3_T1_NS0_13GridEvenShareISN_EET2_T4_E12temp_storage+12];
	add.s32 	%r453, %r452, %r502;
	ld.shared.u32 	%r454, [_ZZN3cub18CUB_300001_SM_10006detail6reduce18DeviceReduceKernelINS2_10policy_hubIiyN4cuda3std3__44plusIiEEE10Policy1000EN6thrust24THRUST_300001_SM_1000_NS6detail15normal_iteratorINSD_10device_ptrIiEEEEyS9_i6squareEEvT0_PT3_T1_NS0_13GridEvenShareISN_EET2_T4_E12temp_storage+16];
	add.s32 	%r455, %r453, %r454;
	ld.shared.u32 	%r456, [_ZZN3cub18CUB_300001_SM_10006detail6reduce18DeviceReduceKernelINS2_10policy_hubIiyN4cuda3std3__44plusIiEEE10Policy1000EN6thrust24THRUST_300001_SM_1000_NS6detail15normal_iteratorINSD_10device_ptrIiEEEEyS9_i6squareEEvT0_PT3_T1_NS0_13GridEvenShareISN_EET2_T4_E12temp_storage+20];
	add.s32 	%r457, %r455, %r456;
	ld.shared.u32 	%r458, [_ZZN3cub18CUB_300001_SM_10006detail6reduce18DeviceReduceKernelINS2_10policy_hubIiyN4cuda3std3__44plusIiEEE10Policy1000EN6thrust24THRUST_300001_SM_1000_NS6detail15normal_iteratorINSD_10device_ptrIiEEEEyS9_i6squareEEvT0_PT3_T1_NS0_13GridEvenShareISN_EET2_T4_E12temp_storage+24];
	add.s32 	%r459, %r457, %r458;
	ld.shared.u32 	%r460, [_ZZN3cub18CUB_300001_SM_10006detail6reduce18DeviceReduceKernelINS2_10policy_hubIiyN4cuda3std3__44plusIiEEE10Policy1000EN6thrust24THRUST_300001_SM_1000_NS6detail15normal_iteratorINSD_10device_ptrIiEEEEyS9_i6squareEEvT0_PT3_T1_NS0_13GridEvenShareISN_EET2_T4_E12temp_storage+28];
	add.s32 	%r461, %r459, %r460;
	ld.shared.u32 	%r462, [_ZZN3cub18CUB_300001_SM_10006detail6reduce18DeviceReduceKernelINS2_10policy_hubIiyN4cuda3std3__44plusIiEEE10Policy1000EN6thrust24THRUST_300001_SM_1000_NS6detail15normal_iteratorINSD_10device_ptrIiEEEEyS9_i6squareEEvT0_PT3_T1_NS0_13GridEvenShareISN_EET2_T4_E12temp_storage+32];
	add.s32 	%r463, %r461, %r462;
	ld.shared.u32 	%r464, [_ZZN3cub18CUB_300001_SM_10006detail6reduce18DeviceReduceKernelINS2_10policy_hubIiyN4cuda3std3__44plusIiEEE10Policy1000EN6thrust24THRUST_300001_SM_1000_NS6detail15normal_iteratorINSD_10device_ptrIiEEEEyS9_i6squareEEvT0_PT3_T1_NS0_13GridEvenShareISN_EET2_T4_E12temp_storage+36];
	add.s32 	%r502, %r463, %r464;
	bra.uni 	$L__BB7_46;
$L__BB7_21:
	// begin inline asm
	mov.u32 %r354, %laneid;
	// end inline asm
	and.b32  	%r380, %r5, 992;
	add.s32 	%r381, %r380, 32;
	setp.gt.s32 	%p34, %r381, %r4;
	not.b32 	%r382, %r380;
	add.s32 	%r383, %r4, %r382;
	selp.b32 	%r378, %r383, 31, %p34;
	mov.b32 	%r357, 1;
	mov.b32 	%r379, -1;
	// begin inline asm
	shfl.sync.down.b32 %r355, %r483, %r357, %r378, %r379;
	// end inline asm
	setp.lt.s32 	%p35, %r354, %r378;
	selp.b32 	%r384, %r355, 0, %p35;
	add.s32 	%r361, %r384, %r483;
	mov.b32 	%r362, 2;
	// begin inline asm
	shfl.sync.down.b32 %r360, %r361, %r362, %r378, %r379;
	// end inline asm
	add.s32 	%r385, %r354, 2;
	setp.gt.s32 	%p36, %r385, %r378;
	selp.b32 	%r386, 0, %r360, %p36;
	add.s32 	%r366, %r361, %r386;
	mov.b32 	%r367, 4;
	// begin inline asm
	shfl.sync.down.b32 %r365, %r366, %r367, %r378, %r379;
	// end inline asm
	add.s32 	%r387, %r354, 4;
	setp.gt.s32 	%p37, %r387, %r378;
	selp.b32 	%r388, 0, %r365, %p37;
	add.s32 	%r371, %r366, %r388;
	mov.b32 	%r372, 8;
	// begin inline asm
	shfl.sync.down.b32 %r370, %r371, %r372, %r378, %r379;
	// end inline asm
	add.s32 	%r389, %r354, 8;
	setp.gt.s32 	%p38, %r389, %r378;
	selp.b32 	%r390, 0, %r370, %p38;
	add.s32 	%r376, %r371, %r390;
	mov.b32 	%r377, 16;
	// begin inline asm
	shfl.sync.down.b32 %r375, %r376, %r377, %r378, %r379;
	// end inline asm
	add.s32 	%r391, %r354, 16;
	setp.gt.s32 	%p39, %r391, %r378;
	selp.b32 	%r392, 0, %r375, %p39;
	add.s32 	%r502, %r376, %r392;
	setp.ne.s32 	%p40, %r354, 0;
	@%p40 bra 	$L__BB7_23;
	shr.u32 	%r393, %r5, 3;
	and.b32  	%r394, %r393, 124;
	mov.u32 	%r395, _ZZN3cub18CUB_300001_SM_10006detail6reduce18DeviceReduceKernelINS2_10policy_hubIiyN4cuda3std3__44plusIiEEE10Policy1000EN6thrust24THRUST_300001_SM_1000_NS6detail15normal_iteratorINSD_10device_ptrIiEEEEyS9_i6squareEEvT0_PT3_T1_NS0_13GridEvenShareISN_EET2_T4_E12temp_storage;
	add.s32 	%r396, %r395, %r394;
	st.shared.u32 	[%r396+8], %r502;
$L__BB7_23:
	bar.sync 	0;
	setp.ne.s32 	%p41, %r5, 0;
	@%p41 bra 	$L__BB7_46;
	setp.gt.s32 	%p42, %r4, 32;
	ld.shared.u32 	%r397, [_ZZN3cub18CUB_300001_SM_10006detail6reduce18DeviceReduceKernelINS2_10policy_hubIiyN4cuda3std3__44plusIiEEE10Policy1000EN6thrust24THRUST_300001_SM_1000_NS6detail15normal_iteratorINSD_10device_ptrIiEEEEyS9_i6squareEEvT0_PT3_T1_NS0_13GridEvenShareISN_EET2_T4_E12temp_storage+12];
	selp.b32 	%r398, %r397, 0, %p42;
	add.s32 	%r399, %r398, %r502;
	setp.gt.s32 	%p43, %r4, 64;
	ld.shared.u32 	%r400, [_ZZN3cub18CUB_300001_SM_10006detail6reduce18DeviceReduceKernelINS2_10policy_hubIiyN4cuda3std3__44plusIiEEE10Policy1000EN6thrust24THRUST_300001_SM_1000_NS6detail15normal_iteratorINSD_10device_ptrIiEEEEyS9_i6squareEEvT0_PT3_T1_NS0_13GridEvenShareISN_EET2_T4_E12temp_storage+16];
	selp.b32 	%r401, %r400, 0, %p43;
	add.s32 	%r402, %r399, %r401;
	setp.gt.s32 	%p44, %r4, 96;
	ld.shared.u32 	%r403, [_ZZN3cub18CUB_300001_SM_10006detail6reduce18DeviceReduceKernelINS2_10policy_hubIiyN4cuda3std3__44plusIiEEE10Policy1000EN6thrust24THRUST_300001_SM_1000_NS6detail15normal_iteratorINSD_10device_ptrIiEEEEyS9_i6squareEEvT0_PT3_T1_NS0_13GridEvenShareISN_EET2_T4_E12temp_storage+20];
	selp.b32 	%r404, %r403, 0, %p44;
	add.s32 	%r405, %r402, %r404;
	setp.gt.s32 	%p45, %r4, 128;
	ld.shared.u32 	%r406, [_ZZN3cub18CUB_300001_SM_10006detail6reduce18DeviceReduceKernelINS2_10policy_hubIiyN4cuda3std3__44plusIiEEE10Policy1000EN6thrust24THRUST_300001_SM_1000_NS6detail15normal_iteratorINSD_10device_ptrIiEEEEyS9_i6squareEEvT0_PT3_T1_NS0_13GridEvenShareISN_EET2_T4_E12temp_storage+24];
	selp.b32 	%r407, %r406, 0, %p45;
	add.s32 	%r408, %r405, %r407;
	setp.gt.s32 	%p46, %r4, 160;
	ld.shared.u32 	%r409, [_ZZN3cub18CUB_300001_SM_10006detail6reduce18DeviceReduceKernelINS2_10policy_hubIiyN4cuda3std3__44plusIiEEE10Policy1000EN6thrust24THRUST_300001_SM_1000_NS6detail15normal_iteratorINSD_10device_ptrIiEEEEyS9_i6squareEEvT0_PT3_T1_NS0_13GridEvenShareISN_EET2_T4_E12temp_storage+28];
	selp.b32 	%r410, %r409, 0, %p46;
	add.s32 	%r411, %r408, %r410;
	setp.gt.s32 	%p47, %r4, 192;
	ld.shared.u32 	%r412, [_ZZN3cub18CUB_300001_SM_10006detail6reduce18DeviceReduceKernelINS2_10policy_hubIiyN4cuda3std3__44plusIiEEE10Policy1000EN6thrust24THRUST_300001_SM_1000_NS6detail15normal_iteratorINSD_10device_ptrIiEEEEyS9_i6squareEEvT0_PT3_T1_NS0_13GridEvenShareISN_EET2_T4_E12temp_storage+32];
	selp.b32 	%r413, %r412, 0, %p47;
	add.s32 	%r414, %r411, %r413;
	setp.gt.s32 	%p48, %r4, 224;
	ld.shared.u32 	%r415, [_ZZN3cub18CUB_300001_SM_10006detail6reduce18DeviceReduceKernelINS2_10policy_hubIiyN4cuda3std3__44plusIiEEE10Policy1000EN6thrust24THRUST_300001_SM_1000_NS6detail15normal_iteratorINSD_10device_ptrIiEEEEyS9_i6squareEEvT0_PT3_T1_NS0_13GridEvenShareISN_EET2_T4_E12temp_storage+36];
	selp.b32 	%r416, %r415, 0, %p48;
	add.s32 	%r502, %r414, %r416;
	bra.uni 	$L__BB7_46;
$L__BB7_25:
	cvt.u32.u64 	%r90, %rd4;
	mov.u32 	%r46, %tid.x;
	add.s32 	%r91, %r46, %r90;
	mul.wide.u32 	%rd26, %r91, 4;
	add.s64 	%rd27, %rd2, %rd26;
	ld.global.u32 	%r92, [%rd27];
	mul.lo.s32 	%r93, %r92, %r92;
	ld.global.u32 	%r94, [%rd27+1024];
	ld.global.u32 	%r95, [%rd27+2048];
	ld.global.u32 	%r96, [%rd27+3072];
	ld.global.u32 	%r97, [%rd27+4096];
	ld.global.u32 	%r98, [%rd27+5120];
	ld.global.u32 	%r99, [%rd27+6144];
	ld.global.u32 	%r100, [%rd27+7168];
	ld.global.u32 	%r101, [%rd27+8192];
	ld.global.u32 	%r102, [%rd27+9216];
	ld.global.u32 	%r103, [%rd27+10240];
	ld.global.u32 	%r104, [%rd27+11264];
	ld.global.u32 	%r105, [%rd27+12288];
	ld.global.u32 	%r106, [%rd27+13312];
	ld.global.u32 	%r107, [%rd27+14336];
	ld.global.u32 	%r108, [%rd27+15360];
	mad.lo.s32 	%r109, %r94, %r94, %r93;
	mad.lo.s32 	%r110, %r95, %r95, %r109;
	mad.lo.s32 	%r111, %r96, %r96, %r110;
	mad.lo.s32 	%r112, %r97, %r97, %r111;
	mad.lo.s32 	%r113, %r98, %r98, %r112;
	mad.lo.s32 	%r114, %r99, %r99, %r113;
	mad.lo.s32 	%r115, %r100, %r100, %r114;
	mad.lo.s32 	%r116, %r101, %r101, %r115;
	mad.lo.s32 	%r117, %r102, %r102, %r116;
	mad.lo.s32 	%r118, %r103, %r103, %r117;
	mad.lo.s32 	%r119, %r104, %r104, %r118;
	mad.lo.s32 	%r120, %r105, %r105, %r119;
	mad.lo.s32 	%r121, %r106, %r106, %r120;
	mad.lo.s32 	%r122, %r107, %r107, %r121;
	mad.lo.s32 	%r501, %r108, %r108, %r122;
	setp.lt.u64 	%p2, %rd5, %rd3;
	@%p2 bra 	$L__BB7_42;
	cvt.u32.u64 	%r124, %rd3;
	cvt.u64.u32 	%rd10, %r46;
	add.s64 	%rd70, %rd4, %rd3;
	cvt.u32.u64 	%r48, %rd1;
	not.b32 	%r126, %r46;
	add.s32 	%r127, %r126, %r48;
	sub.s32 	%r128, %r127, %r124;
	sub.s32 	%r484, %r128, %r90;
	add.s64 	%rd28, %rd70, %rd10;
	shl.b64 	%rd29, %rd28, 2;
	add.s64 	%rd30, %rd29, %rd2;
	add.s64 	%rd69, %rd30, 8192;
	mov.b32 	%r485, 0;
	mov.u64 	%rd71, %rd4;
$L__BB7_27:
	add.s64 	%rd71, %rd71, %rd3;
	add.s64 	%rd31, %rd1, -4096;
	setp.gt.u64 	%p3, %rd71, %rd31;
	@%p3 bra 	$L__BB7_29;
	cvt.u32.u64 	%r129, %rd3;
	add.s64 	%rd32, %rd71, %rd10;
	shl.b64 	%rd33, %rd32, 2;
	add.s64 	%rd34, %rd2, %rd33;
	ld.global.u32 	%r130, [%rd34];
	ld.global.u32 	%r131, [%rd34+1024];
	ld.global.u32 	%r132, [%rd34+2048];
	ld.global.u32 	%r133, [%rd34+3072];
	ld.global.u32 	%r134, [%rd34+4096];
	ld.global.u32 	%r135, [%rd34+5120];
	ld.global.u32 	%r136, [%rd34+6144];
	ld.global.u32 	%r137, [%rd34+7168];
	ld.global.u32 	%r138, [%rd34+8192];
	ld.global.u32 	%r139, [%rd34+9216];
	ld.global.u32 	%r140, [%rd34+10240];
	ld.global.u32 	%r141, [%rd34+11264];
	ld.global.u32 	%r142, [%rd34+12288];
	ld.global.u32 	%r143, [%rd34+13312];
	ld.global.u32 	%r144, [%rd34+14336];
	ld.global.u32 	%r145, [%rd34+15360];
	mad.lo.s32 	%r146, %r130, %r130, %r501;
	mad.lo.s32 	%r147, %r131, %r131, %r146;
	mad.lo.s32 	%r148, %r132, %r132, %r147;
	mad.lo.s32 	%r149, %r133, %r133, %r148;
	mad.lo.s32 	%r150, %r134, %r134, %r149;
	mad.lo.s32 	%r151, %r135, %r135, %r150;
	mad.lo.s32 	%r152, %r136, %r136, %r151;
	mad.lo.s32 	%r153, %r137, %r137, %r152;
	mad.lo.s32 	%r154, %r138, %r138, %r153;
	mad.lo.s32 	%r155, %r139, %r139, %r154;
	mad.lo.s32 	%r156, %r140, %r140, %r155;
	mad.lo.s32 	%r157, %r141, %r141, %r156;
	mad.lo.s32 	%r158, %r142, %r142, %r157;
	mad.lo.s32 	%r159, %r143, %r143, %r158;
	mad.lo.s32 	%r160, %r144, %r144, %r159;
	mad.lo.s32 	%r501, %r145, %r145, %r160;
	sub.s64 	%rd35, %rd1, %rd71;
	setp.lt.u64 	%p4, %rd35, %rd3;
	add.s32 	%r485, %r485, 1;
	add.s64 	%rd70, %rd70, %rd3;
	sub.s32 	%r484, %r484, %r129;
	shl.b64 	%rd36, %rd3, 2;
	add.s64 	%rd69, %rd69, %rd36;
	@%p4 bra 	$L__BB7_42;
	bra.uni 	$L__BB7_27;
$L__BB7_29:
	setp.le.u64 	%p5, %rd1, %rd71;
	cvt.u32.u64 	%r161, %rd71;
	cvt.u32.u64 	%r162, %rd1;
	sub.s32 	%r163, %r162, %r161;
	setp.ge.s32 	%p6, %r46, %r163;
	or.pred  	%p7, %p5, %p6;
	@%p7 bra 	$L__BB7_42;
	cvt.u32.u64 	%r166, %rd3;
	cvt.u32.u64 	%r167, %rd4;
	not.b32 	%r168, %r46;
	add.s32 	%r169, %r168, %r48;
	add.s32 	%r170, %r166, %r167;
	sub.s32 	%r171, %r169, %r170;
	mul.lo.s32 	%r172, %r1, %r485;
	shl.b32 	%r173, %r172, 12;
	sub.s32 	%r174, %r171, %r173;
	shr.u32 	%r175, %r174, 8;
	add.s32 	%r56, %r175, 1;
	and.b32  	%r57, %r56, 15;
	setp.lt.u32 	%p8, %r174, 3840;
	mov.u32 	%r491, %r46;
	@%p8 bra 	$L__BB7_33;
	shr.u32 	%r176, %r484, 8;
	add.s32 	%r177, %r176, 1;
	and.b32  	%r178, %r177, 33554416;
	neg.s32 	%r487, %r178;
	mov.u32 	%r491, %r46;
$L__BB7_32:
	.pragma "nounroll";
	ld.global.u32 	%r179, [%rd69+-8192];
	mad.lo.s32 	%r180, %r179, %r179, %r501;
	ld.global.u32 	%r181, [%rd69+-7168];
	mad.lo.s32 	%r182, %r181, %r181, %r180;
	ld.global.u32 	%r183, [%rd69+-6144];
	mad.lo.s32 	%r184, %r183, %r183, %r182;
	ld.global.u32 	%r185, [%rd69+-5120];
	mad.lo.s32 	%r186, %r185, %r185, %r184;
	ld.global.u32 	%r187, [%rd69+-4096];
	mad.lo.s32 	%r188, %r187, %r187, %r186;
	ld.global.u32 	%r189, [%rd69+-3072];
	mad.lo.s32 	%r190, %r189, %r189, %r188;
	ld.global.u32 	%r191, [%rd69+-2048];
	mad.lo.s32 	%r192, %r191, %r191, %r190;
	ld.global.u32 	%r193, [%rd69+-1024];
	mad.lo.s32 	%r194, %r193, %r193, %r192;
	ld.global.u32 	%r195, [%rd69];
	mad.lo.s32 	%r196, %r195, %r195, %r194;
	ld.global.u32 	%r197, [%rd69+1024];
	mad.lo.s32 	%r198, %r197, %r197, %r196;
	ld.global.u32 	%r199, [%rd69+2048];
	mad.lo.s32 	%r200, %r199, %r199, %r198;
	ld.global.u32 	%r201, [%rd69+3072];
	mad.lo.s32 	%r202, %r201, %r201, %r200;
	ld.global.u32 	%r203, [%rd69+4096];
	mad.lo.s32 	%r204, %r203, %r203, %r202;
	ld.global.u32 	%r205, [%rd69+5120];
	mad.lo.s32 	%r206, %r205, %r205, %r204;
	ld.global.u32 	%r207, [%rd69+6144];
	mad.lo.s32 	%r208, %r207, %r207, %r206;
	ld.global.u32 	%r209, [%rd69+7168];
	mad.lo.s32 	%r501, %r209, %r209, %r208;
	add.s32 	%r491, %r491, 4096;
	add.s32 	%r487, %r487, 16;
	add.s64 	%rd69, %rd69, 16384;
	setp.ne.s32 	%p9, %r487, 0;
	@%p9 bra 	$L__BB7_32;
$L__BB7_33:
	setp.eq.s32 	%p10, %r57, 0;
	@%p10 bra 	$L__BB7_42;
	and.b32  	%r68, %r56, 7;
	setp.lt.u32 	%p11, %r57, 8;
	@%p11 bra 	$L__BB7_36;
	cvt.u64.u32 	%rd37, %r491;
	add.s64 	%rd38, %rd71, %rd37;
	shl.b64 	%rd39, %rd38, 2;
	add.s64 	%rd40, %rd2, %rd39;
	ld.global.u32 	%r211, [%rd40];
	mad.lo.s32 	%r212, %r211, %r211, %r501;
	ld.global.u32 	%r213, [%rd40+1024];
	mad.lo.s32 	%r214, %r213, %r213, %r212;
	ld.global.u32 	%r215, [%rd40+2048];
	mad.lo.s32 	%r216, %r215, %r215, %r214;
	ld.global.u32 	%r217, [%rd40+3072];
	mad.lo.s32 	%r218, %r217, %r217, %r216;
	ld.global.u32 	%r219, [%rd40+4096];
	mad.lo.s32 	%r220, %r219, %r219, %r218;
	ld.global.u32 	%r221, [%rd40+5120];
	mad.lo.s32 	%r222, %r221, %r221, %r220;
	ld.global.u32 	%r223, [%rd40+6144];
	mad.lo.s32 	%r224, %r223, %r223, %r222;
	ld.global.u32 	%r225, [%rd40+7168];
	mad.lo.s32 	%r501, %r225, %r225, %r224;
	add.s32 	%r491, %r491, 2048;
$L__BB7_36:
	setp.eq.s32 	%p12, %r68, 0;
	@%p12 bra 	$L__BB7_42;
	setp.lt.u32 	%p13, %r68, 4;
	@%p13 bra 	$L__BB7_39;
	cvt.u64.u32 	%rd41, %r491;
	add.s64 	%rd42, %rd71, %rd41;
	shl.b64 	%rd43, %rd42, 2;
	add.s64 	%rd44, %rd2, %rd43;
	ld.global.u32 	%r227, [%rd44];
	mad.lo.s32 	%r228, %r227, %r227, %r501;
	ld.global.u32 	%r229, [%rd44+1024];
	mad.lo.s32 	%r230, %r229, %r229, %r228;
	ld.global.u32 	%r231, [%rd44+2048];
	mad.lo.s32 	%r232, %r231, %r231, %r230;
	ld.global.u32 	%r233, [%rd44+3072];
	mad.lo.s32 	%r501, %r233, %r233, %r232;
	add.s32 	%r491, %r491, 1024;
$L__BB7_39:
	and.b32  	%r234, %r56, 3;
	setp.eq.s32 	%p14, %r234, 0;
	@%p14 bra 	$L__BB7_42;
	cvt.u64.u32 	%rd45, %r491;
	add.s64 	%rd46, %rd45, %rd70;
	shl.b64 	%rd47, %rd46, 2;
	add.s64 	%rd73, %rd2, %rd47;
	cvt.u16.u32 	%rs1, %r484;
	shr.u16 	%rs2, %rs1, 8;
	add.s16 	%rs3, %rs2, 1;
	cvt.u32.u16 	%r235, %rs3;
	and.b32  	%r236, %r235, 3;
	neg.s32 	%r499, %r236;
$L__BB7_41:
	.pragma "nounroll";
	ld.global.u32 	%r237, [%rd73];
	mad.lo.s32 	%r501, %r237, %r237, %r501;
	add.s64 	%rd73, %rd73, 1024;
	add.s32 	%r499, %r499, 1;
	setp.ne.s32 	%p15, %r499, 0;
	@%p15 bra 	$L__BB7_41;
$L__BB7_42:
	// begin inline asm
	mov.u32 %r238, %laneid;
	// end inline asm
	mov.b32 	%r241, 1;
	mov.b32 	%r262, 31;
	mov.b32 	%r263, -1;
	// begin inline asm
	shfl.sync.down.b32 %r239, %r501, %r241, %r262, %r263;
	// end inline asm
	setp.gt.s32 	%p16, %r238, 30;
	selp.b32 	%r264, 0, %r239, %p16;
	add.s32 	%r245, %r264, %r501;
	mov.b32 	%r246, 2;
	// begin inline asm
	shfl.sync.down.b32 %r244, %r245, %r246, %r262, %r263;
	// end inline asm
	setp.gt.s32 	%p17, %r238, 29;
	selp.b32 	%r265, 0, %r244, %p17;
	add.s32 	%r250, %r245, %r265;
	mov.b32 	%r251, 4;
	// begin inline asm
	shfl.sync.down.b32 %r249, %r250, %r251, %r262, %r263;
	// end inline asm
	setp.gt.s32 	%p18, %r238, 27;
	selp.b32 	%r266, 0, %r249, %p18;
	add.s32 	%r255, %r250, %r266;
	mov.b32 	%r256, 8;
	// begin inline asm
	shfl.sync.down.b32 %r254, %r255, %r256, %r262, %r263;
	// end inline asm
	setp.gt.s32 	%p19, %r238, 23;
	selp.b32 	%r267, 0, %r254, %p19;
	add.s32 	%r260, %r255, %r267;
	mov.b32 	%r261, 16;
	// begin inline asm
	shfl.sync.down.b32 %r259, %r260, %r261, %r262, %r263;
	// end inline asm
	setp.gt.s32 	%p20, %r238, 15;
	selp.b32 	%r268, 0, %r259, %p20;
	add.s32 	%r502, %r260, %r268;
	setp.ne.s32 	%p21, %r238, 0;
	@%p21 bra 	$L__BB7_44;
	shr.u32 	%r269, %r46, 3;
	and.b32  	%r270, %r269, 124;
	mov.u32 	%r271, _ZZN3cub18CUB_300001_SM_10006detail6reduce18DeviceReduceKernelINS2_10policy_hubIiyN4cuda3std3__44plusIiEEE10Policy1000EN6thrust24THRUST_300001_SM_1000_NS6detail15normal_iteratorINSD_10device_ptrIiEEEEyS9_i6squareEEvT0_PT3_T1_NS0_13GridEvenShareISN_EET2_T4_E12temp_storage;
	add.s32 	%r272, %r271, %r270;
	st.shared.u32 	[%r272+8], %r502;
$L__BB7_44:
	bar.sync 	0;
	setp.ne.s32 	%p22, %r46, 0;
	@%p22 bra 	$L__BB7_46;
	ld.shared.u32 	%r273, [_ZZN3cub18CUB_300001_SM_10006detail6reduce18DeviceReduceKernelINS2_10policy_hubIiyN4cuda3std3__44plusIiEEE10Policy1000EN6thrust24THRUST_300001_SM_1000_NS6detail15normal_iteratorINSD_10device_ptrIiEEEEyS9_i6squareEEvT0_PT3_T1_NS0_13GridEvenShareISN_EET2_T4_E12temp_storage+12];
	add.s32 	%r274, %r273, %r502;
	ld.shared.u32 	%r275, [_ZZN3cub18CUB_300001_SM_10006detail6reduce18DeviceReduceKernelINS2_10policy_hubIiyN4cuda3std3__44plusIiEEE10Policy1000EN6thrust24THRUST_300001_SM_1000_NS6detail15normal_iteratorINSD_10device_ptrIiEEEEyS9_i6squareEEvT0_PT3_T1_NS0_13GridEvenShareISN_EET2_T4_E12temp_storage+16];
	add.s32 	%r276, %r274, %r275;
	ld.shared.u32 	%r277, [_ZZN3cub18CUB_300001_SM_10006detail6reduce18DeviceReduceKernelINS2_10policy_hubIiyN4cuda3std3__44plusIiEEE10Policy1000EN6thrust24THRUST_300001_SM_1000_NS6detail15normal_iteratorINSD_10device_ptrIiEEEEyS9_i6squareEEvT0_PT3_T1_NS0_13GridEvenShareISN_EET2_T4_E12temp_storage+20];
	add.s32 	%r278, %r276, %r277;
	ld.shared.u32 	%r279, [_ZZN3cub18CUB_300001_SM_10006detail6reduce18DeviceReduceKernelINS2_10policy_hubIiyN4cuda3std3__44plusIiEEE10Policy1000EN6thrust24THRUST_300001_SM_1000_NS6detail15normal_iteratorINSD_10device_ptrIiEEEEyS9_i6squareEEvT0_PT3_T1_NS0_13GridEvenShareISN_EET2_T4_E12temp_storage+24];
	add.s32 	%r280, %r278, %r279;
	ld.shared.u32 	%r281, [_ZZN3cub18CUB_300001_SM_10006detail6reduce18DeviceReduceKernelINS2_10policy_hubIiyN4cuda3std3__44plusIiEEE10Policy1000EN6thrust24THRUST_300001_SM_1000_NS6detail15normal_iteratorINSD_10device_ptrIiEEEEyS9_i6squareEEvT0_PT3_T1_NS0_13GridEvenShareISN_EET2_T4_E12temp_storage+28];
	add.s32 	%r282, %r280, %r281;
	ld.shared.u32 	%r283, [_ZZN3cub18CUB_300001_SM_10006detail6reduce18DeviceReduceKernelINS2_10policy_hubIiyN4cuda3std3__44plusIiEEE10Policy1000EN6thrust24THRUST_300001_SM_1000_NS6detail15normal_iteratorINSD_10device_ptrIiEEEEyS9_i6squareEEvT0_PT3_T1_NS0_13GridEvenShareISN_EET2_T4_E12temp_storage+32];
	add.s32 	%r284, %r282, %r283;
	ld.shared.u32 	%r285, [_ZZN3cub18CUB_300001_SM_10006detail6reduce18DeviceReduceKernelINS2_10policy_hubIiyN4cuda3std3__44plusIiEEE10Policy1000EN6thrust24THRUST_300001_SM_1000_NS6detail15normal_iteratorINSD_10device_ptrIiEEEEyS9_i6squareEEvT0_PT3_T1_NS0_13GridEvenShareISN_EET2_T4_E12temp_storage+36];
	add.s32 	%r502, %r284, %r285;
$L__BB7_46:
	mov.u32 	%r465, %tid.x;
	setp.ne.s32 	%p56, %r465, 0;
	@%p56 bra 	$L__BB7_48;
	cvta.to.global.u64 	%rd65, %rd24;
	mul.wide.u32 	%rd66, %r2, 4;
	add.s64 	%rd67, %rd65, %rd66;
	st.global.u32 	[%rd67], %r502;
$L__BB7_48:
	ret;

}
	// .globl	_ZN3cub18CUB_300001_SM_10006detail6reduce28DeviceReduceSingleTileKernelINS2_10policy_hubIiyN4cuda3std3__44plusIiEEE10Policy1000EPiSC_iS9_iiNS7_10__identityEEEvT0_T1_T2_T3_T4_T6_
.visible .entry _ZN3cub18CUB_300001_SM_10006detail6reduce28DeviceReduceSingleTileKernelINS2_10policy_hubIiyN4cuda3std3__44plusIiEEE10Policy1000EPiSC_iS9_iiNS7_10__identityEEEvT0_T1_T2_T3_T4_T6_(
	.param .u64 .ptr .align 1 _ZN3cub18CUB_300001_SM_10006detail6reduce28DeviceReduceSingleTileKernelINS2_10policy_hubIiyN4cuda3std3__44plusIiEEE10Policy1000EPiSC_iS9_iiNS7_10__identityEEEvT0_T1_T2_T3_T4_T6__param_0,
	.param .u64 .ptr .align 1 _ZN3cub18CUB_300001_SM_10006detail6reduce28DeviceReduceSingleTileKernelINS2_10policy_hubIiyN4cuda3std3__44plusIiEEE10Policy1000EPiSC_iS9_iiNS7_10__identityEEEvT0_T1_T2_T3_T4_T6__param_1,
	.param .u32 _ZN3cub18CUB_300001_SM_10006detail6reduce28DeviceReduceSingleTileKernelINS2_10policy_hubIiyN4cuda3std3__44plusIiEEE10Policy1000EPiSC_iS9_iiNS7_10__identityEEEvT0_T1_T2_T3_T4_T6__param_2,
	.param .align 1 .b8 _ZN3cub18CUB_300001_SM_10006detail6reduce28DeviceReduceSingleTileKernelINS2_10policy_hubIiyN4cuda3std3__44plusIiEEE10Policy1000EPiSC_iS9_iiNS7_10__identityEEEvT0_T1_T2_T3_T4_T6__param_3[1],
	.param .u32 _ZN3cub18CUB_300001_SM_10006detail6reduce28DeviceReduceSingleTileKernelINS2_10policy_hubIiyN4cuda3std3__44plusIiEEE10Policy1000EPiSC_iS9_iiNS7_10__identityEEEvT0_T1_T2_T3_T4_T6__param_4,
	.param .align 1 .b8 _ZN3cub18CUB_300001_SM_10006detail6reduce28DeviceReduceSingleTileKernelINS2_10policy_hubIiyN4cuda3std3__44plusIiEEE10Policy1000EPiSC_iS9_iiNS7_10__identityEEEvT0_T1_T2_T3_T4_T6__param_5[1]
)
.maxntid 256
.minnctapersm 1
{
	.reg .pred 	%p<97>;
	.reg .b32 	%r<687>;
	.reg .b64 	%rd<125>;
	// demoted variable
	.shared .align 4 .b8 _ZZN3cub18CUB_300001_SM_10006detail6reduce28DeviceReduceSingleTileKernelINS2_10policy_hubIiyN4cuda3std3__44plusIiEEE10Policy1000EPiSC_iS9_iiNS7_10__identityEEEvT0_T1_T2_T3_T4_T6_E12temp_storage[44];
	ld.param.u64 	%rd16, [_ZN3cub18CUB_300001_SM_10006detail6reduce28DeviceReduceSingleTileKernelINS2_10policy_hubIiyN4cuda3std3__44plusIiEEE10Policy1000EPiSC_iS9_iiNS7_10__identityEEEvT0_T1_T2_T3_T4_T6__param_0];
	ld.param.u64 	%rd17, [_ZN3cub18CUB_300001_SM_10006detail6reduce28DeviceReduceSingleTileKernelINS2_10policy_hubIiyN4cuda3std3__44plusIiEEE10Policy1000EPiSC_iS9_iiNS7_10__identityEEEvT0_T1_T2_T3_T4_T6__param_1];
	ld.param.u32 	%r120, [_ZN3cub18CUB_300001_SM_10006detail6reduce28DeviceReduceSingleTileKernelINS2_10policy_hubIiyN4cuda3std3__44plusIiEEE10Policy1000EPiSC_iS9_iiNS7_10__identityEEEvT0_T1_T2_T3_T4_T6__param_2];
	ld.param.u32 	%r121, [_ZN3cub18CUB_300001_SM_10006detail6reduce28DeviceReduceSingleTileKernelINS2_10policy_hubIiyN4cuda3std3__44plusIiEEE10Policy1000EPiSC_iS9_iiNS7_10__identityEEEvT0_T1_T2_T3_T4_T6__param_4];
	cvta.to.global.u64 	%rd1, %rd17;
	setp.ne.s32 	%p1, %r120, 0;
	@%p1 bra 	$L__BB8_3;
	mov.u32 	%r633, %tid.x;
	setp.ne.s32 	%p96, %r633, 0;
	@%p96 bra 	$L__BB8_74;
	st.global.u32 	[%rd1], %r121;
	bra.uni 	$L__BB8_74;
$L__BB8_3:
	and.b64  	%rd18, %rd16, 15;
	setp.ne.s64 	%p2, %rd18, 0;
	@%p2 bra 	$L__BB8_38;
	setp.gt.s32 	%p49, %r120, 4095;
	@%p49 bra 	$L__BB8_22;
	mov.u32 	%r1, %tid.x;
	setp.ge.s32 	%p66, %r1, %r120;
	mov.b32 	%r644, 0;
	mov.u32 	%r639, %r1;
	@%p66 bra 	$L__BB8_7;
	mul.wide.u32 	%rd113, %r1, 4;
	add.s64 	%rd112, %rd16, %rd113;
	// begin inline asm
	ld.global.nc.u32 %r644, [%rd112];
	// end inline asm
	add.s32 	%r639, %r1, 256;
$L__BB8_7:
	setp.ge.s32 	%p67, %r639, %r120;
	@%p67 bra 	$L__BB8_13;
	not.b32 	%r507, %r639;
	add.s32 	%r6, %r120, %r507;
	and.b32  	%r508, %r6, 768;
	setp.eq.s32 	%p68, %r508, 768;
	@%p68 bra 	$L__BB8_11;
	mul.wide.u32 	%rd114, %r639, 4;
	add.s64 	%rd121, %rd16, %rd114;
	shr.u32 	%r509, %r6, 8;
	add.s32 	%r510, %r509, 1;
	and.b32  	%r511, %r510, 3;
	neg.s32 	%r636, %r511;
$L__BB8_10:
	.pragma "nounroll";
	// begin inline asm
	ld.global.nc.u32 %r512, [%rd121];
	// end inline asm
	add.s32 	%r644, %r512, %r644;
	add.s32 	%r639, %r639, 256;
	add.s64 	%rd121, %rd121, 1024;
	add.s32 	%r636, %r636, 1;
	setp.ne.s32 	%p69, %r636, 0;
	@%p69 bra 	$L__BB8_10;
$L__BB8_11:
	setp.lt.u32 	%p70, %r6, 768;
	@%p70 bra 	$L__BB8_13;
$L__BB8_12:
	mul.wide.s32 	%rd120, %r639, 4;
	add.s64 	%rd116, %rd16, %rd120;
	// begin inline asm
	ld.global.nc.u32 %r513, [%rd116];
	// end inline asm
	add.s32 	%r517, %r513, %r644;
	add.s64 	%rd117, %rd116, 1024;
	// begin inline asm
	ld.global.nc.u32 %r514, [%rd117];
	// end inline asm
	add.s32 	%r518, %r514, %r517;
	add.s64 	%rd118, %rd116, 2048;
	// begin inline asm
	ld.global.nc.u32 %r515, [%rd118];
	// end inline asm
	add.s32 	%r519, %r515, %r518;
	add.s64 	%rd119, %rd116, 3072;
	// begin inline asm
	ld.global.nc.u32 %r516, [%rd119];
	// end inline asm
	add.s32 	%r644, %r516, %r519;
	add.s32 	%r639, %r639, 1024;
	setp.lt.s32 	%p71, %r639, %r120;
	@%p71 bra 	$L__BB8_12;
$L__BB8_13:
	setp.lt.s32 	%p72, %r120, 256;
	@%p72 bra 	$L__BB8_18;
	// begin inline asm
	mov.u32 %r583, %laneid;
	// end inline asm
	mov.b32 	%r586, 1;
	mov.b32 	%r607, 31;
	mov.b32 	%r608, -1;
	// begin inline asm
	shfl.sync.down.b32 %r584, %r644, %r586, %r607, %r608;
	// end inline asm
	setp.gt.s32 	%p88, %r583, 30;
	selp.b32 	%r609, 0, %r584, %p88;
	add.s32 	%r590, %r609, %r644;
	mov.b32 	%r591, 2;
	// begin inline asm
	shfl.sync.down.b32 %r589, %r590, %r591, %r607, %r608;
	// end inline asm
	setp.gt.s32 	%p89, %r583, 29;
	selp.b32 	%r610, 0, %r589, %p89;
	add.s32 	%r595, %r590, %r610;
	mov.b32 	%r596, 4;
	// begin inline asm
	shfl.sync.down.b32 %r594, %r595, %r596, %r607, %r608;
	// end inline asm
	setp.gt.s32 	%p90, %r583, 27;
	selp.b32 	%r611, 0, %r594, %p90;
	add.s32 	%r600, %r595, %r611;
	mov.b32 	%r601, 8;
	// begin inline asm
	shfl.sync.down.b32 %r599, %r600, %r601, %r607, %r608;
	// end inline asm
	setp.gt.s32 	%p91, %r583, 23;
	selp.b32 	%r612, 0, %r599, %p91;
	add.s32 	%r605, %r600, %r612;
	mov.b32 	%r606, 16;
	// begin inline asm
	shfl.sync.down.b32 %r604, %r605, %r606, %r607, %r608;
	// end inline asm
	setp.gt.s32 	%p92, %r583, 15;
	selp.b32 	%r613, 0, %r604, %p92;
	add.s32 	%r686, %r605, %r613;
	setp.ne.s32 	%p93, %r583, 0;
	@%p93 bra 	$L__BB8_16;
	shr.u32 	%r614, %r1, 3;
	and.b32  	%r615, %r614, 124;
	mov.u32 	%r616, _ZZN3cub18CUB_300001_SM_10006detail6reduce28DeviceReduceSingleTileKernelINS2_10policy_hubIiyN4cuda3std3__44plusIiEEE10Policy1000EPiSC_iS9_iiNS7_10__identityEEEvT0_T1_T2_T3_T4_T6_E12temp_storage;
	add.s32 	%r617, %r616, %r615;
	st.shared.u32 	[%r617+8], %r686;
$L__BB8_16:
	bar.sync 	0;
	setp.ne.s32 	%p94, %r1, 0;
	@%p94 bra 	$L__BB8_72;
	ld.shared.u32 	%r618, [_ZZN3cub18CUB_300001_SM_10006detail6reduce28DeviceReduceSingleTileKernelINS2_10policy_hubIiyN4cuda3std3__44plusIiEEE10Policy1000EPiSC_iS9_iiNS7_10__identityEEEvT0_T1_T2_T3_T4_T6_E12temp_storage+12];
	add.s32 	%r619, %r618, %r686;
	ld.shared.u32 	%r620, [_ZZN3cub18CUB_300001_SM_10006detail6reduce28DeviceReduceSingleTileKernelINS2_10policy_hubIiyN4cuda3std3__44plusIiEEE10Policy1000EPiSC_iS9_iiNS7_10__identityEEEvT0_T1_T2_T3_T4_T6_E12temp_storage+16];
	add.s32 	%r621, %r619, %r620;
	ld.shared.u32 	%r622, [_ZZN3cub18CUB_300001_SM_10006detail6reduce28DeviceReduceSingleTileKernelINS2_10policy_hubIiyN4cuda3std3__44plusIiEEE10Policy1000EPiSC_iS9_iiNS7_10__identityEEEvT0_T1_T2_T3_T4_T6_E12temp_storage+20];
	add.s32 	%r623, %r621, %r622;
	ld.shared.u32 	%r624, [_ZZN3cub18CUB_300001_SM_10006detail6reduce28DeviceReduceSingleTileKernelINS2_10policy_hubIiyN4cuda3std3__44plusIiEEE10Policy1000EPiSC_iS9_iiNS7_10__identityEEEvT0_T1_T2_T3_T4_T6_E12temp_storage+24];
	add.s32 	%r625, %r623, %r624;
	ld.shared.u32 	%r626, [_ZZN3cub18CUB_300001_SM_10006detail6reduce28DeviceReduceSingleTileKernelINS2_10policy_hubIiyN4cuda3std3__44plusIiEEE10Policy1000EPiSC_iS9_iiNS7_10__identityEEEvT0_T1_T2_T3_T4_T6_E12temp_storage+28];
	add.s32 	%r627, %r625, %r626;
	ld.shared.u32 	%r628, [_ZZN3cub18CUB_300001_SM_10006detail6reduce28DeviceReduceSingleTileKernelINS2_10policy_hubIiyN4cuda3std3__44plusIiEEE10Policy1000EPiSC_iS9_iiNS7_10__identityEEEvT0_T1_T2_T3_T4_T6_E12temp_storage+32];
	add.s32 	%r629, %r627, %r628;
	ld.shared.u32 	%r630, [_ZZN3cub18CUB_300001_SM_10006detail6reduce28DeviceReduceSingleTileKernelINS2_10policy_hubIiyN4cuda3std3__44plusIiEEE10Policy1000EPiSC_iS9_iiNS7_10__identityEEEvT0_T1_T2_T3_T4_T6_E12temp_storage+36];
	add.s32 	%r686, %r629, %r630;
	bra.uni 	$L__BB8_72;
$L__BB8_18:
	// begin inline asm
	mov.u32 %r520, %laneid;
	// end inline asm
	and.b32  	%r546, %r1, 992;
	add.s32 	%r547, %r546, 32;
	setp.gt.s32 	%p73, %r547, %r120;
	not.b32 	%r548, %r546;
	add.s32 	%r549, %r120, %r548;
	selp.b32 	%r544, %r549, 31, %p73;
	mov.b32 	%r523, 1;
	mov.b32 	%r545, -1;
	// begin inline asm
	shfl.sync.down.b32 %r521, %r644, %r523, %r544, %r545;
	// end inline asm
	setp.lt.s32 	%p74, %r520, %r544;
	selp.b32 	%r550, %r521, 0, %p74;
	add.s32 	%r527, %r550, %r644;
	mov.b32 	%r528, 2;
	// begin inline asm
	shfl.sync.down.b32 %r526, %r527, %r528, %r544, %r545;
	// end inline asm
	add.s32 	%r551, %r520, 2;
	setp.gt.s32 	%p75, %r551, %r544;
	selp.b32 	%r552, 0, %r526, %p75;
	add.s32 	%r532, %r527, %r552;
	mov.b32 	%r533, 4;
	// begin inline asm
	shfl.sync.down.b32 %r531, %r532, %r533, %r544, %r545;
	// end inline asm
	add.s32 	%r553, %r520, 4;
	setp.gt.s32 	%p76, %r553, %r544;
	selp.b32 	%r554, 0, %r531, %p76;
	add.s32 	%r537, %r532, %r554;
	mov.b32 	%r538, 8;
	// begin inline asm
	shfl.sync.down.b32 %r536, %r537, %r538, %r544, %r545;
	// end inline asm
	add.s32 	%r555, %r520, 8;
	setp.gt.s32 	%p77, %r555, %r544;
	selp.b32 	%r556, 0, %r536, %p77;
	add.s32 	%r542, %r537, %r556;
	mov.b32 	%r543, 16;
	// begin inline asm
	shfl.sync.down.b32 %r541, %r542, %r543, %r544, %r545;
	// end inline asm
	add.s32 	%r557, %r520, 16;
	setp.gt.s32 	%p78, %r557, %r544;
	selp.b32 	%r558, 0, %r541, %p78;
	add.s32 	%r686, %r542, %r558;
	setp.ne.s32 	%p79, %r520, 0;
	@%p79 bra 	$L__BB8_20;
	shr.u32 	%r559, %r1, 3;
	and.b32  	%r560, %r559, 124;
	mov.u32 	%r561, _ZZN3cub18CUB_300001_SM_10006detail6reduce28DeviceReduceSingleTileKernelINS2_10policy_hubIiyN4cuda3std3__44plusIiEEE10Policy1000EPiSC_iS9_iiNS7_10__identityEEEvT0_T1_T2_T3_T4_T6_E12temp_storage;
	add.s32 	%r562, %r561, %r560;
	st.shared.u32 	[%r562+8], %r686;
$L__BB8_20:
	bar.sync 	0;
	setp.ne.s32 	%p80, %r1, 0;
	@%p80 bra 	$L__BB8_72;
	setp.gt.s32 	%p81, %r120, 32;
	ld.shared.u32 	%r563, [_ZZN3cub18CUB_300001_SM_10006detail6reduce28DeviceReduceSingleTileKernelINS2_10policy_hubIiyN4cuda3std3__44plusIiEEE10Policy1000EPiSC_iS9_iiNS7_10__identityEEEvT0_T1_T2_T3_T4_T6_E12temp_storage+12];
	selp.b32 	%r564, %r563, 0, %p81;
	add.s32 	%r565, %r564, %r686;
	setp.gt.s32 	%p82, %r120, 64;
	ld.shared.u32 	%r566, [_ZZN3cub18CUB_300001_SM_10006detail6reduce28DeviceReduceSingleTileKernelINS2_10policy_hubIiyN4cuda3std3__44plusIiEEE10Policy1000EPiSC_iS9_iiNS7_10__identityEEEvT0_T1_T2_T3_T4_T6_E12temp_storage+16];
	selp.b32 	%r567, %r566, 0, %p82;
	add.s32 	%r568, %r565, %r567;
	setp.gt.s32 	%p83, %r120, 96;
	ld.shared.u32 	%r569, [_ZZN3cub18CUB_300001_SM_10006detail6reduce28DeviceReduceSingleTileKernelINS2_10policy_hubIiyN4cuda3std3__44plusIiEEE10Policy1000EPiSC_iS9_iiNS7_10__identityEEEvT0_T1_T2_T3_T4_T6_E12temp_storage+20];
	selp.b32 	%r570, %r569, 0, %p83;
	add.s32 	%r571, %r568, %r570;
	setp.gt.s32 	%p84, %r120, 128;
	ld.shared.u32 	%r572, [_ZZN3cub18CUB_300001_SM_10006detail6reduce28DeviceReduceSingleTileKernelINS2_10policy_hubIiyN4cuda3std3__44plusIiEEE10Policy1000EPiSC_iS9_iiNS7_10__identityEEEvT0_T1_T2_T3_T4_T6_E12temp_storage+24];
	selp.b32 	%r573, %r572, 0, %p84;
	add.s32 	%r574, %r571, %r573;
	setp.gt.s32 	%p85, %r120, 160;
	ld.shared.u32 	%r575, [_ZZN3cub18CUB_300001_SM_10006detail6reduce28DeviceReduceSingleTileKernelINS2_10policy_hubIiyN4cuda3std3__44plusIiEEE10Policy1000EPiSC_iS9_iiNS7_10__identityEEEvT0_T1_T2_T3_T4_T6_E12temp_storage+28];
	selp.b32 	%r576, %r575, 0, %p85;
	add.s32 	%r577, %r574, %r576;
	setp.gt.s32 	%p86, %r120, 192;
	ld.shared.u32 	%r578, [_ZZN3cub18CUB_300001_SM_10006detail6reduce28DeviceReduceSingleTileKernelINS2_10policy_hubIiyN4cuda3std3__44plusIiEEE10Policy1000EPiSC_iS9_iiNS7_10__identityEEEvT0_T1_T2_T3_T4_T6_E12temp_storage+32];
	selp.b32 	%r579, %r578, 0, %p86;
	add.s32 	%r580, %r577, %r579;
	setp.gt.s32 	%p87, %r120, 224;
	ld.shared.u32 	%r581, [_ZZN3cub18CUB_300001_SM_10006detail6reduce28DeviceReduceSingleTileKernelINS2_10policy_hubIiyN4cuda3std3__44plusIiEEE10Policy1000EPiSC_iS9_iiNS7_10__identityEEEvT0_T1_T2_T3_T4_T6_E12temp_storage+36];
	selp.b32 	%r582, %r581, 0, %p87;
	add.s32 	%r686, %r580, %r582;
	bra.uni 	$L__BB8_72;
$L__BB8_22:
	mov.u32 	%r26, %tid.x;
	shl.b32 	%r377, %r26, 2;
	mul.wide.u32 	%rd86, %r377, 4;
	add.s64 	%rd76, %rd16, %rd86;
	// begin inline asm
	ld.global.nc.v2.u64 {%rd74, %rd75}, [%rd76];
	// end inline asm
	mov.b64 	{%r378, %r379}, %rd75;
	mov.b64 	{%r380, %r381}, %rd74;
	add.s64 	%rd79, %rd76, 4096;
	// begin inline asm
	ld.global.nc.v2.u64 {%rd77, %rd78}, [%rd79];
	// end inline asm
	mov.b64 	{%r382, %r383}, %rd78;
	mov.b64 	{%r384, %r385}, %rd77;
	add.s64 	%rd82, %rd76, 8192;
	// begin inline asm
	ld.global.nc.v2.u64 {%rd80, %rd81}, [%rd82];
	// end inline asm
	mov.b64 	{%r386, %r387}, %rd81;
	mov.b64 	{%r388, %r389}, %rd80;
	add.s64 	%rd85, %rd76, 12288;
	// begin inline asm
	ld.global.nc.v2.u64 {%rd83, %rd84}, [%rd85];
	// end inline asm
	mov.b64 	{%r390, %r391}, %rd84;
	mov.b64 	{%r392, %r393}, %rd83;
	add.s32 	%r394, %r381, %r380;
	add.s32 	%r395, %r378, %r394;
	add.s32 	%r396, %r379, %r395;
	add.s32 	%r397, %r384, %r396;
	add.s32 	%r398, %r385, %r397;
	add.s32 	%r399, %r382, %r398;
	add.s32 	%r400, %r383, %r399;
	add.s32 	%r401, %r388, %r400;
	add.s32 	%r402, %r389, %r401;
	add.s32 	%r403, %r386, %r402;
	add.s32 	%r404, %r387, %r403;
	add.s32 	%r405, %r392, %r404;
	add.s32 	%r406, %r393, %r405;
	add.s32 	%r407, %r390, %r406;
	add.s32 	%r659, %r391, %r407;
	setp.lt.u32 	%p50, %r120, 8192;
	mov.b32 	%r648, 4096;
	@%p50 bra 	$L__BB8_26;
	add.s32 	%r28, %r120, -4096;
	mov.b32 	%r648, 4096;
$L__BB8_24:
	mul.wide.s32 	%rd99, %r648, 4;
	add.s64 	%rd89, %rd76, %rd99;
	// begin inline asm
	ld.global.nc.v2.u64 {%rd87, %rd88}, [%rd89];
	// end inline asm
	mov.b64 	{%r409, %r410}, %rd88;
	mov.b64 	{%r411, %r412}, %rd87;
	add.s64 	%rd92, %rd89, 4096;
	// begin inline asm
	ld.global.nc.v2.u64 {%rd90, %rd91}, [%rd92];
	// end inline asm
	mov.b64 	{%r413, %r414}, %rd91;
	mov.b64 	{%r415, %r416}, %rd90;
	add.s64 	%rd95, %rd89, 8192;
	// begin inline asm
	ld.global.nc.v2.u64 {%rd93, %rd94}, [%rd95];
	// end inline asm
	mov.b64 	{%r417, %r418}, %rd94;
	mov.b64 	{%r419, %r420}, %rd93;
	add.s64 	%rd98, %rd89, 12288;
	// begin inline asm
	ld.global.nc.v2.u64 {%rd96, %rd97}, [%rd98];
	// end inline asm
	mov.b64 	{%r421, %r422}, %rd97;
	mov.b64 	{%r423, %r424}, %rd96;
	add.s32 	%r425, %r411, %r659;
	add.s32 	%r426, %r412, %r425;
	add.s32 	%r427, %r409, %r426;
	add.s32 	%r428, %r410, %r427;
	add.s32 	%r429, %r415, %r428;
	add.s32 	%r430, %r416, %r429;
	add.s32 	%r431, %r413, %r430;
	add.s32 	%r432, %r414, %r431;
	add.s32 	%r433, %r419, %r432;
	add.s32 	%r434, %r420, %r433;
	add.s32 	%r435, %r417, %r434;
	add.s32 	%r436, %r418, %r435;
	add.s32 	%r437, %r423, %r436;
	add.s32 	%r438, %r424, %r437;
	add.s32 	%r439, %r421, %r438;
	add.s32 	%r659, %r422, %r439;
	sub.s32 	%r440, %r120, %r648;
	setp.lt.s32 	%p51, %r440, 4096;
	@%p51 bra 	$L__BB8_34;
	add.s32 	%r648, %r648, 4096;
	setp.le.s32 	%p52, %r648, %r28;
	@%p52 bra 	$L__BB8_24;
$L__BB8_26:
	setp.le.s32 	%p53, %r120, %r648;
	@%p53 bra 	$L__BB8_34;
	sub.s32 	%r35, %r120, %r648;
	setp.ge.s32 	%p54, %r26, %r35;
	@%p54 bra 	$L__BB8_34;
	not.b32 	%r442, %r26;
	add.s32 	%r443, %r120, %r442;
	sub.s32 	%r36, %r443, %r648;
	and.b32  	%r444, %r36, 768;
	setp.eq.s32 	%p55, %r444, 768;
	mov.u32 	%r653, %r26;
	@%p55 bra 	$L__BB8_31;
	add.s32 	%r650, %r26, %r648;
	shr.u32 	%r445, %r36, 8;
	add.s32 	%r446, %r445, 1;
	and.b32  	%r447, %r446, 3;
	neg.s32 	%r649, %r447;
	mov.u32 	%r653, %r26;
$L__BB8_30:
	.pragma "nounroll";
	mul.wide.u32 	%rd101, %r650, 4;
	add.s64 	%rd100, %rd16, %rd101;
	// begin inline asm
	ld.global.nc.u32 %r448, [%rd100];
	// end inline asm
	add.s32 	%r659, %r448, %r659;
	add.s32 	%r653, %r653, 256;
	add.s32 	%r650, %r650, 256;
	add.s32 	%r649, %r649, 1;
	setp.ne.s32 	%p56, %r649, 0;
	@%p56 bra 	$L__BB8_30;
$L__BB8_31:
	setp.lt.u32 	%p57, %r36, 768;
	@%p57 bra 	$L__BB8_34;
	cvt.u64.u32 	%rd102, %r653;
	cvt.u64.u32 	%rd103, %r648;
	add.s64 	%rd104, %rd102, %rd103;
	shl.b64 	%rd105, %rd104, 2;
	add.s64 	%rd106, %rd105, %rd16;
	add.s64 	%rd122, %rd106, 2048;
	add.s32 	%r656, %r653, %r648;
$L__BB8_33:
	mul.wide.u32 	%rd111, %r656, 4;
	add.s64 	%rd107, %rd16, %rd111;
	// begin inline asm
	ld.global.nc.u32 %r449, [%rd107];
	// end inline asm
	add.s32 	%r453, %r449, %r659;
	add.s64 	%rd108, %rd122, -1024;
	// begin inline asm
	ld.global.nc.u32 %r450, [%rd108];
	// end inline asm
	add.s32 	%r454, %r450, %r453;
	// begin inline asm
	ld.global.nc.u32 %r451, [%rd122];
	// end inline asm
	add.s32 	%r455, %r451, %r454;
	add.s64 	%rd110, %rd122, 1024;
	// begin inline asm
	ld.global.nc.u32 %r452, [%rd110];
	// end inline asm
	add.s32 	%r659, %r452, %r455;
	add.s32 	%r653, %r653, 1024;
	add.s64 	%rd122, %rd122, 4096;
	add.s32 	%r656, %r656, 1024;
	setp.lt.s32 	%p58, %r653, %r35;
	@%p58 bra 	$L__BB8_33;
$L__BB8_34:
	// begin inline asm
	mov.u32 %r456, %laneid;
	// end inline asm
	mov.b32 	%r459, 1;
	mov.b32 	%r480, 31;
	mov.b32 	%r481, -1;
	// begin inline asm
	shfl.sync.down.b32 %r457, %r659, %r459, %r480, %r481;
	// end inline asm
	setp.gt.s32 	%p59, %r456, 30;
	selp.b32 	%r482, 0, %r457, %p59;
	add.s32 	%r463, %r482, %r659;
	mov.b32 	%r464, 2;
	// begin inline asm
	shfl.sync.down.b32 %r462, %r463, %r464, %r480, %r481;
	// end inline asm
	setp.gt.s32 	%p60, %r456, 29;
	selp.b32 	%r483, 0, %r462, %p60;
	add.s32 	%r468, %r463, %r483;
	mov.b32 	%r469, 4;
	// begin inline asm
	shfl.sync.down.b32 %r467, %r468, %r469, %r480, %r481;
	// end inline asm
	setp.gt.s32 	%p61, %r456, 27;
	selp.b32 	%r484, 0, %r467, %p61;
	add.s32 	%r473, %r468, %r484;
	mov.b32 	%r474, 8;
	// begin inline asm
	shfl.sync.down.b32 %r472, %r473, %r474, %r480, %r481;
	// end inline asm
	setp.gt.s32 	%p62, %r456, 23;
	selp.b32 	%r485, 0, %r472, %p62;
	add.s32 	%r478, %r473, %r485;
	mov.b32 	%r479, 16;
	// begin inline asm
	shfl.sync.down.b32 %r477, %r478, %r479, %r480, %r481;
	// end inline asm
	setp.gt.s32 	%p63, %r456, 15;
	selp.b32 	%r486, 0, %r477, %p63;
	add.s32 	%r686, %r478, %r486;
	setp.ne.s32 	%p64, %r456, 0;
	@%p64 bra 	$L__BB8_36;
	shr.u32 	%r487, %r26, 3;
	and.b32  	%r488, %r487, 124;
	mov.u32 	%r489, _ZZN3cub18CUB_300001_SM_10006detail6reduce28DeviceReduceSingleTileKernelINS2_10policy_hubIiyN4cuda3std3__44plusIiEEE10Policy1000EPiSC_iS9_iiNS7_10__identityEEEvT0_T1_T2_T3_T4_T6_E12temp_storage;
	add.s32 	%r490, %r489, %r488;
	st.shared.u32 	[%r490+8], %r686;
$L__BB8_36:
	bar.sync 	0;
	setp.ne.s32 	%p65, %r26, 0;
	@%p65 bra 	$L__BB8_72;
	ld.shared.u32 	%r491, [_ZZN3cub18CUB_300001_SM_10006detail6reduce28DeviceReduceSingleTileKernelINS2_10policy_hubIiyN4cuda3std3__44plusIiEEE10Policy1000EPiSC_iS9_iiNS7_10__identityEEEvT0_T1_T2_T3_T4_T6_E12temp_storage+12];
	add.s32 	%r492, %r491, %r686;
	ld.shared.u32 	%r493, [_ZZN3cub18CUB_300001_SM_10006detail6reduce28DeviceReduceSingleTileKernelINS2_10policy_hubIiyN4cuda3std3__44plusIiEEE10Policy1000EPiSC_iS9_iiNS7_10__identityEEEvT0_T1_T2_T3_T4_T6_E12temp_storage+16];
	add.s32 	%r494, %r492, %r493;
	ld.shared.u32 	%r495, [_ZZN3cub18CUB_300001_SM_10006detail6reduce28DeviceReduceSingleTileKernelINS2_10policy_hubIiyN4cuda3std3__44plusIiEEE10Policy1000EPiSC_iS9_iiNS7_10__identityEEEvT0_T1_T2_T3_T4_T6_E12temp_storage+20];
	add.s32 	%r496, %r494, %r495;
	ld.shared.u32 	%r497, [_ZZN3cub18CUB_300001_SM_10006detail6reduce28DeviceReduceSingleTileKernelINS2_10policy_hubIiyN4cuda3std3__44plusIiEEE10Policy1000EPiSC_iS9_iiNS7_10__identityEEEvT0_T1_T2_T3_T4_T6_E12temp_storage+24];
	add.s32 	%r498, %r496, %r497;
	ld.shared.u32 	%r499, [_ZZN3cub18CUB_300001_SM_10006detail6reduce28DeviceReduceSingleTileKernelINS2_10policy_hubIiyN4cuda3std3__44plusIiEEE10Policy1000EPiSC_iS9_iiNS7_10__identityEEEvT0_T1_T2_T3_T4_T6_E12temp_storage+28];
	add.s32 	%r500, %r498, %r499;
	ld.shared.u32 	%r501, [_ZZN3cub18CUB_300001_SM_10006detail6reduce28DeviceReduceSingleTileKernelINS2_10policy_hubIiyN4cuda3std3__44plusIiEEE10Policy1000EPiSC_iS9_iiNS7_10__identityEEEvT0_T1_T2_T3_T4_T6_E12temp_storage+32];
	add.s32 	%r502, %r500, %r501;
	ld.shared.u32 	%r503, [_ZZN3cub18CUB_300001_SM_10006detail6reduce28DeviceReduceSingleTileKernelINS2_10policy_hubIiyN4cuda3std3__44plusIiEEE10Policy1000EPiSC_iS9_iiNS7_10__identityEEEvT0_T1_T2_T3_T4_T6_E12temp_storage+36];
	add.s32 	%r686, %r502, %r503;
	bra.uni 	$L__BB8_72;
$L__BB8_38:
	setp.gt.s32 	%p3, %r120, 4095;
	@%p3 bra 	$L__BB8_56;
	mov.u32 	%r60, %tid.x;
	setp.ge.s32 	%p20, %r60, %r120;
	mov.b32 	%r670, 0;
	mov.u32 	%r665, %r60;
	@%p20 bra 	$L__BB8_41;
	mul.wide.u32 	%rd66, %r60, 4;
	add.s64 	%rd65, %rd16, %rd66;
	// begin inline asm
	ld.global.nc.u32 %r670, [%rd65];
	// end inline asm
	add.s32 	%r665, %r60, 256;
$L__BB8_41:
	setp.ge.s32 	%p21, %r665, %r120;
	@%p21 bra 	$L__BB8_47;
	not.b32 	%r252, %r665;
	add.s32 	%r65, %r120, %r252;
	and.b32  	%r253, %r65, 768;
	setp.eq.s32 	%p22, %r253, 768;
	@%p22 bra 	$L__BB8_45;
	mul.wide.u32 	%rd67, %r665, 4;
	add.s64 	%rd123, %rd16, %rd67;
	shr.u32 	%r254, %r65, 8;
	add.s32 	%r255, %r254, 1;
	and.b32  	%r256, %r255, 3;
	neg.s32 	%r662, %r256;
$L__BB8_44:
	.pragma "nounroll";
	// begin inline asm
	ld.global.nc.u32 %r257, [%rd123];
	// end inline asm
	add.s32 	%r670, %r257, %r670;
	add.s32 	%r665, %r665, 256;
	add.s64 	%rd123, %rd123, 1024;
	add.s32 	%r662, %r662, 1;
	setp.ne.s32 	%p23, %r662, 0;
	@%p23 bra 	$L__BB8_44;
$L__BB8_45:
	setp.lt.u32 	%p24, %r65, 768;
	@%p24 bra 	$L__BB8_47;
$L__BB8_46:
	mul.wide.s32 	%rd73, %r665, 4;
	add.s64 	%rd69, %rd16, %rd73;
	// begin inline asm
	ld.global.nc.u32 %r258, [%rd69];
	// end inline asm
	add.s32 	%r262, %r258, %r670;
	add.s64 	%rd70, %rd69, 1024;
	// begin inline asm
	ld.global.nc.u32 %r259, [%rd70];
	// end inline asm
	add.s32 	%r263, %r259, %r262;
	add.s64 	%rd71, %rd69, 2048;
	// begin inline asm
	ld.global.nc.u32 %r260, [%rd71];
	// end inline asm
	add.s32 	%r264, %r260, %r263;
	add.s64 	%rd72, %rd69, 3072;
	// begin inline asm
	ld.global.nc.u32 %r261, [%rd72];
	// end inline asm
	add.s32 	%r670, %r261, %r264;
	add.s32 	%r665, %r665, 1024;
	setp.lt.s32 	%p25, %r665, %r120;
	@%p25 bra 	$L__BB8_46;
$L__BB8_47:
	setp.lt.s32 	%p26, %r120, 256;
	@%p26 bra 	$L__BB8_52;
	// begin inline asm
	mov.u32 %r328, %laneid;
	// end inline asm
	mov.b32 	%r331, 1;
	mov.b32 	%r352, 31;
	mov.b32 	%r353, -1;
	// begin inline asm
	shfl.sync.down.b32 %r329, %r670, %r331, %r352, %r353;
	// end inline asm
	setp.gt.s32 	%p42, %r328, 30;
	selp.b32 	%r354, 0, %r329, %p42;
	add.s32 	%r335, %r354, %r670;
	mov.b32 	%r336, 2;
	// begin inline asm
	shfl.sync.down.b32 %r334, %r335, %r336, %r352, %r353;
	// end inline asm
	setp.gt.s32 	%p43, %r328, 29;
	selp.b32 	%r355, 0, %r334, %p43;
	add.s32 	%r340, %r335, %r355;
	mov.b32 	%r341, 4;
	// begin inline asm
	shfl.sync.down.b32 %r339, %r340, %r341, %r352, %r353;
	// end inline asm
	setp.gt.s32 	%p44, %r328, 27;
	selp.b32 	%r356, 0, %r339, %p44;
	add.s32 	%r345, %r340, %r356;
	mov.b32 	%r346, 8;
	// begin inline asm
	shfl.sync.down.b32 %r344, %r345, %r346, %r352, %r353;
	// end inline asm
	setp.gt.s32 	%p45, %r328, 23;
	selp.b32 	%r357, 0, %r344, %p45;
	add.s32 	%r350, %r345, %r357;
	mov.b32 	%r351, 16;
	// begin inline asm
	shfl.sync.down.b32 %r349, %r350, %r351, %r352, %r353;
	// end inline asm
	setp.gt.s32 	%p46, %r328, 15;
	selp.b32 	%r358, 0, %r349, %p46;
	add.s32 	%r686, %r350, %r358;
	setp.ne.s32 	%p47, %r328, 0;
	@%p47 bra 	$L__BB8_50;
	shr.u32 	%r359, %r60, 3;
	and.b32  	%r360, %r359, 124;
	mov.u32 	%r361, _ZZN3cub18CUB_300001_SM_10006detail6reduce28DeviceReduceSingleTileKernelINS2_10policy_hubIiyN4cuda3std3__44plusIiEEE10Policy1000EPiSC_iS9_iiNS7_10__identityEEEvT0_T1_T2_T3_T4_T6_E12temp_storage;
	add.s32 	%r362, %r361, %r360;
	st.shared.u32 	[%r362+8], %r686;
$L__BB8_50:
	bar.sync 	0;
	setp.ne.s32 	%p48, %r60, 0;
	@%p48 bra 	$L__BB8_72;
	ld.shared.u32 	%r363, [_ZZN3cub18CUB_300001_SM_10006detail6reduce28DeviceReduceSingleTileKernelINS2_10policy_hubIiyN4cuda3std3__44plusIiEEE10Policy1000EPiSC_iS9_iiNS7_10__identityEEEvT0_T1_T2_T3_T4_T6_E12temp_storage+12];
	add.s32 	%r364, %r363, %r686;
	ld.shared.u32 	%r365, [_ZZN3cub18CUB_300001_SM_10006detail6reduce28DeviceReduceSingleTileKernelINS2_10policy_hubIiyN4cuda3std3__44plusIiEEE10Policy1000EPiSC_iS9_iiNS7_10__identityEEEvT0_T1_T2_T3_T4_T6_E12temp_storage+16];
	add.s32 	%r366, %r364, %r365;
	ld.shared.u32 	%r367, [_ZZN3cub18CUB_300001_SM_10006detail6reduce28DeviceReduceSingleTileKernelINS2_10policy_hubIiyN4cuda3std3__44plusIiEEE10Policy1000EPiSC_iS9_iiNS7_10__identityEEEvT0_T1_T2_T3_T4_T6_E12temp_storage+20];
	add.s32 	%r368, %r366, %r367;
	ld.shared.u32 	%r369, [_ZZN3cub18CUB_300001_SM_10006detail6reduce28DeviceReduceSingleTileKernelINS2_10policy_hubIiyN4cuda3std3__44plusIiEEE10Policy1000EPiSC_iS9_iiNS7_10__identityEEEvT0_T1_T2_T3_T4_T6_E12temp_storage+24];
	add.s32 	%r370, %r368, %r369;
	ld.shared.u32 	%r371, [_ZZN3cub18CUB_300001_SM_10006detail6reduce28DeviceReduceSingleTileKernelINS2_10policy_hubIiyN4cuda3std3__44plusIiEEE10Policy1000EPiSC_iS9_iiNS7_10__identityEEEvT0_T1_T2_T3_T4_T6_E12temp_storage+28];
	add.s32 	%r372, %r370, %r371;
	ld.shared.u32 	%r373, [_ZZN3cub18CUB_300001_SM_10006detail6reduce28DeviceReduceSingleTileKernelINS2_10policy_hubIiyN4cuda3std3__44plusIiEEE10Policy1000EPiSC_iS9_iiNS7_10__identityEEEvT0_T1_T2_T3_T4_T6_E12temp_storage+32];
	add.s32 	%r374, %r372, %r373;
	ld.shared.u32 	%r375, [_ZZN3cub18CUB_300001_SM_10006detail6reduce28DeviceReduceSingleTileKernelINS2_10policy_hubIiyN4cuda3std3__44plusIiEEE10Policy1000EPiSC_iS9_iiNS7_10__identityEEEvT0_T1_T2_T3_T4_T6_E12temp_storage+36];
	add.s32 	%r686, %r374, %r375;
	bra.uni 	$L__BB8_72;
$L__BB8_52:
	// begin inline asm
	mov.u32 %r265, %laneid;
	// end inline asm
	and.b32  	%r291, %r60, 992;
	add.s32 	%r292, %r291, 32;
	setp.gt.s32 	%p27, %r292, %r120;
	not.b32 	%r293, %r291;
	add.s32 	%r294, %r120, %r293;
	selp.b32 	%r289, %r294, 31, %p27;
	mov.b32 	%r268, 1;
	mov.b32 	%r290, -1;
	// begin inline asm
	shfl.sync.down.b32 %r266, %r670, %r268, %r289, %r290;
	// end inline asm
	setp.lt.s32 	%p28, %r265, %r289;
	selp.b32 	%r295, %r266, 0, %p28;
	add.s32 	%r272, %r295, %r670;
	mov.b32 	%r273, 2;
	// begin inline asm
	shfl.sync.down.b32 %r271, %r272, %r273, %r289, %r290;
	// end inline asm
	add.s32 	%r296, %r265, 2;
	setp.gt.s32 	%p29, %r296, %r289;
	selp.b32 	%r297, 0, %r271, %p29;
	add.s32 	%r277, %r272, %r297;
	mov.b32 	%r278, 4;
	// begin inline asm
	shfl.sync.down.b32 %r276, %r277, %r278, %r289, %r290;
	// end inline asm
	add.s32 	%r298, %r265, 4;
	setp.gt.s32 	%p30, %r298, %r289;
	selp.b32 	%r299, 0, %r276, %p30;
	add.s32 	%r282, %r277, %r299;
	mov.b32 	%r283, 8;
	// begin inline asm
	shfl.sync.down.b32 %r281, %r282, %r283, %r289, %r290;
	// end inline asm
	add.s32 	%r300, %r265, 8;
	setp.gt.s32 	%p31, %r300, %r289;
	selp.b32 	%r301, 0, %r281, %p31;
	add.s32 	%r287, %r282, %r301;
	mov.b32 	%r288, 16;
	// begin inline asm
	shfl.sync.down.b32 %r286, %r287, %r288, %r289, %r290;
	// end inline asm
	add.s32 	%r302, %r265, 16;
	setp.gt.s32 	%p32, %r302, %r289;
	selp.b32 	%r303, 0, %r286, %p32;
	add.s32 	%r686, %r287, %r303;
	setp.ne.s32 	%p33, %r265, 0;
	@%p33 bra 	$L__BB8_54;
	shr.u32 	%r304, %r60, 3;
	and.b32  	%r305, %r304, 124;
	mov.u32 	%r306, _ZZN3cub18CUB_300001_SM_10006detail6reduce28DeviceReduceSingleTileKernelINS2_10policy_hubIiyN4cuda3std3__44plusIiEEE10Policy1000EPiSC_iS9_iiNS7_10__identityEEEvT0_T1_T2_T3_T4_T6_E12temp_storage;
	add.s32 	%r307, %r306, %r305;
	st.shared.u32 	[%r307+8], %r686;
$L__BB8_54:
	bar.sync 	0;
	setp.ne.s32 	%p34, %r60, 0;
	@%p34 bra 	$L__BB8_72;
	setp.gt.s32 	%p35, %r120, 32;
	ld.shared.u32 	%r308, [_ZZN3cub18CUB_300001_SM_10006detail6reduce28DeviceReduceSingleTileKernelINS2_10policy_hubIiyN4cuda3std3__44plusIiEEE10Policy1000EPiSC_iS9_iiNS7_10__identityEEEvT0_T1_T2_T3_T4_T6_E12temp_storage+12];
	selp.b32 	%r309, %r308, 0, %p35;
	add.s32 	%r310, %r309, %r686;
	setp.gt.s32 	%p36, %r120, 64;
	ld.shared.u32 	%r311, [_ZZN3cub18CUB_300001_SM_10006detail6reduce28DeviceReduceSingleTileKernelINS2_10policy_hubIiyN4cuda3std3__44plusIiEEE10Policy1000EPiSC_iS9_iiNS7_10__identityEEEvT0_T1_T2_T3_T4_T6_E12temp_storage+16];
	selp.b32 	%r312, %r311, 0, %p36;
	add.s32 	%r313, %r310, %r312;
	setp.gt.s32 	%p37, %r120, 96;
	ld.shared.u32 	%r314, [_ZZN3cub18CUB_300001_SM_10006detail6reduce28DeviceReduceSingleTileKernelINS2_10policy_hubIiyN4cuda3std3__44plusIiEEE10Policy1000EPiSC_iS9_iiNS7_10__identityEEEvT0_T1_T2_T3_T4_T6_E12temp_storage+20];
	selp.b32 	%r315, %r314, 0, %p37;
	add.s32 	%r316, %r313, %r315;
	setp.gt.s32 	%p38, %r120, 128;
	ld.shared.u32 	%r317, [_ZZN3cub18CUB_300001_SM_10006detail6reduce28DeviceReduceSingleTileKernelINS2_10policy_hubIiyN4cuda3std3__44plusIiEEE10Policy1000EPiSC_iS9_iiNS7_10__identityEEEvT0_T1_T2_T3_T4_T6_E12temp_storage+24];
	selp.b32 	%r318, %r317, 0, %p38;
	add.s32 	%r319, %r316, %r318;
	setp.gt.s32 	%p39, %r120, 160;
	ld.shared.u32 	%r320, [_ZZN3cub18CUB_300001_SM_10006detail6reduce28DeviceReduceSingleTileKernelINS2_10policy_hubIiyN4cuda3std3__44plusIiEEE10Policy1000EPiSC_iS9_iiNS7_10__identityEEEvT0_T1_T2_T3_T4_T6_E12temp_storage+28];
	selp.b32 	%r321, %r320, 0, %p39;
	add.s32 	%r322, %r319, %r321;
	setp.gt.s32 	%p40, %r120, 192;
	ld.shared.u32 	%r323, [_ZZN3cub18CUB_300001_SM_10006detail6reduce28DeviceReduceSingleTileKernelINS2_10policy_hubIiyN4cuda3std3__44plusIiEEE10Policy1000EPiSC_iS9_iiNS7_10__identityEEEvT0_T1_T2_T3_T4_T6_E12temp_storage+32];
	selp.b32 	%r324, %r323, 0, %p40;
	add.s32 	%r325, %r322, %r324;
	setp.gt.s32 	%p41, %r120, 224;
	ld.shared.u32 	%r326, [_ZZN3cub18CUB_300001_SM_10006detail6reduce28DeviceReduceSingleTileKernelINS2_10policy_hubIiyN4cuda3std3__44plusIiEEE10Policy1000EPiSC_iS9_iiNS7_10__identityEEEvT0_T1_T2_T3_T4_T6_E12temp_storage+36];
	selp.b32 	%r327, %r326, 0, %p41;
	add.s32 	%r686, %r325, %r327;
	bra.uni 	$L__BB8_72;
$L__BB8_56:
	mov.u32 	%r85, %tid.x;
	mul.wide.u32 	%rd35, %r85, 4;
	add.s64 	%rd19, %rd16, %rd35;
	// begin inline asm
	ld.global.nc.u32 %r122, [%rd19];
	// end inline asm
	add.s64 	%rd20, %rd19, 1024;
	// begin inline asm
	ld.global.nc.u32 %r123, [%rd20];
	// end inline asm
	add.s64 	%rd21, %rd19, 2048;
	// begin inline asm
	ld.global.nc.u32 %r124, [%rd21];
	// end inline asm
	add.s64 	%rd22, %rd19, 3072;
	// begin inline asm
	ld.global.nc.u32 %r125, [%rd22];
	// end inline asm
	add.s64 	%rd23, %rd19, 4096;
	// begin inline asm
	ld.global.nc.u32 %r126, [%rd23];
	// end inline asm
	add.s64 	%rd24, %rd19, 5120;
	// begin inline asm
	ld.global.nc.u32 %r127, [%rd24];
	// end inline asm
	add.s64 	%rd25, %rd19, 6144;
	// begin inline asm
	ld.global.nc.u32 %r128, [%rd25];
	// end inline asm
	add.s64 	%rd26, %rd19, 7168;
	// begin inline asm
	ld.global.nc.u32 %r129, [%rd26];
	// end inline asm
	add.s64 	%rd27, %rd19, 8192;
	// begin inline asm
	ld.global.nc.u32 %r130, [%rd27];
	// end inline asm
	add.s64 	%rd28, %rd19, 9216;
	// begin inline asm
	ld.global.nc.u32 %r131, [%rd28];
	// end inline asm
	add.s64 	%rd29, %rd19, 10240;
	// begin inline asm
	ld.global.nc.u32 %r132, [%rd29];
	// end inline asm
	add.s64 	%rd30, %rd19, 11264;
	// begin inline asm
	ld.global.nc.u32 %r133, [%rd30];
	// end inline asm
	add.s64 	%rd31, %rd19, 12288;
	// begin inline asm
	ld.global.nc.u32 %r134, [%rd31];
	// end inline asm
	add.s64 	%rd32, %rd19, 13312;
	// begin inline asm
	ld.global.nc.u32 %r135, [%rd32];
	// end inline asm
	add.s64 	%rd33, %rd19, 14336;
	// begin inline asm
	ld.global.nc.u32 %r136, [%rd33];
	// end inline asm
	add.s64 	%rd34, %rd19, 15360;
	// begin inline asm
	ld.global.nc.u32 %r137, [%rd34];
	// end inline asm
	add.s32 	%r139, %r123, %r122;
	add.s32 	%r140, %r124, %r139;
	add.s32 	%r141, %r125, %r140;
	add.s32 	%r142, %r126, %r141;
	add.s32 	%r143, %r127, %r142;
	add.s32 	%r144, %r128, %r143;
	add.s32 	%r145, %r129, %r144;
	add.s32 	%r146, %r130, %r145;
	add.s32 	%r147, %r131, %r146;
	add.s32 	%r148, %r132, %r147;
	add.s32 	%r149, %r133, %r148;
	add.s32 	%r150, %r134, %r149;
	add.s32 	%r151, %r135, %r150;
	add.s32 	%r152, %r136, %r151;
	add.s32 	%r685, %r137, %r152;
	setp.lt.u32 	%p4, %r120, 8192;
	mov.b32 	%r674, 4096;
	@%p4 bra 	$L__BB8_60;
	add.s32 	%r87, %r120, -4096;
	mov.b32 	%r674, 4096;
$L__BB8_58:
	mul.wide.s32 	%rd52, %r674, 4;
	add.s64 	%rd36, %rd19, %rd52;
	// begin inline asm
	ld.global.nc.u32 %r154, [%rd36];
	// end inline asm
	add.s64 	%rd37, %rd36, 1024;
	// begin inline asm
	ld.global.nc.u32 %r155, [%rd37];
	// end inline asm
	add.s64 	%rd38, %rd36, 2048;
	// begin inline asm
	ld.global.nc.u32 %r156, [%rd38];
	// end inline asm
	add.s64 	%rd39, %rd36, 3072;
	// begin inline asm
	ld.global.nc.u32 %r157, [%rd39];
	// end inline asm
	add.s64 	%rd40, %rd36, 4096;
	// begin inline asm
	ld.global.nc.u32 %r158, [%rd40];
	// end inline asm
	add.s64 	%rd41, %rd36, 5120;
	// begin inline asm
	ld.global.nc.u32 %r159, [%rd41];
	// end inline asm
	add.s64 	%rd42, %rd36, 6144;
	// begin inline asm
	ld.global.nc.u32 %r160, [%rd42];
	// end inline asm
	add.s64 	%rd43, %rd36, 7168;
	// begin inline asm
	ld.global.nc.u32 %r161, [%rd43];
	// end inline asm
	add.s64 	%rd44, %rd36, 8192;
	// begin inline asm
	ld.global.nc.u32 %r162, [%rd44];
	// end inline asm
	add.s64 	%rd45, %rd36, 9216;
	// begin inline asm
	ld.global.nc.u32 %r163, [%rd45];
	// end inline asm
	add.s64 	%rd46, %rd36, 10240;
	// begin inline asm
	ld.global.nc.u32 %r164, [%rd46];
	// end inline asm
	add.s64 	%rd47, %rd36, 11264;
	// begin inline asm
	ld.global.nc.u32 %r165, [%rd47];
	// end inline asm
	add.s64 	%rd48, %rd36, 12288;
	// begin inline asm
	ld.global.nc.u32 %r166, [%rd48];
	// end inline asm
	add.s64 	%rd49, %rd36, 13312;
	// begin inline asm
	ld.global.nc.u32 %r167, [%rd49];
	// end inline asm
	add.s64 	%rd50, %rd36, 14336;
	// begin inline asm
	ld.global.nc.u32 %r168, [%rd50];
	// end inline asm
	add.s64 	%rd51, %rd36, 15360;
	// begin inline asm
	ld.global.nc.u32 %r169, [%rd51];
	// end inline asm
	add.s32 	%r170, %r154, %r685;
	add.s32 	%r171, %r155, %r170;
	add.s32 	%r172, %r156, %r171;
	add.s32 	%r173, %r157, %r172;
	add.s32 	%r174, %r158, %r173;
	add.s32 	%r175, %r159, %r174;
	add.s32 	%r176, %r160, %r175;
	add.s32 	%r177, %r161, %r176;
	add.s32 	%r178, %r162, %r177;
	add.s32 	%r179, %r163, %r178;
	add.s32 	%r180, %r164, %r179;
	add.s32 	%r181, %r165, %r180;
	add.s32 	%r182, %r166, %r181;
	add.s32 	%r183, %r167, %r182;
	add.s32 	%r184, %r168, %r183;
	add.s32 	%r685, %r169, %r184;
	sub.s32 	%r185, %r120, %r674;
	setp.lt.s32 	%p5, %r185, 4096;
	@%p5 bra 	$L__BB8_68;
	add.s32 	%r674, %r674, 4096;
	setp.le.s32 	%p6, %r674, %r87;
	@%p6 bra 	$L__BB8_58;
$L__BB8_60:
	setp.le.s32 	%p7, %r120, %r674;
	@%p7 bra 	$L__BB8_68;
	sub.s32 	%r94, %r120, %r674;
	setp.ge.s32 	%p8, %r85, %r94;
	@%p8 bra 	$L__BB8_68;
	not.b32 	%r187, %r85;
	add.s32 	%r188, %r120, %r187;
	sub.s32 	%r95, %r188, %r674;
	and.b32  	%r189, %r95, 768;
	setp.eq.s32 	%p9, %r189, 768;
	mov.u32 	%r679, %r85;
	@%p9 bra 	$L__BB8_65;
	add.s32 	%r676, %r85, %r674;
	shr.u32 	%r190, %r95, 8;
	add.s32 	%r191, %r190, 1;
	and.b32  	%r192, %r191, 3;
	neg.s32 	%r675, %r192;
	mov.u32 	%r679, %r85;
$L__BB8_64:
	.pragma "nounroll";
	mul.wide.u32 	%rd54, %r676, 4;
	add.s64 	%rd53, %rd16, %rd54;
	// begin inline asm
	ld.global.nc.u32 %r193, [%rd53];
	// end inline asm
	add.s32 	%r685, %r193, %r685;
	add.s32 	%r679, %r679, 256;
	add.s32 	%r676, %r676, 256;
	add.s32 	%r675, %r675, 1;
	setp.ne.s32 	%p10, %r675, 0;
	@%p10 bra 	$L__BB8_64;
$L__BB8_65:
	setp.lt.u32 	%p11, %r95, 768;
	@%p11 bra 	$L__BB8_68;
	cvt.u64.u32 	%rd55, %r679;
	cvt.u64.u32 	%rd56, %r674;
	add.s64 	%rd57, %rd55, %rd56;
	shl.b64 	%rd58, %rd57, 2;
	add.s64 	%rd59, %rd58, %rd16;
	add.s64 	%rd124, %rd59, 2048;
	add.s32 	%r682, %r679, %r674;
$L__BB8_67:
	mul.wide.u32 	%rd64, %r682, 4;
	add.s64 	%rd60, %rd16, %rd64;
	// begin inline asm
	ld.global.nc.u32 %r194, [%rd60];
	// end inline asm
	add.s32 	%r198, %r194, %r685;
	add.s64 	%rd61, %rd124, -1024;
	// begin inline asm
	ld.global.nc.u32 %r195, [%rd61];
	// end inline asm
	add.s32 	%r199, %r195, %r198;
	// begin inline asm
	ld.global.nc.u32 %r196, [%rd124];
	// end inline asm
	add.s32 	%r200, %r196, %r199;
	add.s64 	%rd63, %rd124, 1024;
	// begin inline asm
	ld.global.nc.u32 %r197, [%rd63];
	// end inline asm
	add.s32 	%r685, %r197, %r200;
	add.s32 	%r679, %r679, 1024;
	add.s64 	%rd124, %rd124, 4096;
	add.s32 	%r682, %r682, 1024;
	setp.lt.s32 	%p12, %r679, %r94;
	@%p12 bra 	$L__BB8_67;
$L__BB8_68:
	// begin inline asm
	mov.u32 %r201, %laneid;
	// end inline asm
	mov.b32 	%r204, 1;
	mov.b32 	%r225, 31;
	mov.b32 	%r226, -1;
	// begin inline asm
	shfl.sync.down.b32 %r202, %r685, %r204, %r225, %r226;
	// end inline asm
	setp.gt.s32 	%p13, %r201, 30;
	selp.b32 	%r227, 0, %r202, %p13;
	add.s32 	%r208, %r227, %r685;
	mov.b32 	%r209, 2;
	// begin inline asm
	shfl.sync.down.b32 %r207, %r208, %r209, %r225, %r226;
	// end inline asm
	setp.gt.s32 	%p14, %r201, 29;
	selp.b32 	%r228, 0, %r207, %p14;
	add.s32 	%r213, %r208, %r228;
	mov.b32 	%r214, 4;
	// begin inline asm
	shfl.sync.down.b32 %r212, %r213, %r214, %r225, %r226;
	// end inline asm
	setp.gt.s32 	%p15, %r201, 27;
	selp.b32 	%r229, 0, %r212, %p15;
	add.s32 	%r218, %r213, %r229;
	mov.b32 	%r219, 8;
	// begin inline asm
	shfl.sync.down.b32 %r217, %r218, %r219, %r225, %r226;
	// end inline asm
	setp.gt.s32 	%p16, %r201, 23;
	selp.b32 	%r230, 0, %r217, %p16;
	add.s32 	%r223, %r218, %r230;
	mov.b32 	%r224, 16;
	// begin inline asm
	shfl.sync.down.b32 %r222, %r223, %r224, %r225, %r226;
	// end inline asm
	setp.gt.s32 	%p17, %r201, 15;
	selp.b32 	%r231, 0, %r222, %p17;
	add.s32 	%r686, %r223, %r231;
	setp.ne.s32 	%p18, %r201, 0;
	@%p18 bra 	$L__BB8_70;
	shr.u32 	%r232, %r85, 3;
	and.b32  	%r233, %r232, 124;
	mov.u32 	%r234, _ZZN3cub18CUB_300001_SM_10006detail6reduce28DeviceReduceSingleTileKernelINS2_10policy_hubIiyN4cuda3std3__44plusIiEEE10Policy1000EPiSC_iS9_iiNS7_10__identityEEEvT0_T1_T2_T3_T4_T6_E12temp_storage;
	add.s32 	%r235, %r234, %r233;
	st.shared.u32 	[%r235+8], %r686;
$L__BB8_70:
	bar.sync 	0;
	setp.ne.s32 	%p19, %r85, 0;
	@%p19 bra 	$L__BB8_72;
	ld.shared.u32 	%r236, [_ZZN3cub18CUB_300001_SM_10006detail6reduce28DeviceReduceSingleTileKernelINS2_10policy_hubIiyN4cuda3std3__44plusIiEEE10Policy1000EPiSC_iS9_iiNS7_10__identityEEEvT0_T1_T2_T3_T4_T6_E12temp_storage+12];
	add.s32 	%r237, %r236, %r686;
	ld.shared.u32 	%r238, [_ZZN3cub18CUB_300001_SM_10006detail6reduce28DeviceReduceSingleTileKernelINS2_10policy_hubIiyN4cuda3std3__44plusIiEEE10Policy1000EPiSC_iS9_iiNS7_10__identityEEEvT0_T1_T2_T3_T4_T6_E12temp_storage+16];
	add.s32 	%r239, %r237, %r238;
	ld.shared.u32 	%r240, [_ZZN3cub18CUB_300001_SM_10006detail6reduce28DeviceReduceSingleTileKernelINS2_10policy_hubIiyN4cuda3std3__44plusIiEEE10Policy1000EPiSC_iS9_iiNS7_10__identityEEEvT0_T1_T2_T3_T4_T6_E12temp_storage+20];
	add.s32 	%r241, %r239, %r240;
	ld.shared.u32 	%r242, [_ZZN3cub18CUB_300001_SM_10006detail6reduce28DeviceReduceSingleTileKernelINS2_10policy_hubIiyN4cuda3std3__44plusIiEEE10Policy1000EPiSC_iS9_iiNS7_10__identityEEEvT0_T1_T2_T3_T4_T6_E12temp_storage+24];
	add.s32 	%r243, %r241, %r242;
	ld.shared.u32 	%r244, [_ZZN3cub18CUB_300001_SM_10006detail6reduce28DeviceReduceSingleTileKernelINS2_10policy_hubIiyN4cuda3std3__44plusIiEEE10Policy1000EPiSC_iS9_iiNS7_10__identityEEEvT0_T1_T2_T3_T4_T6_E12temp_storage+28];
	add.s32 	%r245, %r243, %r244;
	ld.shared.u32 	%r246, [_ZZN3cub18CUB_300001_SM_10006detail6reduce28DeviceReduceSingleTileKernelINS2_10policy_hubIiyN4cuda3std3__44plusIiEEE10Policy1000EPiSC_iS9_iiNS7_10__identityEEEvT0_T1_T2_T3_T4_T6_E12temp_storage+32];
	add.s32 	%r247, %r245, %r246;
	ld.shared.u32 	%r248, [_ZZN3cub18CUB_300001_SM_10006detail6reduce28DeviceReduceSingleTileKernelINS2_10policy_hubIiyN4cuda3std3__44plusIiEEE10Policy1000EPiSC_iS9_iiNS7_10__identityEEEvT0_T1_T2_T3_T4_T6_E12temp_storage+36];
	add.s32 	%r686, %r247, %r248;
$L__BB8_72:
	mov.u32 	%r631, %tid.x;
	setp.ne.s32 	%p95, %r631, 0;
	@%p95 bra 	$L__BB8_74;
	add.s32 	%r632, %r686, %r121;
	st.global.u32 	[%rd1], %r632;
$L__BB8_74:
	ret;

}


// ===== COMPILED SASS (sm_100) =====

	.target	sm_100

	.elftype	@"ET_EXEC"


//--------------------- .note.nv.tkinfo           --------------------------
	.section	.note.nv.tkinfo,"",@"SHT_NOTE"
	.sectionflags	@"SHF_NOTE_NV_TKINFO"
	.tkinfo
        /*0018*/ 	.word	0x00000002
        /*0030*/ 	.string	""
        /*0030*/ 	.string	"ptxas"
        /*0030*/ 	.string	"Cuda compilation tools, release 13.0, V13.0.88"
        /*0030*/ 	.string	"Build cuda_13.0.r13.0/compiler.36424714_0"
        /*0030*/ 	.string	"-arch sm_100 -m 64 "



//--------------------- .note.nv.cuinfo           --------------------------
	.section	.note.nv.cuinfo,"",@"SHT_NOTE"
	.sectionflags	@"SHF_NOTE_NV_CUINFO"
        /*0018*/ 	.short	0x0002
        /*001a*/ 	.short	0x0064
        /*001c*/ 	.short	0x0082
	.zero		2


//--------------------- .nv.info                  --------------------------
	.section	.nv.info,"",@"SHT_CUDA_INFO"
	.align	4


	//----- nvinfo : EIATTR_REGCOUNT
	.align		4
        /*0000*/ 	.byte	0x04, 0x2f
        /*0002*/ 	.short	(.L_44 - .L_43)
	.align		4
.L_43:
        /*0004*/ 	.word	index@(_ZN3cub18CUB_300001_SM_10006detail11EmptyKernelIvEEvv)
        /*0008*/ 	.word	0x00000004


	//----- nvinfo : EIATTR_FRAME_SIZE
	.align		4
.L_44:
        /*000c*/ 	.byte	0x04, 0x11
        /*000e*/ 	.short	(.L_46 - .L_45)
	.align		4
.L_45:
        /*0010*/ 	.word	index@(_ZN3cub18CUB_300001_SM_10006detail11EmptyKernelIvEEvv)
        /*0014*/ 	.word	0x00000000


	//----- nvinfo : EIATTR_REGCOUNT
	.align		4
.L_46:
        /*0018*/ 	.byte	0x04, 0x2f
        /*001a*/ 	.short	(.L_48 - .L_47)
	.align		4
.L_47:
        /*001c*/ 	.word	index@(_ZN3cub18CUB_300001_SM_10006detail8for_each13static_kernelINS2_12policy_hub_t12policy_500_tEmN6thrust24THRUST_300001_SM_1000_NS8cuda_cub20__uninitialized_fill7functorINS7_10device_ptrIiEEiEEEEvT0_T1_)
        /*0020*/ 	.word	0x00000008


	//----- nvinfo : EIATTR_FRAME_SIZE
	.align		4
.L_48:
        /*0024*/ 	.byte	0x04, 0x11
        /*0026*/ 	.short	(.L_50 - .L_49)
	.align		4
.L_49:
        /*0028*/ 	.word	index@(_ZN3cub18CUB_300001_SM_10006detail8for_each13static_kernelINS2_12policy_hub_t12policy_500_tEmN6thrust24THRUST_300001_SM_1000_NS8cuda_cub20__uninitialized_fill7functorINS7_10device_ptrIiEEiEEEEvT0_T1_)
        /*002c*/ 	.word	0x00000000


	//----- nvinfo : EIATTR_REGCOUNT
	.align		4
.L_50:
        /*0030*/ 	.byte	0x04, 0x2f
        /*0032*/ 	.short	(.L_52 - .L_51)
	.align		4
.L_51:
        /*0034*/ 	.word	index@(_ZN3cub18CUB_300001_SM_10006detail8for_each13static_kernelINS2_12policy_hub_t12policy_500_tElN6thrust24THRUST_300001_SM_1000_NS8cuda_cub10__tabulate7functorINS7_6detail15normal_iteratorINS7_10device_ptrIiEEEENS7_6system6detail7generic6detail22compute_sequence_valueIivEElEEEEvT0_T1_)
        /*0038*/ 	.word	0x0000000a


	//----- nvinfo : EIATTR_FRAME_SIZE
	.align		4
.L_52:
        /*003c*/ 	.byte	0x04, 0x11
        /*003e*/ 	.short	(.L_54 - .L_53)
	.align		4
.L_53:
        /*0040*/ 	.word	index@(_ZN3cub18CUB_300001_SM_10006detail8for_each13static_kernelINS2_12policy_hub_t12policy_500_tElN6thrust24THRUST_300001_SM_1000_NS8cuda_cub10__tabulate7functorINS7_6detail15normal_iteratorINS7_10device_ptrIiEEEENS7_6system6detail7generic6detail22compute_sequence_valueIivEElEEEEvT0_T1_)
        /*0044*/ 	.word	0x00000000


	//----- nvinfo : EIATTR_REGCOUNT
	.align		4
.L_54:
        /*0048*/ 	.byte	0x04, 0x2f
        /*004a*/ 	.short	(.L_56 - .L_55)
	.align		4
.L_55:
        /*004c*/ 	.word	index@(_ZN3cub18CUB_300001_SM_10006detail6reduce28DeviceReduceSingleTileKernelINS2_10policy_hubIijN4cuda3std3__44plusIiEEE10Policy1000EN6thrust24THRUST_300001_SM_1000_NS6detail15normal_iteratorINSD_10device_ptrIiEEEEPijS9_ii6squareEEvT0_T1_T2_T3_T4_T6_)
        /*0050*/ 	.word	0x00000020


	//----- nvinfo : EIATTR_FRAME_SIZE
	.align		4
.L_56:
        /*0054*/ 	.byte	0x04, 0x11
        /*0056*/ 	.short	(.L_58 - .L_57)
	.align		4
.L_57:
        /*0058*/ 	.word	index@(_ZN3cub18CUB_300001_SM_10006detail6reduce28DeviceReduceSingleTileKernelINS2_10policy_hubIijN4cuda3std3__44plusIiEEE10Policy1000EN6thrust24THRUST_300001_SM_1000_NS6detail15normal_iteratorINSD_10device_ptrIiEEEEPijS9_ii6squareEEvT0_T1_T2_T3_T4_T6_)
        /*005c*/ 	.word	0x00000000


	//----- nvinfo : EIATTR_REGCOUNT
	.align		4
.L_58:
        /*0060*/ 	.byte	0x04, 0x2f
        /*0062*/ 	.short	(.L_60 - .L_59)
	.align		4
.L_59:
        /*0064*/ 	.word	index@(_ZN3cub18CUB_300001_SM_10006detail6reduce18DeviceReduceKernelINS2_10policy_hubIijN4cuda3std3__44plusIiEEE10Policy1000EN6thrust24THRUST_300001_SM_1000_NS6detail15normal_iteratorINSD_10device_ptrIiEEEEjS9_i6squareEEvT0_PT3_T1_NS0_13GridEvenShareISN_EET2_T4_)
        /*0068*/ 	.word	0x00000020


	//----- nvinfo : EIATTR_FRAME_SIZE
	.align		4
.L_60:
        /*006c*/ 	.byte	0x04, 0x11
        /*006e*/ 	.short	(.L_62 - .L_61)
	.align		4
.L_61:
        /*0070*/ 	.word	index@(_ZN3cub18CUB_300001_SM_10006detail6reduce18DeviceReduceKernelINS2_10policy_hubIijN4cuda3std3__44plusIiEEE10Policy1000EN6thrust24THRUST_300001_SM_1000_NS6detail15normal_iteratorINSD_10device_ptrIiEEEEjS9_i6squareEEvT0_PT3_T1_NS0_13GridEvenShareISN_EET2_T4_)
        /*0074*/ 	.word	0x00000000


	//----- nvinfo : EIATTR_REGCOUNT
	.align		4
.L_62:
        /*0078*/ 	.byte	0x04, 0x2f
        /*007a*/ 	.short	(.L_64 - .L_63)
	.align		4
.L_63:
        /*007c*/ 	.word	index@(_ZN3cub18CUB_300001_SM_10006detail6reduce28DeviceReduceSingleTileKernelINS2_10policy_hubIijN4cuda3std3__44plusIiEEE10Policy1000EPiSC_iS9_iiNS7_10__identityEEEvT0_T1_T2_T3_T4_T6_)
        /*0080*/ 	.word	0x00000020


	//----- nvinfo : EIATTR_FRAME_SIZE
	.align		4
.L_64:
        /*0084*/ 	.byte	0x04, 0x11
        /*0086*/ 	.short	(.L_66 - .L_65)
	.align		4
.L_65:
        /*0088*/ 	.word	index@(_ZN3cub18CUB_300001_SM_10006detail6reduce28DeviceReduceSingleTileKernelINS2_10policy_hubIijN4cuda3std3__44plusIiEEE10Policy1000EPiSC_iS9_iiNS7_10__identityEEEvT0_T1_T2_T3_T4_T6_)
        /*008c*/ 	.word	0x00000000


	//----- nvinfo : EIATTR_REGCOUNT
	.align		4
.L_66:
        /*0090*/ 	.byte	0x04, 0x2f
        /*0092*/ 	.short	(.L_68 - .L_67)
	.align		4
.L_67:
        /*0094*/ 	.word	index@(_ZN3cub18CUB_300001_SM_10006detail6reduce28DeviceReduceSingleTileKernelINS2_10policy_hubIiyN4cuda3std3__44plusIiEEE10Policy1000EN6thrust24THRUST_300001_SM_1000_NS6detail15normal_iteratorINSD_10device_ptrIiEEEEPiyS9_ii6squareEEvT0_T1_T2_T3_T4_T6_)
        /*0098*/ 	.word	0x00000020


	//----- nvinfo : EIATTR_FRAME_SIZE
	.align		4
.L_68:
        /*009c*/ 	.byte	0x04, 0x11
        /*009e*/ 	.short	(.L_70 - .L_69)
	.align		4
.L_69:
        /*00a0*/ 	.word	index@(_ZN3cub18CUB_300001_SM_10006detail6reduce28DeviceReduceSingleTileKernelINS2_10policy_hubIiyN4cuda3std3__44plusIiEEE10Policy1000EN6thrust24THRUST_300001_SM_1000_NS6detail15normal_iteratorINSD_10device_ptrIiEEEEPiyS9_ii6squareEEvT0_T1_T2_T3_T4_T6_)
        /*00a4*/ 	.word	0x00000000


	//----- nvinfo : EIATTR_REGCOUNT
	.align		4
.L_70:
        /*00a8*/ 	.byte	0x04, 0x2f
        /*00aa*/ 	.short	(.L_72 - .L_71)
	.align		4
.L_71:
        /*00ac*/ 	.word	index@(_ZN3cub18CUB_300001_SM_10006detail6reduce18DeviceReduceKernelINS2_10policy_hubIiyN4cuda3std3__44plusIiEEE10Policy1000EN6thrust24THRUST_300001_SM_1000_NS6detail15normal_iteratorINSD_10device_ptrIiEEEEyS9_i6squareEEvT0_PT3_T1_NS0_13GridEvenShareISN_EET2_T4_)
        /*00b0*/ 	.word	0x00000020


	//----- nvinfo : EIATTR_FRAME_SIZE
	.align		4
.L_72:
        /*00b4*/ 	.byte	0x04, 0x11
        /*00b6*/ 	.short	(.L_74 - .L_73)
	.align		4
.L_73:
        /*00b8*/ 	.word	index@(_ZN3cub18CUB_300001_SM_10006detail6reduce18DeviceReduceKernelINS2_10policy_hubIiyN4cuda3std3__44plusIiEEE10Policy1000EN6thrust24THRUST_300001_SM_1000_NS6detail15normal_iteratorINSD_10device_ptrIiEEEEyS9_i6squareEEvT0_PT3_T1_NS0_13GridEvenShareISN_EET2_T4_)
        /*00bc*/ 	.word	0x00000000


	//----- nvinfo : EIATTR_REGCOUNT
	.align		4
.L_74:
        /*00c0*/ 	.byte	0x04, 0x2f
        /*00c2*/ 	.short	(.L_76 - .L_75)
	.align		4
.L_75:
        /*00c4*/ 	.word	index@(_ZN3cub18CUB_300001_SM_10006detail6reduce28DeviceReduceSingleTileKernelINS2_10policy_hubIiyN4cuda3std3__44plusIiEEE10Policy1000EPiSC_iS9_iiNS7_10__identityEEEvT0_T1_T2_T3_T4_T6_)
        /*00c8*/ 	.word	0x00000020


	//----- nvinfo : EIATTR_FRAME_SIZE
	.align		4
.L_76:
        /*00cc*/ 	.byte	0x04, 0x11
        /*00ce*/ 	.short	(.L_78 - .L_77)
	.align		4
.L_77:
        /*00d0*/ 	.word	index@(_ZN3cub18CUB_300001_SM_10006detail6reduce28DeviceReduceSingleTileKernelINS2_10policy_hubIiyN4cuda3std3__44plusIiEEE10Policy1000EPiSC_iS9_iiNS7_10__identityEEEvT0_T1_T2_T3_T4_T6_)
        /*00d4*/ 	.word	0x00000000


	//----- nvinfo : EIATTR_MIN_STACK_SIZE
	.align		4
.L_78:
        /*00d8*/ 	.byte	0x04, 0x12
        /*00da*/ 	.short	(.L_80 - .L_79)
	.align		4
.L_79:
        /*00dc*/ 	.word	index@(_ZN3cub18CUB_300001_SM_10006detail6reduce28DeviceReduceSingleTileKernelINS2_10policy_hubIiyN4cuda3std3__44plusIiEEE10Policy1000EPiSC_iS9_iiNS7_10__identityEEEvT0_T1_T2_T3_T4_T6_)
        /*00e0*/ 	.word	0x00000000


	//----- nvinfo : EIATTR_MIN_STACK_SIZE
	.align		4
.L_80:
        /*00e4*/ 	.byte	0x04, 0x12
        /*00e6*/ 	.short	(.L_82 - .L_81)
	.align		4
.L_81:
        /*00e8*/ 	.word	index@(_ZN3cub18CUB_300001_SM_10006detail6reduce18DeviceReduceKernelINS2_10policy_hubIiyN4cuda3std3__44plusIiEEE10Policy1000EN6thrust24THRUST_300001_SM_1000_NS6detail15normal_iteratorINSD_10device_ptrIiEEEEyS9_i6squareEEvT0_PT3_T1_NS0_13GridEvenShareISN_EET2_T4_)
        /*00ec*/ 	.word	0x00000000


	//----- nvinfo : EIATTR_MIN_STACK_SIZE
	.align		4
.L_82:
        /*00f0*/ 	.byte	0x04, 0x12
        /*00f2*/ 	.short	(.L_84 - .L_83)
	.align		4
.L_83:
        /*00f4*/ 	.word	index@(_ZN3cub18CUB_300001_SM_10006detail6reduce28DeviceReduceSingleTileKernelINS2_10policy_hubIiyN4cuda3std3__44plusIiEEE10Policy1000EN6thrust24THRUST_300001_SM_1000_NS6detail15normal_iteratorINSD_10device_ptrIiEEEEPiyS9_ii6squareEEvT0_T1_T2_T3_T4_T6_)
        /*00f8*/ 	.word	0x00000000


	//----- nvinfo : EIATTR_MIN_STACK_SIZE
	.align		4
.L_84:
        /*00fc*/ 	.byte	0x04, 0x12
        /*00fe*/ 	.short	(.L_86 - .L_85)
	.align		4
.L_85:
        /*0100*/ 	.word	index@(_ZN3cub18CUB_300001_SM_10006detail6reduce28DeviceReduceSingleTileKernelINS2_10policy_hubIijN4cuda3std3__44plusIiEEE10Policy1000EPiSC_iS9_iiNS7_10__identityEEEvT0_T1_T2_T3_T4_T6_)
        /*0104*/ 	.word	0x00000000


	//----- nvinfo : EIATTR_MIN_STACK_SIZE
	.align		4
.L_86:
        /*0108*/ 	.byte	0x04, 0x12
        /*010a*/ 	.short	(.L_88 - .L_87)
	.align		4
.L_87:
        /*010c*/ 	.word	index@(_ZN3cub18CUB_300001_SM_10006detail6reduce18DeviceReduceKernelINS2_10policy_hubIijN4cuda3std3__44plusIiEEE10Policy1000EN6thrust24THRUST_300001_SM_1000_NS6detail15normal_iteratorINSD_10device_ptrIiEEEEjS9_i6squareEEvT0_PT3_T1_NS0_13GridEvenShareISN_EET2_T4_)
        /*0110*/ 	.word	0x00000000


	//----- nvinfo : EIATTR_MIN_STACK_SIZE
	.align		4
.L_88:
        /*0114*/ 	.byte	0x04, 0x12
        /*0116*/ 	.short	(.L_90 - .L_89)
	.align		4
.L_89:
        /*0118*/ 	.word	index@(_ZN3cub18CUB_300001_SM_10006detail6reduce28DeviceReduceSingleTileKernelINS2_10policy_hubIijN4cuda3std3__44plusIiEEE10Policy1000EN6thrust24THRUST_300001_SM_1000_NS6detail15normal_iteratorINSD_10device_ptrIiEEEEPijS9_ii6squareEEvT0_T1_T2_T3_T4_T6_)
        /*011c*/ 	.word	0x00000000


	//----- nvinfo : EIATTR_MIN_STACK_SIZE
	.align		4
.L_90:
        /*0120*/ 	.byte	0x04, 0x12
        /*0122*/ 	.short	(.L_92 - .L_91)
	.align		4
.L_91:
        /*0124*/ 	.word	index@(_ZN3cub18CUB_300001_SM_10006detail8for_each13static_kernelINS2_12policy_hub_t12policy_500_tElN6thrust24THRUST_300001_SM_1000_NS8cuda_cub10__tabulate7functorINS7_6detail15normal_iteratorINS7_10device_ptrIiEEEENS7_6system6detail7generic6detail22compute_sequence_valueIivEElEEEEvT0_T1_)
        /*0128*/ 	.word	0x00000000


	//----- nvinfo : EIATTR_MIN_STACK_SIZE
	.align		4
.L_92:
        /*012c*/ 	.byte	0x04, 0x12
        /*012e*/ 	.short	(.L_94 - .L_93)
	.align		4
.L_93:
        /*0130*/ 	.word	index@(_ZN3cub18CUB_300001_SM_10006detail8for_each13static_kernelINS2_12policy_hub_t12policy_500_tEmN6thrust24THRUST_300001_SM_1000_NS8cuda_cub20__uninitialized_fill7functorINS7_10device_ptrIiEEiEEEEvT0_T1_)
        /*0134*/ 	.word	0x00000000


	//----- nvinfo : EIATTR_MIN_STACK_SIZE
	.align		4
.L_94:
        /*0138*/ 	.byte	0x04, 0x12
        /*013a*/ 	.short	(.L_96 - .L_95)
	.align		4
.L_95:
        /*013c*/ 	.word	index@(_ZN3cub18CUB_300001_SM_10006detail11EmptyKernelIvEEvv)
        /*0140*/ 	.word	0x00000000
.L_96:


//--------------------- .nv.compat                --------------------------
	.section	.nv.compat,"",@"SHT_CUDA_COMPAT_INFO"
	.align	4
        /*0000*/ 	.byte	0x02, 0x09, 0x00, 0x00, 0x02, 0x02, 0x01, 0x00, 0x02, 0x05, 0x05, 0x00, 0x03, 0x07, 0x01, 0x01
        /*0010*/ 	.byte	0x02, 0x03, 0x00, 0x00, 0x02, 0x06, 0x01, 0x00, 0x04, 0x0b, 0x08, 0x00, 0x09, 0x00, 0x00, 0x00
        /*0020*/ 	.byte	0x00, 0x00, 0x00, 0x00


//--------------------- .nv.info._ZN3cub18CUB_300001_SM_10006detail6reduce28DeviceReduceSingleTileKernelINS2_10policy_hubIiyN4cuda3std3__44plusIiEEE10Policy1000EPiSC_iS9_iiNS7_10__identityEEEvT0_T1_T2_T3_T4_T6_ --------------------------
	.section	.nv.info._ZN3cub18CUB_300001_SM_10006detail6reduce28DeviceReduceSingleTileKernelINS2_10policy_hubIiyN4cuda3std3__44plusIiEEE10Policy1000EPiSC_iS9_iiNS7_10__identityEEEvT0_T1_T2_T3_T4_T6_,"",@"SHT_CUDA_INFO"
	.sectionflags	@""
	.align	4


	//----- nvinfo : EIATTR_CUDA_API_VERSION
	.align		4
        /*0000*/ 	.byte	0x04, 0x37
        /*0002*/ 	.short	(.L_98 - .L_97)
.L_97:
        /*0004*/ 	.word	0x00000082


	//----- nvinfo : EIATTR_KPARAM_INFO
	.align		4
.L_98:
        /*0008*/ 	.byte	0x04, 0x17
        /*000a*/ 	.short	(.L_100 - .L_99)
.L_99:
        /*000c*/ 	.word	0x00000000
        /*0010*/ 	.short	0x0005
        /*0012*/ 	.short	0x001c
        /*0014*/ 	.byte	0x00, 0xf0, 0x05, 0x00


	//----- nvinfo : EIATTR_KPARAM_INFO
	.align		4
.L_100:
        /*0018*/ 	.byte	0x04, 0x17
        /*001a*/ 	.short	(.L_102 - .L_101)
.L_101:
        /*001c*/ 	.word	0x00000000
        /*0020*/ 	.short	0x0004
        /*0022*/ 	.short	0x0018
        /*0024*/ 	.byte	0x00, 0xf0, 0x11, 0x00


	//----- nvinfo : EIATTR_KPARAM_INFO
	.align		4
.L_102:
        /*0028*/ 	.byte	0x04, 0x17
        /*002a*/ 	.short	(.L_104 - .L_103)
.L_103:
        /*002c*/ 	.word	0x00000000
        /*0030*/ 	.short	0x0003
        /*0032*/ 	.short	0x0014
        /*0034*/ 	.byte	0x00, 0xf0, 0x05, 0x00


	//----- nvinfo : EIATTR_KPARAM_INFO
	.align		4
.L_104:
        /*0038*/ 	.byte	0x04, 0x17
        /*003a*/ 	.short	(.L_106 - .L_105)
.L_105:
        /*003c*/ 	.word	0x00000000
        /*0040*/ 	.short	0x0002
        /*0042*/ 	.short	0x0010
        /*0044*/ 	.byte	0x00, 0xf0, 0x11, 0x00


	//----- nvinfo : EIATTR_KPARAM_INFO
	.align		4
.L_106:
        /*0048*/ 	.byte	0x04, 0x17
        /*004a*/ 	.short	(.L_108 - .L_107)
.L_107:
        /*004c*/ 	.word	0x00000000
        /*0050*/ 	.short	0x0001
        /*0052*/ 	.short	0x0008
        /*0054*/ 	.byte	0x00, 0xf5, 0x21, 0x00


	//----- nvinfo : EIATTR_KPARAM_INFO
	.align		4
.L_108:
        /*0058*/ 	.byte	0x04, 0x17
        /*005a*/ 	.short	(.L_110 - .L_109)
.L_109:
        /*005c*/ 	.word	0x00000000
        /*0060*/ 	.short	0x0000
        /*0062*/ 	.short	0x0000
        /*0064*/ 	.byte	0x00, 0xf5, 0x21, 0x00


	//----- nvinfo : EIATTR_SPARSE_MMA_MASK
	.align		4
.L_110:
        /*0068*/ 	.byte	0x03, 0x50
        /*006a*/ 	.short	0x0000


	//----- nvinfo : EIATTR_MAXREG_COUNT
	.align		4
        /*006c*/ 	.byte	0x03, 0x1b
        /*006e*/ 	.short	0x00ff


	//----- nvinfo : EIATTR_NUM_BARRIERS
	.align		4
        /*0070*/ 	.byte	0x02, 0x4c
        /*0072*/ 	.byte	0x01
	.zero		1


	//----- nvinfo : EIATTR_MERCURY_ISA_VERSION
	.align		4
        /*0074*/ 	.byte	0x03, 0x5f
        /*0076*/ 	.short	0x0101


	//----- nvinfo : EIATTR_COOP_GROUP_MASK_REGIDS
	.align		4
        /*0078*/ 	.byte	0x04, 0x29
        /*007a*/ 	.short	(.L_112 - .L_111)


	//   ....[0]....
.L_111:
        /*007c*/ 	.word	0xffffffff


	//   ....[1]....
        /*0080*/ 	.word	0xffffffff


	//   ....[2]....
        /*0084*/ 	.word	0xffffffff


	//   ....[3]....
        /*0088*/ 	.word	0xffffffff


	//   ....[4]....
        /*008c*/ 	.word	0xffffffff


	//   ....[5]....
        /*0090*/ 	.word	0xffffffff


	//   ....[6]....
        /*0094*/ 	.word	0xffffffff


	//   ....[7]....
        /*0098*/ 	.word	0xffffffff


	//   ....[8]....
        /*009c*/ 	.word	0xffffffff


	//   ....[9]....
        /*00a0*/ 	.word	0xffffffff


	//   ....[10]....
        /*00a4*/ 	.word	0xffffffff


	//   ....[11]....
        /*00a8*/ 	.word	0xffffffff


	//   ....[12]....
        /*00ac*/ 	.word	0xffffffff


	//   ....[13]....
        /*00b0*/ 	.word	0xffffffff


	//   ....[14]....
        /*00b4*/ 	.word	0xffffffff


	//   ....[15]....
        /*00b8*/ 	.word	0xffffffff


	//   ....[16]....
        /*00bc*/ 	.word	0xffffffff


	//   ....[17]....
        /*00c0*/ 	.word	0xffffffff


	//   ....[18]....
        /*00c4*/ 	.word	0xffffffff


	//   ....[19]....
        /*00c8*/ 	.word	0xffffffff


	//   ....[20]....
        /*00cc*/ 	.word	0xffffffff


	//   ....[21]....
        /*00d0*/ 	.word	0xffffffff


	//   ....[22]....
        /*00d4*/ 	.word	0xffffffff


	//   ....[23]....
        /*00d8*/ 	.word	0xffffffff


	//   ....[24]....
        /*00dc*/ 	.word	0xffffffff


	//   ....[25]....
        /*00e0*/ 	.word	0xffffffff


	//   ....[26]....
        /*00e4*/ 	.word	0xffffffff


	//   ....[27]....
        /*00e8*/ 	.word	0xffffffff


	//   ....[28]....
        /*00ec*/ 	.word	0xffffffff


	//   ....[29]....
        /*00f0*/ 	.word	0xffffffff


	//----- nvinfo : EIATTR_COOP_GROUP_INSTR_OFFSETS
	.align		4
.L_112:
        /*00f4*/ 	.byte	0x04, 0x28
        /*00f6*/ 	.short	(.L_114 - .L_113)


	//   ....[0]....
.L_113:
        /*00f8*/ 	.word	0x00000890


	//   ....[1]....
        /*00fc*/ 	.word	0x000008f0


	//   ....[2]....
        /*0100*/ 	.word	0x00000940


	//   ....[3]....
        /*0104*/ 	.word	0x000009b0


	//   ....[4]....
        /*0108*/ 	.word	0x00000a10


	//   ....[5]....
        /*010c*/ 	.word	0x00000ba0


	//   ....[6]....
        /*0110*/ 	.word	0x00000c40


	//   ....[7]....
        /*0114*/ 	.word	0x00000cc0


	//   ....[8]....
        /*0118*/ 	.word	0x00000d20


	//   ....[9]....
        /*011c*/ 	.word	0x00000d60


	//   ....[10]....
        /*0120*/ 	.word	0x000019d0


	//   ....[11]....
        /*0124*/ 	.word	0x00001a30


	//   ....[12]....
        /*0128*/ 	.word	0x00001a90


	//   ....[13]....
        /*012c*/ 	.word	0x00001af0


	//   ....[14]....
        /*0130*/ 	.word	0x00001b50


	//   ....[15]....
        /*0134*/ 	.word	0x000023f0


	//   ....[16]....
        /*0138*/ 	.word	0x00002450


	//   ....[17]....
        /*013c*/ 	.word	0x000024a0


	//   ....[18]....
        /*0140*/ 	.word	0x00002510


	//   ....[19]....
        /*0144*/ 	.word	0x00002570


	//   ....[20]....
        /*0148*/ 	.word	0x00002700


	//   ....[21]....
        /*014c*/ 	.word	0x00002790


	//   ....[22]....
        /*0150*/ 	.word	0x000027e0


	//   ....[23]....
        /*0154*/ 	.word	0x00002850


	//   ....[24]....
        /*0158*/ 	.word	0x000028c0


	//   ....[25]....
        /*015c*/ 	.word	0x000036a0


	//   ....[26]....
        /*0160*/ 	.word	0x00003700


	//   ....[27]....
        /*0164*/ 	.word	0x00003760


	//   ....[28]....
        /*0168*/ 	.word	0x000037c0


	//   ....[29]....
        /*016c*/ 	.word	0x00003820


	//----- nvinfo : EIATTR_VRC_CTA_INIT_COUNT
	.align		4
.L_114:
        /*0170*/ 	.byte	0x02, 0x4a
	.zero		1
	.zero		1


	//----- nvinfo : EIATTR_EXIT_INSTR_OFFSETS
	.align		4
        /*0174*/ 	.byte	0x04, 0x1c
        /*0176*/ 	.short	(.L_116 - .L_115)


	//   ....[0]....
.L_115:
        /*0178*/ 	.word	0x00000080


	//   ....[1]....
        /*017c*/ 	.word	0x000000c0


	//   ....[2]....
        /*0180*/ 	.word	0x00003940


	//   ....[3]....
        /*0184*/ 	.word	0x00003990


	//----- nvinfo : EIATTR_MAX_THREADS
	.align		4
.L_116:
        /*0188*/ 	.byte	0x04, 0x05
        /*018a*/ 	.short	(.L_118 - .L_117)
.L_117:
        /*018c*/ 	.word	0x00000100
        /*0190*/ 	.word	0x00000001
        /*0194*/ 	.word	0x00000001


	//----- nvinfo : EIATTR_CRS_STACK_SIZE
	.align		4
.L_118:
        /*0198*/ 	.byte	0x04, 0x1e
        /*019a*/ 	.short	(.L_120 - .L_119)
.L_119:
        /*019c*/ 	.word	0x00000000


	//----- nvinfo : EIATTR_CBANK_PARAM_SIZE
	.align		4
.L_120:
        /*01a0*/ 	.byte	0x03, 0x19
        /*01a2*/ 	.short	0x001d


	//----- nvinfo : EIATTR_PARAM_CBANK
	.align		4
        /*01a4*/ 	.byte	0x04, 0x0a
        /*01a6*/ 	.short	(.L_122 - .L_121)
	.align		4
.L_121:
        /*01a8*/ 	.word	index@(.nv.constant0._ZN3cub18CUB_300001_SM_10006detail6reduce28DeviceReduceSingleTileKernelINS2_10policy_hubIiyN4cuda3std3__44plusIiEEE10Policy1000EPiSC_iS9_iiNS7_10__identityEEEvT0_T1_T2_T3_T4_T6_)
        /*01ac*/ 	.short	0x0380
        /*01ae*/ 	.short	0x001d


	//----- nvinfo : EIATTR_SW_WAR
	.align		4
.L_122:
        /*01b0*/ 	.byte	0x04, 0x36
        /*01b2*/ 	.short	(.L_124 - .L_123)
.L_123:
        /*01b4*/ 	.word	0x00000008
.L_124:


//--------------------- .nv.info._ZN3cub18CUB_300001_SM_10006detail6reduce18DeviceReduceKernelINS2_10policy_hubIiyN4cuda3std3__44plusIiEEE10Policy1000EN6thrust24THRUST_300001_SM_1000_NS6detail15normal_iteratorINSD_10device_ptrIiEEEEyS9_i6squareEEvT0_PT3_T1_NS0_13GridEvenShareISN_EET2_T4_ --------------------------
	.section	.nv.info._ZN3cub18CUB_300001_SM_10006detail6reduce18DeviceReduceKernelINS2_10policy_hubIiyN4cuda3std3__44plusIiEEE10Policy1000EN6thrust24THRUST_300001_SM_1000_NS6detail15normal_iteratorINSD_10device_ptrIiEEEEyS9_i6squareEEvT0_PT3_T1_NS0_13GridEvenShareISN_EET2_T4_,"",@"SHT_CUDA_INFO"
	.sectionflags	@""
	.align	4


	//----- nvinfo : EIATTR_CUDA_API_VERSION
	.align		4
        /*0000*/ 	.byte	0x04, 0x37
        /*0002*/ 	.short	(.L_126 - .L_125)
.L_125:
        /*0004*/ 	.word	0x00000082


	//----- nvinfo : EIATTR_KPARAM_INFO
	.align		4
.L_126:
        /*0008*/ 	.byte	0x04, 0x17
        /*000a*/ 	.short	(.L_128 - .L_127)
.L_127:
        /*000c*/ 	.word	0x00000000
        /*0010*/ 	.short	0x0005
        /*0012*/ 	.short	0x0061
        /*0014*/ 	.byte	0x00, 0xf0, 0x05, 0x00


	//----- nvinfo : EIATTR_KPARAM_INFO
	.align		4
.L_128:
        /*0018*/ 	.byte	0x04, 0x17
        /*001a*/ 	.short	(.L_130 - .L_129)
.L_129:
        /*001c*/ 	.word	0x00000000
        /*0020*/ 	.short	0x0004
        /*0022*/ 	.short	0x0060
        /*0024*/ 	.byte	0x00, 0xf0, 0x05, 0x00


	//----- nvinfo : EIATTR_KPARAM_INFO
	.align		4
.L_130:
        /*0028*/ 	.byte	0x04, 0x17
        /*002a*/ 	.short	(.L_132 - .L_131)
.L_131:
        /*002c*/ 	.word	0x00000000
        /*0030*/ 	.short	0x0003
        /*0032*/ 	.short	0x0018
        /*0034*/ 	.byte	0x00, 0xf0, 0x21, 0x01


	//----- nvinfo : EIATTR_KPARAM_INFO
	.align		4
.L_132:
        /*0038*/ 	.byte	0x04, 0x17
        /*003a*/ 	.short	(.L_134 - .L_133)
.L_133:
        /*003c*/ 	.word	0x00000000
        /*0040*/ 	.short	0x0002
        /*0042*/ 	.short	0x0010
        /*0044*/ 	.byte	0x00, 0xf0, 0x21, 0x00


	//----- nvinfo : EIATTR_KPARAM_INFO
	.align		4
.L_134:
        /*0048*/ 	.byte	0x04, 0x17
        /*004a*/ 	.short	(.L_136 - .L_135)
.L_135:
        /*004c*/ 	.word	0x00000000
        /*0050*/ 	.short	0x0001
        /*0052*/ 	.short	0x0008
        /*0054*/ 	.byte	0x00, 0xf5, 0x21, 0x00


	//----- nvinfo : EIATTR_KPARAM_INFO
	.align		4
.L_136:
        /*0058*/ 	.byte	0x04, 0x17
        /*005a*/ 	.short	(.L_138 - .L_137)
.L_137:
        /*005c*/ 	.word	0x00000000
        /*0060*/ 	.short	0x0000
        /*0062*/ 	.short	0x0000
        /*0064*/ 	.byte	0x00, 0xf0, 0x21, 0x00


	//----- nvinfo : EIATTR_SPARSE_MMA_MASK
	.align		4
.L_138:
        /*0068*/ 	.byte	0x03, 0x50
        /*006a*/ 	.short	0x0000


	//----- nvinfo : EIATTR_MAXREG_COUNT
	.align		4
        /*006c*/ 	.byte	0x03, 0x1b
        /*006e*/ 	.short	0x00ff


	//----- nvinfo : EIATTR_NUM_BARRIERS
	.align		4
        /*0070*/ 	.byte	0x02, 0x4c
        /*0072*/ 	.byte	0x01
	.zero		1


	//----- nvinfo : EIATTR_MERCURY_ISA_VERSION
	.align		4
        /*0074*/ 	.byte	0x03, 0x5f
        /*0076*/ 	.short	0x0101


	//----- nvinfo : EIATTR_COOP_GROUP_MASK_REGIDS
	.align		4
        /*0078*/ 	.byte	0x04, 0x29
        /*007a*/ 	.short	(.L_140 - .L_139)


	//   ....[0]....
.L_139:
        /*007c*/ 	.word	0xffffffff


	//   ....[1]....
        /*0080*/ 	.word	0xffffffff


	//   ....[2]....
        /*0084*/ 	.word	0xffffffff


	//   ....[3]....
        /*0088*/ 	.word	0xffffffff


	//   ....[4]....
        /*008c*/ 	.word	0xffffffff


	//   ....[5]....
        /*0090*/ 	.word	0xffffffff


	//   ....[6]....
        /*0094*/ 	.word	0xffffffff


	//   ....[7]....
        /*0098*/ 	.word	0xffffffff


	//   ....[8]....
        /*009c*/ 	.word	0xffffffff


	//   ....[9]....
        /*00a0*/ 	.word	0xffffffff


	//   ....[10]....
        /*00a4*/ 	.word	0xffffffff


	//   ....[11]....
        /*00a8*/ 	.word	0xffffffff


	//   ....[12]....
        /*00ac*/ 	.word	0xffffffff


	//   ....[13]....
        /*00b0*/ 	.word	0xffffffff


	//   ....[14]....
        /*00b4*/ 	.word	0xffffffff


	//----- nvinfo : EIATTR_COOP_GROUP_INSTR_OFFSETS
	.align		4
.L_140:
        /*00b8*/ 	.byte	0x04, 0x28
        /*00ba*/ 	.short	(.L_142 - .L_141)


	//   ....[0]....
.L_141:
        /*00bc*/ 	.word	0x000009c0


	//   ....[1]....
        /*00c0*/ 	.word	0x00000a20


	//   ....[2]....
        /*00c4*/ 	.word	0x00000a80


	//   ....[3]....
        /*00c8*/ 	.word	0x00000ae0


	//   ....[4]....
        /*00cc*/ 	.word	0x00000b40


	//   ....[5]....
        /*00d0*/ 	.word	0x00000cd0


	//   ....[6]....
        /*00d4*/ 	.word	0x00000d70


	//   ....[7]....
        /*00d8*/ 	.word	0x00000de0


	//   ....[8]....
        /*00dc*/ 	.word	0x00000e50


	//   ....[9]....
        /*00e0*/ 	.word	0x00000e90


	//   ....[10]....
        /*00e4*/ 	.word	0x00002080


	//   ....[11]....
        /*00e8*/ 	.word	0x000020f0


	//   ....[12]....
        /*00ec*/ 	.word	0x00002150


	//   ....[13]....
        /*00f0*/ 	.word	0x000021b0


	//   ....[14]....
        /*00f4*/ 	.word	0x00002210


	//----- nvinfo : EIATTR_VRC_CTA_INIT_COUNT
	.align		4
.L_142:
        /*00f8*/ 	.byte	0x02, 0x4a
	.zero		1
	.zero		1


	//----- nvinfo : EIATTR_EXIT_INSTR_OFFSETS
	.align		4
        /*00fc*/ 	.byte	0x04, 0x1c
        /*00fe*/ 	.short	(.L_144 - .L_143)


	//   ....[0]....
.L_143:
        /*0100*/ 	.word	0x00002330


	//   ....[1]....
        /*0104*/ 	.word	0x00002390


	//----- nvinfo : EIATTR_MAX_THREADS
	.align		4
.L_144:
        /*0108*/ 	.byte	0x04, 0x05
        /*010a*/ 	.short	(.L_146 - .L_145)
.L_145:
        /*010c*/ 	.word	0x00000100
        /*0110*/ 	.word	0x00000001
        /*0114*/ 	.word	0x00000001


	//----- nvinfo : EIATTR_CRS_STACK_SIZE
	.align		4
.L_146:
        /*0118*/ 	.byte	0x04, 0x1e
        /*011a*/ 	.short	(.L_148 - .L_147)
.L_147:
        /*011c*/ 	.word	0x00000000


	//----- nvinfo : EIATTR_CBANK_PARAM_SIZE
	.align		4
.L_148:
        /*0120*/ 	.byte	0x03, 0x19
        /*0122*/ 	.short	0x0062


	//----- nvinfo : EIATTR_PARAM_CBANK
	.align		4
        /*0124*/ 	.byte	0x04, 0x0a
        /*0126*/ 	.short	(.L_150 - .L_149)
	.align		4
.L_149:
        /*0128*/ 	.word	index@(.nv.constant0._ZN3cub18CUB_300001_SM_10006detail6reduce18DeviceReduceKernelINS2_10policy_hubIiyN4cuda3std3__44plusIiEEE10Policy1000EN6thrust24THRUST_300001_SM_1000_NS6detail15normal_iteratorINSD_10device_ptrIiEEEEyS9_i6squareEEvT0_PT3_T1_NS0_13GridEvenShareISN_EET2_T4_)
        /*012c*/ 	.short	0x0380
        /*012e*/ 	.short	0x0062


	//----- nvinfo : EIATTR_SW_WAR
	.align		4
.L_150:
        /*0130*/ 	.byte	0x04, 0x36
        /*0132*/ 	.short	(.L_152 - .L_151)
.L_151:
        /*0134*/ 	.word	0x00000008
.L_152:


//--------------------- .nv.info._ZN3cub18CUB_300001_SM_10006detail6reduce28DeviceReduceSingleTileKernelINS2_10policy_hubIiyN4cuda3std3__44plusIiEEE10Policy1000EN6thrust24THRUST_300001_SM_1000_NS6detail15normal_iteratorINSD_10device_ptrIiEEEEPiyS9_ii6squareEEvT0_T1_T2_T3_T4_T6_ --------------------------
	.section	.nv.info._ZN3cub18CUB_300001_SM_10006detail6reduce28DeviceReduceSingleTileKernelINS2_10policy_hubIiyN4cuda3std3__44plusIiEEE10Policy1000EN6thrust24THRUST_300001_SM_1000_NS6detail15normal_iteratorINSD_10device_ptrIiEEEEPiyS9_ii6squareEEvT0_T1_T2_T3_T4_T6_,"",@"SHT_CUDA_INFO"
	.sectionflags	@""
	.align	4


	//----- nvinfo : EIATTR_CUDA_API_VERSION
	.align		4
        /*0000*/ 	.byte	0x04, 0x37
        /*0002*/ 	.short	(.L_154 - .L_153)
.L_153:
        /*0004*/ 	.word	0x00000082


	//----- nvinfo : EIATTR_KPARAM_INFO
	.align		4
.L_154:
        /*0008*/ 	.byte	0x04, 0x17
        /*000a*/ 	.short	(.L_156 - .L_155)
.L_155:
        /*000c*/ 	.word	0x00000000
        /*0010*/ 	.short	0x0005
        /*0012*/ 	.short	0x0020
        /*0014*/ 	.byte	0x00, 0xf0, 0x05, 0x00


	//----- nvinfo : EIATTR_KPARAM_INFO
	.align		4
.L_156:
        /*0018*/ 	.byte	0x04, 0x17
        /*001a*/ 	.short	(.L_158 - .L_157)
.L_157:
        /*001c*/ 	.word	0x00000000
        /*0020*/ 	.short	0x0004
        /*0022*/ 	.short	0x001c
        /*0024*/ 	.byte	0x00, 0xf0, 0x11, 0x00


	//----- nvinfo : EIATTR_KPARAM_INFO
	.align		4
.L_158:
        /*0028*/ 	.byte	0x04, 0x17
        /*002a*/ 	.short	(.L_160 - .L_159)
.L_159:
        /*002c*/ 	.word	0x00000000
        /*0030*/ 	.short	0x0003
        /*0032*/ 	.short	0x0018
        /*0034*/ 	.byte	0x00, 0xf0, 0x05, 0x00


	//----- nvinfo : EIATTR_KPARAM_INFO
	.align		4
.L_160:
        /*0038*/ 	.byte	0x04, 0x17
        /*003a*/ 	.short	(.L_162 - .L_161)
.L_161:
        /*003c*/ 	.word	0x00000000
        /*0040*/ 	.short	0x0002
        /*0042*/ 	.short	0x0010
        /*0044*/ 	.byte	0x00, 0xf0, 0x21, 0x00


	//----- nvinfo : EIATTR_KPARAM_INFO
	.align		4
.L_162:
        /*0048*/ 	.byte	0x04, 0x17
        /*004a*/ 	.short	(.L_164 - .L_163)
.L_163:
        /*004c*/ 	.word	0x00000000
        /*0050*/ 	.short	0x0001
        /*0052*/ 	.short	0x0008
        /*0054*/ 	.byte	0x00, 0xf5, 0x21, 0x00


	//----- nvinfo : EIATTR_KPARAM_INFO
	.align		4
.L_164:
        /*0058*/ 	.byte	0x04, 0x17
        /*005a*/ 	.short	(.L_166 - .L_165)
.L_165:
        /*005c*/ 	.word	0x00000000
        /*0060*/ 	.short	0x0000
        /*0062*/ 	.short	0x0000
        /*0064*/ 	.byte	0x00, 0xf0, 0x21, 0x00


	//----- nvinfo : EIATTR_SPARSE_MMA_MASK
	.align		4
.L_166:
        /*0068*/ 	.byte	0x03, 0x50
        /*006a*/ 	.short	0x0000


	//----- nvinfo : EIATTR_MAXREG_COUNT
	.align		4
        /*006c*/ 	.byte	0x03, 0x1b
        /*006e*/ 	.short	0x00ff


	//----- nvinfo : EIATTR_NUM_BARRIERS
	.align		4
        /*0070*/ 	.byte	0x02, 0x4c
        /*0072*/ 	.byte	0x01
	.zero		1


	//----- nvinfo : EIATTR_MERCURY_ISA_VERSION
	.align		4
        /*0074*/ 	.byte	0x03, 0x5f
        /*0076*/ 	.short	0x0101


	//----- nvinfo : EIATTR_COOP_GROUP_MASK_REGIDS
	.align		4
        /*0078*/ 	.byte	0x04, 0x29
        /*007a*/ 	.short	(.L_168 - .L_167)


	//   ....[0]....
.L_167:
        /*007c*/ 	.word	0xffffffff


	//   ....[1]....
        /*0080*/ 	.word	0xffffffff


	//   ....[2]....
        /*0084*/ 	.word	0xffffffff


	//   ....[3]....
        /*0088*/ 	.word	0xffffffff


	//   ....[4]....
        /*008c*/ 	.word	0xffffffff


	//   ....[5]....
        /*0090*/ 	.word	0xffffffff


	//   ....[6]....
        /*0094*/ 	.word	0xffffffff


	//   ....[7]....
        /*0098*/ 	.word	0xffffffff


	//   ....[8]....
        /*009c*/ 	.word	0xffffffff


	//   ....[9]....
        /*00a0*/ 	.word	0xffffffff


	//   ....[10]....
        /*00a4*/ 	.word	0xffffffff


	//   ....[11]....
        /*00a8*/ 	.word	0xffffffff


	//   ....[12]....
        /*00ac*/ 	.word	0xffffffff


	//   ....[13]....
        /*00b0*/ 	.word	0xffffffff


	//   ....[14]....
        /*00b4*/ 	.word	0xffffffff


	//----- nvinfo : EIATTR_COOP_GROUP_INSTR_OFFSETS
	.align		4
.L_168:
        /*00b8*/ 	.byte	0x04, 0x28
        /*00ba*/ 	.short	(.L_170 - .L_169)


	//   ....[0]....
.L_169:
        /*00bc*/ 	.word	0x00000930


	//   ....[1]....
        /*00c0*/ 	.word	0x00000990


	//   ....[2]....
        /*00c4*/ 	.word	0x000009f0


	//   ....[3]....
        /*00c8*/ 	.word	0x00000a50


	//   ....[4]....
        /*00cc*/ 	.word	0x00000ab0


	//   ....[5]....
        /*00d0*/ 	.word	0x00000c40


	//   ....[6]....
        /*00d4*/ 	.word	0x00000ce0


	//   ....[7]....
        /*00d8*/ 	.word	0x00000d60


	//   ....[8]....
        /*00dc*/ 	.word	0x00000dc0


	//   ....[9]....
        /*00e0*/ 	.word	0x00000e00


	//   ....[10]....
        /*00e4*/ 	.word	0x00001e50


	//   ....[11]....
        /*00e8*/ 	.word	0x00001eb0


	//   ....[12]....
        /*00ec*/ 	.word	0x00001f10


	//   ....[13]....
        /*00f0*/ 	.word	0x00001f70


	//   ....[14]....
        /*00f4*/ 	.word	0x00001fd0


	//----- nvinfo : EIATTR_VRC_CTA_INIT_COUNT
	.align		4
.L_170:
        /*00f8*/ 	.byte	0x02, 0x4a
	.zero		1
	.zero		1


	//----- nvinfo : EIATTR_EXIT_INSTR_OFFSETS
	.align		4
        /*00fc*/ 	.byte	0x04, 0x1c
        /*00fe*/ 	.short	(.L_172 - .L_171)


	//   ....[0]....
.L_171:
        /*0100*/ 	.word	0x000000a0


	//   ....[1]....
        /*0104*/ 	.word	0x000000e0


	//   ....[2]....
        /*0108*/ 	.word	0x000020e0


	//   ....[3]....
        /*010c*/ 	.word	0x00002130


	//----- nvinfo : EIATTR_MAX_THREADS
	.align		4
.L_172:
        /*0110*/ 	.byte	0x04, 0x05
        /*0112*/ 	.short	(.L_174 - .L_173)
.L_173:
        /*0114*/ 	.word	0x00000100
        /*0118*/ 	.word	0x00000001
        /*011c*/ 	.word	0x00000001


	//----- nvinfo : EIATTR_CRS_STACK_SIZE
	.align		4
.L_174:
        /*0120*/ 	.byte	0x04, 0x1e
        /*0122*/ 	.short	(.L_176 - .L_175)
.L_175:
        /*0124*/ 	.word	0x00000000


	//----- nvinfo : EIATTR_CBANK_PARAM_SIZE
	.align		4
.L_176:
        /*0128*/ 	.byte	0x03, 0x19
        /*012a*/ 	.short	0x0021


	//----- nvinfo : EIATTR_PARAM_CBANK
	.align		4
        /*012c*/ 	.byte	0x04, 0x0a
        /*012e*/ 	.short	(.L_178 - .L_177)
	.align		4
.L_177:
        /*0130*/ 	.word	index@(.nv.constant0._ZN3cub18CUB_300001_SM_10006detail6reduce28DeviceReduceSingleTileKernelINS2_10policy_hubIiyN4cuda3std3__44plusIiEEE10Policy1000EN6thrust24THRUST_300001_SM_1000_NS6detail15normal_iteratorINSD_10device_ptrIiEEEEPiyS9_ii6squareEEvT0_T1_T2_T3_T4_T6_)
        /*0134*/ 	.short	0x0380
        /*0136*/ 	.short	0x0021


	//----- nvinfo : EIATTR_SW_WAR
	.align		4
.L_178:
        /*0138*/ 	.byte	0x04, 0x36
        /*013a*/ 	.short	(.L_180 - .L_179)
.L_179:
        /*013c*/ 	.word	0x00000008
.L_180:


//--------------------- .nv.info._ZN3cub18CUB_300001_SM_10006detail6reduce28DeviceReduceSingleTileKernelINS2_10policy_hubIijN4cuda3std3__44plusIiEEE10Policy1000EPiSC_iS9_iiNS7_10__identityEEEvT0_T1_T2_T3_T4_T6_ --------------------------
	.section	.nv.info._ZN3cub18CUB_300001_SM_10006detail6reduce28DeviceReduceSingleTileKernelINS2_10policy_hubIijN4cuda3std3__44plusIiEEE10Policy1000EPiSC_iS9_iiNS7_10__identityEEEvT0_T1_T2_T3_T4_T6_,"",@"SHT_CUDA_INFO"
	.sectionflags	@""
	.align	4


	//----- nvinfo : EIATTR_CUDA_API_VERSION
	.align		4
        /*0000*/ 	.byte	0x04, 0x37
        /*0002*/ 	.short	(.L_182 - .L_181)
.L_181:
        /*0004*/ 	.word	0x00000082


	//----- nvinfo : EIATTR_KPARAM_INFO
	.align		4
.L_182:
        /*0008*/ 	.byte	0x04, 0x17
        /*000a*/ 	.short	(.L_184 - .L_183)
.L_183:
        /*000c*/ 	.word	0x00000000
        /*0010*/ 	.short	0x0005
        /*0012*/ 	.short	0x001c
        /*0014*/ 	.byte	0x00, 0xf0, 0x05, 0x00


	//----- nvinfo : EIATTR_KPARAM_INFO
	.align		4
.L_184:
        /*0018*/ 	.byte	0x04, 0x17
        /*001a*/ 	.short	(.L_186 - .L_185)
.L_185:
        /*001c*/ 	.word	0x00000000
        /*0020*/ 	.short	0x0004
        /*0022*/ 	.short	0x0018
        /*0024*/ 	.byte	0x00, 0xf0, 0x11, 0x00


	//----- nvinfo : EIATTR_KPARAM_INFO
	.align		4
.L_186:
        /*0028*/ 	.byte	0x04, 0x17
        /*002a*/ 	.short	(.L_188 - .L_187)
.L_187:
        /*002c*/ 	.word	0x00000000
        /*0030*/ 	.short	0x0003
        /*0032*/ 	.short	0x0014
        /*0034*/ 	.byte	0x00, 0xf0, 0x05, 0x00


	//----- nvinfo : EIATTR_KPARAM_INFO
	.align		4
.L_188:
        /*0038*/ 	.byte	0x04, 0x17
        /*003a*/ 	.short	(.L_190 - .L_189)
.L_189:
        /*003c*/ 	.word	0x00000000
        /*0040*/ 	.short	0x0002
        /*0042*/ 	.short	0x0010
        /*0044*/ 	.byte	0x00, 0xf0, 0x11, 0x00


	//----- nvinfo : EIATTR_KPARAM_INFO
	.align		4
.L_190:
        /*0048*/ 	.byte	0x04, 0x17
        /*004a*/ 	.short	(.L_192 - .L_191)
.L_191:
        /*004c*/ 	.word	0x00000000
        /*0050*/ 	.short	0x0001
        /*0052*/ 	.short	0x0008
        /*0054*/ 	.byte	0x00, 0xf5, 0x21, 0x00


	//----- nvinfo : EIATTR_KPARAM_INFO
	.align		4
.L_192:
        /*0058*/ 	.byte	0x04, 0x17
        /*005a*/ 	.short	(.L_194 - .L_193)
.L_193:
        /*005c*/ 	.word	0x00000000
        /*0060*/ 	.short	0x0000
        /*0062*/ 	.short	0x0000
        /*0064*/ 	.byte	0x00, 0xf5, 0x21, 0x00


	//----- nvinfo : EIATTR_SPARSE_MMA_MASK
	.align		4
.L_194:
        /*0068*/ 	.byte	0x03, 0x50
        /*006a*/ 	.short	0x0000


	//----- nvinfo : EIATTR_MAXREG_COUNT
	.align		4
        /*006c*/ 	.byte	0x03, 0x1b
        /*006e*/ 	.short	0x00ff


	//----- nvinfo : EIATTR_NUM_BARRIERS
	.align		4
        /*0070*/ 	.byte	0x02, 0x4c
        /*0072*/ 	.byte	0x01
	.zero		1


	//----- nvinfo : EIATTR_MERCURY_ISA_VERSION
	.align		4
        /*0074*/ 	.byte	0x03, 0x5f
        /*0076*/ 	.short	0x0101


	//----- nvinfo : EIATTR_COOP_GROUP_MASK_REGIDS
	.align		4
        /*0078*/ 	.byte	0x04, 0x29
        /*007a*/ 	.short	(.L_196 - .L_195)


	//   ....[0]....
.L_195:
        /*007c*/ 	.word	0xffffffff


	//   ....[1]....
        /*0080*/ 	.word	0xffffffff


	//   ....[2]....
        /*0084*/ 	.word	0xffffffff


	//   ....[3]....
        /*0088*/ 	.word	0xffffffff


	//   ....[4]....
        /*008c*/ 	.word	0xffffffff


	//   ....[5]....
        /*0090*/ 	.word	0xffffffff


	//   ....[6]....
        /*0094*/ 	.word	0xffffffff


	//   ....[7]....
        /*0098*/ 	.word	0xffffffff


	//   ....[8]....
        /*009c*/ 	.word	0xffffffff


	//   ....[9]....
        /*00a0*/ 	.word	0xffffffff


	//   ....[10]....
        /*00a4*/ 	.word	0xffffffff


	//   ....[11]....
        /*00a8*/ 	.word	0xffffffff


	//   ....[12]....
        /*00ac*/ 	.word	0xffffffff


	//   ....[13]....
        /*00b0*/ 	.word	0xffffffff


	//   ....[14]....
        /*00b4*/ 	.word	0xffffffff


	//   ....[15]....
        /*00b8*/ 	.word	0xffffffff


	//   ....[16]....
        /*00bc*/ 	.word	0xffffffff


	//   ....[17]....
        /*00c0*/ 	.word	0xffffffff


	//   ....[18]....
        /*00c4*/ 	.word	0xffffffff


	//   ....[19]....
        /*00c8*/ 	.word	0xffffffff


	//   ....[20]....
        /*00cc*/ 	.word	0xffffffff


	//   ....[21]....
        /*00d0*/ 	.word	0xffffffff


	//   ....[22]....
        /*00d4*/ 	.word	0xffffffff


	//   ....[23]....
        /*00d8*/ 	.word	0xffffffff


	//   ....[24]....
        /*00dc*/ 	.word	0xffffffff


	//   ....[25]....
        /*00e0*/ 	.word	0xffffffff


	//   ....[26]....
        /*00e4*/ 	.word	0xffffffff


	//   ....[27]....
        /*00e8*/ 	.word	0xffffffff


	//   ....[28]....
        /*00ec*/ 	.word	0xffffffff


	//   ....[29]....
        /*00f0*/ 	.word	0xffffffff


	//----- nvinfo : EIATTR_COOP_GROUP_INSTR_OFFSETS
	.align		4
.L_196:
        /*00f4*/ 	.byte	0x04, 0x28
        /*00f6*/ 	.short	(.L_198 - .L_197)


	//   ....[0]....
.L_197:
        /*00f8*/ 	.word	0x00000890


	//   ....[1]....
        /*00fc*/ 	.word	0x000008f0


	//   ....[2]....
        /*0100*/ 	.word	0x00000940


	//   ....[3]....
        /*0104*/ 	.word	0x000009b0


	//   ....[4]....
        /*0108*/ 	.word	0x00000a10


	//   ....[5]....
        /*010c*/ 	.word	0x00000ba0


	//   ....[6]....
        /*0110*/ 	.word	0x00000c40


	//   ....[7]....
        /*0114*/ 	.word	0x00000cc0


	//   ....[8]....
        /*0118*/ 	.word	0x00000d20


	//   ....[9]....
        /*011c*/ 	.word	0x00000d60


	//   ....[10]....
        /*0120*/ 	.word	0x000019d0


	//   ....[11]....
        /*0124*/ 	.word	0x00001a30


	//   ....[12]....
        /*0128*/ 	.word	0x00001a90


	//   ....[13]....
        /*012c*/ 	.word	0x00001af0


	//   ....[14]....
        /*0130*/ 	.word	0x00001b50


	//   ....[15]....
        /*0134*/ 	.word	0x000023f0


	//   ....[16]....
        /*0138*/ 	.word	0x00002450


	//   ....[17]....
        /*013c*/ 	.word	0x000024a0


	//   ....[18]....
        /*0140*/ 	.word	0x00002510


	//   ....[19]....
        /*0144*/ 	.word	0x00002570


	//   ....[20]....
        /*0148*/ 	.word	0x00002700


	//   ....[21]....
        /*014c*/ 	.word	0x00002790


	//   ....[22]....
        /*0150*/ 	.word	0x000027e0


	//   ....[23]....
        /*0154*/ 	.word	0x00002850


	//   ....[24]....
        /*0158*/ 	.word	0x000028c0


	//   ....[25]....
        /*015c*/ 	.word	0x000036a0


	//   ....[26]....
        /*0160*/ 	.word	0x00003700


	//   ....[27]....
        /*0164*/ 	.word	0x00003760


	//   ....[28]....
        /*0168*/ 	.word	0x000037c0


	//   ....[29]....
        /*016c*/ 	.word	0x00003820


	//----- nvinfo : EIATTR_VRC_CTA_INIT_COUNT
	.align		4
.L_198:
        /*0170*/ 	.byte	0x02, 0x4a
	.zero		1
	.zero		1


	//----- nvinfo : EIATTR_EXIT_INSTR_OFFSETS
	.align		4
        /*0174*/ 	.byte	0x04, 0x1c
        /*0176*/ 	.short	(.L_200 - .L_199)


	//   ....[0]....
.L_199:
        /*0178*/ 	.word	0x00000080


	//   ....[1]....
        /*017c*/ 	.word	0x000000c0


	//   ....[2]....
        /*0180*/ 	.word	0x00003940


	//   ....[3]....
        /*0184*/ 	.word	0x00003990


	//----- nvinfo : EIATTR_MAX_THREADS
	.align		4
.L_200:
        /*0188*/ 	.byte	0x04, 0x05
        /*018a*/ 	.short	(.L_202 - .L_201)
.L_201:
        /*018c*/ 	.word	0x00000100
        /*0190*/ 	.word	0x00000001
        /*0194*/ 	.word	0x00000001


	//----- nvinfo : EIATTR_CRS_STACK_SIZE
	.align		4
.L_202:
        /*0198*/ 	.byte	0x04, 0x1e
        /*019a*/ 	.short	(.L_204 - .L_203)
.L_203:
        /*019c*/ 	.word	0x00000000


	//----- nvinfo : EIATTR_CBANK_PARAM_SIZE
	.align		4
.L_204:
        /*01a0*/ 	.byte	0x03, 0x19
        /*01a2*/ 	.short	0x001d


	//----- nvinfo : EIATTR_PARAM_CBANK
	.align		4
        /*01a4*/ 	.byte	0x04, 0x0a
        /*01a6*/ 	.short	(.L_206 - .L_205)
	.align		4
.L_205:
        /*01a8*/ 	.word	index@(.nv.constant0._ZN3cub18CUB_300001_SM_10006detail6reduce28DeviceReduceSingleTileKernelINS2_10policy_hubIijN4cuda3std3__44plusIiEEE10Policy1000EPiSC_iS9_iiNS7_10__identityEEEvT0_T1_T2_T3_T4_T6_)
        /*01ac*/ 	.short	0x0380
        /*01ae*/ 	.short	0x001d


	//----- nvinfo : EIATTR_SW_WAR
	.align		4
.L_206:
        /*01b0*/ 	.byte	0x04, 0x36
        /*01b2*/ 	.short	(.L_208 - .L_207)
.L_207:
        /*01b4*/ 	.word	0x00000008
.L_208:


//--------------------- .nv.info._ZN3cub18CUB_300001_SM_10006detail6reduce18DeviceReduceKernelINS2_10policy_hubIijN4cuda3std3__44plusIiEEE10Policy1000EN6thrust24THRUST_300001_SM_1000_NS6detail15normal_iteratorINSD_10device_ptrIiEEEEjS9_i6squareEEvT0_PT3_T1_NS0_13GridEvenShareISN_EET2_T4_ --------------------------
	.section	.nv.info._ZN3cub18CUB_300001_SM_10006detail6reduce18DeviceReduceKernelINS2_10policy_hubIijN4cuda3std3__44plusIiEEE10Policy1000EN6thrust24THRUST_300001_SM_1000_NS6detail15normal_iteratorINSD_10device_ptrIiEEEEjS9_i6squareEEvT0_PT3_T1_NS0_13GridEvenShareISN_EET2_T4_,"",@"SHT_CUDA_INFO"
	.sectionflags	@""
	.align	4


	//----- nvinfo : EIATTR_CUDA_API_VERSION
	.align		4
        /*0000*/ 	.byte	0x04, 0x37
        /*0002*/ 	.short	(.L_210 - .L_209)
.L_209:
        /*0004*/ 	.word	0x00000082


	//----- nvinfo : EIATTR_KPARAM_INFO
	.align		4
.L_210:
        /*0008*/ 	.byte	0x04, 0x17
        /*000a*/ 	.short	(.L_212 - .L_211)
.L_211:
        /*000c*/ 	.word	0x00000000
        /*0010*/ 	.short	0x0005
        /*0012*/ 	.short	0x003d
        /*0014*/ 	.byte	0x00, 0xf0, 0x05, 0x00


	//----- nvinfo : EIATTR_KPARAM_INFO
	.align		4
.L_212:
        /*0018*/ 	.byte	0x04, 0x17
        /*001a*/ 	.short	(.L_214 - .L_213)
.L_213:
        /*001c*/ 	.word	0x00000000
        /*0020*/ 	.short	0x0004
        /*0022*/ 	.short	0x003c
        /*0024*/ 	.byte	0x00, 0xf0, 0x05, 0x00


	//----- nvinfo : EIATTR_KPARAM_INFO
	.align		4
.L_214:
        /*0028*/ 	.byte	0x04, 0x17
        /*002a*/ 	.short	(.L_216 - .L_215)
.L_215:
        /*002c*/ 	.word	0x00000000
        /*0030*/ 	.short	0x0003
        /*0032*/ 	.short	0x0014
        /*0034*/ 	.byte	0x00, 0xf0, 0xa1, 0x00


	//----- nvinfo : EIATTR_KPARAM_INFO
	.align		4
.L_216:
        /*0038*/ 	.byte	0x04, 0x17
        /*003a*/ 	.short	(.L_218 - .L_217)
.L_217:
        /*003c*/ 	.word	0x00000000
        /*0040*/ 	.short	0x0002
        /*0042*/ 	.short	0x0010
        /*0044*/ 	.byte	0x00, 0xf0, 0x11, 0x00


	//----- nvinfo : EIATTR_KPARAM_INFO
	.align		4
.L_218:
        /*0048*/ 	.byte	0x04, 0x17
        /*004a*/ 	.short	(.L_220 - .L_219)
.L_219:
        /*004c*/ 	.word	0x00000000
        /*0050*/ 	.short	0x0001
        /*0052*/ 	.short	0x0008
        /*0054*/ 	.byte	0x00, 0xf5, 0x21, 0x00


	//----- nvinfo : EIATTR_KPARAM_INFO
	.align		4
.L_220:
        /*0058*/ 	.byte	0x04, 0x17
        /*005a*/ 	.short	(.L_222 - .L_221)
.L_221:
        /*005c*/ 	.word	0x00000000
        /*0060*/ 	.short	0x0000
        /*0062*/ 	.short	0x0000
        /*0064*/ 	.byte	0x00, 0xf0, 0x21, 0x00


	//----- nvinfo : EIATTR_SPARSE_MMA_MASK
	.align		4
.L_222:
        /*0068*/ 	.byte	0x03, 0x50
        /*006a*/ 	.short	0x0000


	//----- nvinfo : EIATTR_MAXREG_COUNT
	.align		4
        /*006c*/ 	.byte	0x03, 0x1b
        /*006e*/ 	.short	0x00ff


	//----- nvinfo : EIATTR_NUM_BARRIERS
	.align		4
        /*0070*/ 	.byte	0x02, 0x4c
        /*0072*/ 	.byte	0x01
	.zero		1


	//----- nvinfo : EIATTR_MERCURY_ISA_VERSION
	.align		4
        /*0074*/ 	.byte	0x03, 0x5f
        /*0076*/ 	.short	0x0101


	//----- nvinfo : EIATTR_COOP_GROUP_MASK_REGIDS
	.align		4
        /*0078*/ 	.byte	0x04, 0x29
        /*007a*/ 	.short	(.L_224 - .L_223)


	//   ....[0]....
.L_223:
        /*007c*/ 	.word	0xffffffff


	//   ....[1]....
        /*0080*/ 	.word	0xffffffff


	//   ....[2]....
        /*0084*/ 	.word	0xffffffff


	//   ....[3]....
        /*0088*/ 	.word	0xffffffff


	//   ....[4]....
        /*008c*/ 	.word	0xffffffff


	//   ....[5]....
        /*0090*/ 	.word	0xffffffff


	//   ....[6]....
        /*0094*/ 	.word	0xffffffff


	//   ....[7]....
        /*0098*/ 	.word	0xffffffff


	//   ....[8]....
        /*009c*/ 	.word	0xffffffff


	//   ....[9]....
        /*00a0*/ 	.word	0xffffffff


	//   ....[10]....
        /*00a4*/ 	.word	0xffffffff


	//   ....[11]....
        /*00a8*/ 	.word	0xffffffff


	//   ....[12]....
        /*00ac*/ 	.word	0xffffffff


	//   ....[13]....
        /*00b0*/ 	.word	0xffffffff


	//   ....[14]....
        /*00b4*/ 	.word	0xffffffff


	//----- nvinfo : EIATTR_COOP_GROUP_INSTR_OFFSETS
	.align		4
.L_224:
        /*00b8*/ 	.byte	0x04, 0x28
        /*00ba*/ 	.short	(.L_226 - .L_225)


	//   ....[0]....
.L_225:
        /*00bc*/ 	.word	0x00000c00


	//   ....[1]....
        /*00c0*/ 	.word	0x00000c60


	//   ....[2]....
        /*00c4*/ 	.word	0x00000cc0


	//   ....[3]....
        /*00c8*/ 	.word	0x00000d20


	//   ....[4]....
        /*00cc*/ 	.word	0x00000d80


	//   ....[5]....
        /*00d0*/ 	.word	0x00000f10


	//   ....[6]....
        /*00d4*/ 	.word	0x00000fb0


	//   ....[7]....
        /*00d8*/ 	.word	0x00001010


	//   ....[8]....
        /*00dc*/ 	.word	0x00001070


	//   ....[9]....
        /*00e0*/ 	.word	0x000010d0


	//   ....[10]....
        /*00e4*/ 	.word	0x000023d0


	//   ....[11]....
        /*00e8*/ 	.word	0x00002440


	//   ....[12]....
        /*00ec*/ 	.word	0x00002490


	//   ....[13]....
        /*00f0*/ 	.word	0x000024e0


	//   ....[14]....
        /*00f4*/ 	.word	0x00002540


	//----- nvinfo : EIATTR_VRC_CTA_INIT_COUNT
	.align		4
.L_226:
        /*00f8*/ 	.byte	0x02, 0x4a
	.zero		1
	.zero		1


	//----- nvinfo : EIATTR_EXIT_INSTR_OFFSETS
	.align		4
        /*00fc*/ 	.byte	0x04, 0x1c
        /*00fe*/ 	.short	(.L_228 - .L_227)


	//   ....[0]....
.L_227:
        /*0100*/ 	.word	0x00002680


	//   ....[1]....
        /*0104*/ 	.word	0x000026c0


	//----- nvinfo : EIATTR_MAX_THREADS
	.align		4
.L_228:
        /*0108*/ 	.byte	0x04, 0x05
        /*010a*/ 	.short	(.L_230 - .L_229)
.L_229:
        /*010c*/ 	.word	0x00000100
        /*0110*/ 	.word	0x00000001
        /*0114*/ 	.word	0x00000001


	//----- nvinfo : EIATTR_CRS_STACK_SIZE
	.align		4
.L_230:
        /*0118*/ 	.byte	0x04, 0x1e
        /*011a*/ 	.short	(.L_232 - .L_231)
.L_231:
        /*011c*/ 	.word	0x00000000


	//----- nvinfo : EIATTR_CBANK_PARAM_SIZE
	.align		4
.L_232:
        /*0120*/ 	.byte	0x03, 0x19
        /*0122*/ 	.short	0x003e


	//----- nvinfo : EIATTR_PARAM_CBANK
	.align		4
        /*0124*/ 	.byte	0x04, 0x0a
        /*0126*/ 	.short	(.L_234 - .L_233)
	.align		4
.L_233:
        /*0128*/ 	.word	index@(.nv.constant0._ZN3cub18CUB_300001_SM_10006detail6reduce18DeviceReduceKernelINS2_10policy_hubIijN4cuda3std3__44plusIiEEE10Policy1000EN6thrust24THRUST_300001_SM_1000_NS6detail15normal_iteratorINSD_10device_ptrIiEEEEjS9_i6squareEEvT0_PT3_T1_NS0_13GridEvenShareISN_EET2_T4_)
        /*012c*/ 	.short	0x0380
        /*012e*/ 	.short	0x003e


	//----- nvinfo : EIATTR_SW_WAR
	.align		4
.L_234:
        /*0130*/ 	.byte	0x04, 0x36
        /*0132*/ 	.short	(.L_236 - .L_235)
.L_235:
        /*0134*/ 	.word	0x00000008
.L_236:


//--------------------- .nv.info._ZN3cub18CUB_300001_SM_10006detail6reduce28DeviceReduceSingleTileKernelINS2_10policy_hubIijN4cuda3std3__44plusIiEEE10Policy1000EN6thrust24THRUST_300001_SM_1000_NS6detail15normal_iteratorINSD_10device_ptrIiEEEEPijS9_ii6squareEEvT0_T1_T2_T3_T4_T6_ --------------------------
	.section	.nv.info._ZN3cub18CUB_300001_SM_10006detail6reduce28DeviceReduceSingleTileKernelINS2_10policy_hubIijN4cuda3std3__44plusIiEEE10Policy1000EN6thrust24THRUST_300001_SM_1000_NS6detail15normal_iteratorINSD_10device_ptrIiEEEEPijS9_ii6squareEEvT0_T1_T2_T3_T4_T6_,"",@"SHT_CUDA_INFO"
	.sectionflags	@""
	.align	4


	//----- nvinfo : EIATTR_CUDA_API_VERSION
	.align		4
        /*0000*/ 	.byte	0x04, 0x37
        /*0002*/ 	.short	(.L_238 - .L_237)
.L_237:
        /*0004*/ 	.word	0x00000082


	//----- nvinfo : EIATTR_KPARAM_INFO
	.align		4
.L_238:
        /*0008*/ 	.byte	0x04, 0x17
        /*000a*/ 	.short	(.L_240 - .L_239)
.L_239:
        /*000c*/ 	.word	0x00000000
        /*0010*/ 	.short	0x0005
        /*0012*/ 	.short	0x001c
        /*0014*/ 	.byte	0x00, 0xf0, 0x05, 0x00


	//----- nvinfo : EIATTR_KPARAM_INFO
	.align		4
.L_240:
        /*0018*/ 	.byte	0x04, 0x17
        /*001a*/ 	.short	(.L_242 - .L_241)
.L_241:
        /*001c*/ 	.word	0x00000000
        /*0020*/ 	.short	0x0004
        /*0022*/ 	.short	0x0018
        /*0024*/ 	.byte	0x00, 0xf0, 0x11, 0x00


	//----- nvinfo : EIATTR_KPARAM_INFO
	.align		4
.L_242:
        /*0028*/ 	.byte	0x04, 0x17
        /*002a*/ 	.short	(.L_244 - .L_243)
.L_243:
        /*002c*/ 	.word	0x00000000
        /*0030*/ 	.short	0x0003
        /*0032*/ 	.short	0x0014
        /*0034*/ 	.byte	0x00, 0xf0, 0x05, 0x00


	//----- nvinfo : EIATTR_KPARAM_INFO
	.align		4
.L_244:
        /*0038*/ 	.byte	0x04, 0x17
        /*003a*/ 	.short	(.L_246 - .L_245)
.L_245:
        /*003c*/ 	.word	0x00000000
        /*0040*/ 	.short	0x0002
        /*0042*/ 	.short	0x0010
        /*0044*/ 	.byte	0x00, 0xf0, 0x11, 0x00


	//----- nvinfo : EIATTR_KPARAM_INFO
	.align		4
.L_246:
        /*0048*/ 	.byte	0x04, 0x17
        /*004a*/ 	.short	(.L_248 - .L_247)
.L_247:
        /*004c*/ 	.word	0x00000000
        /*0050*/ 	.short	0x0001
        /*0052*/ 	.short	0x0008
        /*0054*/ 	.byte	0x00, 0xf5, 0x21, 0x00


	//----- nvinfo : EIATTR_KPARAM_INFO
	.align		4
.L_248:
        /*0058*/ 	.byte	0x04, 0x17
        /*005a*/ 	.short	(.L_250 - .L_249)
.L_249:
        /*005c*/ 	.word	0x00000000
        /*0060*/ 	.short	0x0000
        /*0062*/ 	.short	0x0000
        /*0064*/ 	.byte	0x00, 0xf0, 0x21, 0x00


	//----- nvinfo : EIATTR_SPARSE_MMA_MASK
	.align		4
.L_250:
        /*0068*/ 	.byte	0x03, 0x50
        /*006a*/ 	.short	0x0000


	//----- nvinfo : EIATTR_MAXREG_COUNT
	.align		4
        /*006c*/ 	.byte	0x03, 0x1b
        /*006e*/ 	.short	0x00ff


	//----- nvinfo : EIATTR_NUM_BARRIERS
	.align		4
        /*0070*/ 	.byte	0x02, 0x4c
        /*0072*/ 	.byte	0x01
	.zero		1


	//----- nvinfo : EIATTR_MERCURY_ISA_VERSION
	.align		4
        /*0074*/ 	.byte	0x03, 0x5f
        /*0076*/ 	.short	0x0101


	//----- nvinfo : EIATTR_COOP_GROUP_MASK_REGIDS
	.align		4
        /*0078*/ 	.byte	0x04, 0x29
        /*007a*/ 	.short	(.L_252 - .L_251)


	//   ....[0]....
.L_251:
        /*007c*/ 	.word	0xffffffff


	//   ....[1]....
        /*0080*/ 	.word	0xffffffff


	//   ....[2]....
        /*0084*/ 	.word	0xffffffff


	//   ....[3]....
        /*0088*/ 	.word	0xffffffff


	//   ....[4]....
        /*008c*/ 	.word	0xffffffff


	//   ....[5]....
        /*0090*/ 	.word	0xffffffff


	//   ....[6]....
        /*0094*/ 	.word	0xffffffff


	//   ....[7]....
        /*0098*/ 	.word	0xffffffff


	//   ....[8]....
        /*009c*/ 	.word	0xffffffff


	//   ....[9]....
        /*00a0*/ 	.word	0xffffffff


	//   ....[10]....
        /*00a4*/ 	.word	0xffffffff


	//   ....[11]....
        /*00a8*/ 	.word	0xffffffff


	//   ....[12]....
        /*00ac*/ 	.word	0xffffffff


	//   ....[13]....
        /*00b0*/ 	.word	0xffffffff


	//   ....[14]....
        /*00b4*/ 	.word	0xffffffff


	//----- nvinfo : EIATTR_COOP_GROUP_INSTR_OFFSETS
	.align		4
.L_252:
        /*00b8*/ 	.byte	0x04, 0x28
        /*00ba*/ 	.short	(.L_254 - .L_253)


	//   ....[0]....
.L_253:
        /*00bc*/ 	.word	0x00000910


	//   ....[1]....
        /*00c0*/ 	.word	0x00000970


	//   ....[2]....
        /*00c4*/ 	.word	0x000009c0


	//   ....[3]....
        /*00c8*/ 	.word	0x00000a30


	//   ....[4]....
        /*00cc*/ 	.word	0x00000a90


	//   ....[5]....
        /*00d0*/ 	.word	0x00000c20


	//   ....[6]....
        /*00d4*/ 	.word	0x00000cc0


	//   ....[7]....
        /*00d8*/ 	.word	0x00000d30


	//   ....[8]....
        /*00dc*/ 	.word	0x00000da0


	//   ....[9]....
        /*00e0*/ 	.word	0x00000de0


	//   ....[10]....
        /*00e4*/ 	.word	0x00001f80


	//   ....[11]....
        /*00e8*/ 	.word	0x00001fe0


	//   ....[12]....
        /*00ec*/ 	.word	0x00002040


	//   ....[13]....
        /*00f0*/ 	.word	0x000020a0


	//   ....[14]....
        /*00f4*/ 	.word	0x00002100


	//----- nvinfo : EIATTR_VRC_CTA_INIT_COUNT
	.align		4
.L_254:
        /*00f8*/ 	.byte	0x02, 0x4a
	.zero		1
	.zero		1


	//----- nvinfo : EIATTR_EXIT_INSTR_OFFSETS
	.align		4
        /*00fc*/ 	.byte	0x04, 0x1c
        /*00fe*/ 	.short	(.L_256 - .L_255)


	//   ....[0]....
.L_255:
        /*0100*/ 	.word	0x00000080


	//   ....[1]....
        /*0104*/ 	.word	0x000000c0


	//   ....[2]....
        /*0108*/ 	.word	0x00002220


	//   ....[3]....
        /*010c*/ 	.word	0x00002270


	//----- nvinfo : EIATTR_MAX_THREADS
	.align		4
.L_256:
        /*0110*/ 	.byte	0x04, 0x05
        /*0112*/ 	.short	(.L_258 - .L_257)
.L_257:
        /*0114*/ 	.word	0x00000100
        /*0118*/ 	.word	0x00000001
        /*011c*/ 	.word	0x00000001


	//----- nvinfo : EIATTR_CRS_STACK_SIZE
	.align		4
.L_258:
        /*0120*/ 	.byte	0x04, 0x1e
        /*0122*/ 	.short	(.L_260 - .L_259)
.L_259:
        /*0124*/ 	.word	0x00000000


	//----- nvinfo : EIATTR_CBANK_PARAM_SIZE
	.align		4
.L_260:
        /*0128*/ 	.byte	0x03, 0x19
        /*012a*/ 	.short	0x001d


	//----- nvinfo : EIATTR_PARAM_CBANK
	.align		4
        /*012c*/ 	.byte	0x04, 0x0a
        /*012e*/ 	.short	(.L_262 - .L_261)
	.align		4
.L_261:
        /*0130*/ 	.word	index@(.nv.constant0._ZN3cub18CUB_300001_SM_10006detail6reduce28DeviceReduceSingleTileKernelINS2_10policy_hubIijN4cuda3std3__44plusIiEEE10Policy1000EN6thrust24THRUST_300001_SM_1000_NS6detail15normal_iteratorINSD_10device_ptrIiEEEEPijS9_ii6squareEEvT0_T1_T2_T3_T4_T6_)
        /*0134*/ 	.short	0x0380
        /*0136*/ 	.short	0x001d


	//----- nvinfo : EIATTR_SW_WAR
	.align		4
.L_262:
        /*0138*/ 	.byte	0x04, 0x36
        /*013a*/ 	.short	(.L_264 - .L_263)
.L_263:
        /*013c*/ 	.word	0x00000008
.L_264:


//--------------------- .nv.info._ZN3cub18CUB_300001_SM_10006detail8for_each13static_kernelINS2_12policy_hub_t12policy_500_tElN6thrust24THRUST_300001_SM_1000_NS8cuda_cub10__tabulate7functorINS7_6detail15normal_iteratorINS7_10device_ptrIiEEEENS7_6system6detail7generic6detail22compute_sequence_valueIivEElEEEEvT0_T1_ --------------------------
	.section	.nv.info._ZN3cub18CUB_300001_SM_10006detail8for_each13static_kernelINS2_12policy_hub_t12policy_500_tElN6thrust24THRUST_300001_SM_1000_NS8cuda_cub10__tabulate7functorINS7_6detail15normal_iteratorINS7_10device_ptrIiEEEENS7_6system6detail7generic6detail22compute_sequence_valueIivEElEEEEvT0_T1_,"",@"SHT_CUDA_INFO"
	.sectionflags	@""
	.align	4


	//----- nvinfo : EIATTR_CUDA_API_VERSION
	.align		4
        /*0000*/ 	.byte	0x04, 0x37
        /*0002*/ 	.short	(.L_266 - .L_265)
.L_265:
        /*0004*/ 	.word	0x00000082


	//----- nvinfo : EIATTR_KPARAM_INFO
	.align		4
.L_266:
        /*0008*/ 	.byte	0x04, 0x17
        /*000a*/ 	.short	(.L_268 - .L_267)
.L_267:
        /*000c*/ 	.word	0x00000000
        /*0010*/ 	.short	0x0001
        /*0012*/ 	.short	0x0008
        /*0014*/ 	.byte	0x00, 0xf0, 0x41, 0x00


	//----- nvinfo : EIATTR_KPARAM_INFO
	.align		4
.L_268:
        /*0018*/ 	.byte	0x04, 0x17
        /*001a*/ 	.short	(.L_270 - .L_269)
.L_269:
        /*001c*/ 	.word	0x00000000
        /*0020*/ 	.short	0x0000
        /*0022*/ 	.short	0x0000
        /*0024*/ 	.byte	0x00, 0xf0, 0x21, 0x00


	//----- nvinfo : EIATTR_SPARSE_MMA_MASK
	.align		4
.L_270:
        /*0028*/ 	.byte	0x03, 0x50
        /*002a*/ 	.short	0x0000


	//----- nvinfo : EIATTR_MAXREG_COUNT
	.align		4
        /*002c*/ 	.byte	0x03, 0x1b
        /*002e*/ 	.short	0x00ff


	//----- nvinfo : EIATTR_MERCURY_ISA_VERSION
	.align		4
        /*0030*/ 	.byte	0x03, 0x5f
        /*0032*/ 	.short	0x0101


	//----- nvinfo : EIATTR_VRC_CTA_INIT_COUNT
	.align		4
        /*0034*/ 	.byte	0x02, 0x4a
	.zero		1
	.zero		1


	//----- nvinfo : EIATTR_EXIT_INSTR_OFFSETS
	.align		4
        /*0038*/ 	.byte	0x04, 0x1c
        /*003a*/ 	.short	(.L_272 - .L_271)


	//   ....[0]....
.L_271:
        /*003c*/ 	.word	0x00000160


	//   ....[1]....
        /*0040*/ 	.word	0x000002b0


	//   ....[2]....
        /*0044*/ 	.word	0x00000340


	//----- nvinfo : EIATTR_MAX_THREADS
	.align		4
.L_272:
        /*0048*/ 	.byte	0x04, 0x05
        /*004a*/ 	.short	(.L_274 - .L_273)
.L_273:
        /*004c*/ 	.word	0x00000100
        /*0050*/ 	.word	0x00000001
        /*0054*/ 	.word	0x00000001


	//----- nvinfo : EIATTR_CRS_STACK_SIZE
	.align		4
.L_274:
        /*0058*/ 	.byte	0x04, 0x1e
        /*005a*/ 	.short	(.L_276 - .L_275)
.L_275:
        /*005c*/ 	.word	0x00000000


	//----- nvinfo : EIATTR_CBANK_PARAM_SIZE
	.align		4
.L_276:
        /*0060*/ 	.byte	0x03, 0x19
        /*0062*/ 	.short	0x0018


	//----- nvinfo : EIATTR_PARAM_CBANK
	.align		4
        /*0064*/ 	.byte	0x04, 0x0a
        /*0066*/ 	.short	(.L_278 - .L_277)
	.align		4
.L_277:
        /*0068*/ 	.word	index@(.nv.constant0._ZN3cub18CUB_300001_SM_10006detail8for_each13static_kernelINS2_12policy_hub_t12policy_500_tElN6thrust24THRUST_300001_SM_1000_NS8cuda_cub10__tabulate7functorINS7_6detail15normal_iteratorINS7_10device_ptrIiEEEENS7_6system6detail7generic6detail22compute_sequence_valueIivEElEEEEvT0_T1_)
        /*006c*/ 	.short	0x0380
        /*006e*/ 	.short	0x0018


	//----- nvinfo : EIATTR_SW_WAR
	.align		4
.L_278:
        /*0070*/ 	.byte	0x04, 0x36
        /*0072*/ 	.short	(.L_280 - .L_279)
.L_279:
        /*0074*/ 	.word	0x00000008
.L_280:


//--------------------- .nv.info._ZN3cub18CUB_300001_SM_10006detail8for_each13static_kernelINS2_12policy_hub_t12policy_500_tEmN6thrust24THRUST_300001_SM_1000_NS8cuda_cub20__uninitialized_fill7functorINS7_10device_ptrIiEEiEEEEvT0_T1_ --------------------------
	.section	.nv.info._ZN3cub18CUB_300001_SM_10006detail8for_each13static_kernelINS2_12policy_hub_t12policy_500_tEmN6thrust24THRUST_300001_SM_1000_NS8cuda_cub20__uninitialized_fill7functorINS7_10device_ptrIiEEiEEEEvT0_T1_,"",@"SHT_CUDA_INFO"
	.sectionflags	@""
	.align	4


	//----- nvinfo : EIATTR_CUDA_API_VERSION
	.align		4
        /*0000*/ 	.byte	0x04, 0x37
        /*0002*/ 	.short	(.L_282 - .L_281)
.L_281:
        /*0004*/ 	.word	0x00000082


	//----- nvinfo : EIATTR_KPARAM_INFO
	.align		4
.L_282:
        /*0008*/ 	.byte	0x04, 0x17
        /*000a*/ 	.short	(.L_284 - .L_283)
.L_283:
        /*000c*/ 	.word	0x00000000
        /*0010*/ 	.short	0x0001
        /*0012*/ 	.short	0x0008
        /*0014*/ 	.byte	0x00, 0xf0, 0x41, 0x00


	//----- nvinfo : EIATTR_KPARAM_INFO
	.align		4
.L_284:
        /*0018*/ 	.byte	0x04, 0x17
        /*001a*/ 	.short	(.L_286 - .L_285)
.L_285:
        /*001c*/ 	.word	0x00000000
        /*0020*/ 	.short	0x0000
        /*0022*/ 	.short	0x0000
        /*0024*/ 	.byte	0x00, 0xf0, 0x21, 0x00


	//----- nvinfo : EIATTR_SPARSE_MMA_MASK
	.align		4
.L_286:
        /*0028*/ 	.byte	0x03, 0x50
        /*002a*/ 	.short	0x0000


	//----- nvinfo : EIATTR_MAXREG_COUNT
	.align		4
        /*002c*/ 	.byte	0x03, 0x1b
        /*002e*/ 	.short	0x00ff


	//----- nvinfo : EIATTR_MERCURY_ISA_VERSION
	.align		4
        /*0030*/ 	.byte	0x03, 0x5f
        /*0032*/ 	.short	0x0101


	//----- nvinfo : EIATTR_VRC_CTA_INIT_COUNT
	.align		4
        /*0034*/ 	.byte	0x02, 0x4a
	.zero		1
	.zero		1


	//----- nvinfo : EIATTR_EXIT_INSTR_OFFSETS
	.align		4
        /*0038*/ 	.byte	0x04, 0x1c
        /*003a*/ 	.short	(.L_288 - .L_287)


	//   ....[0]....
.L_287:
        /*003c*/ 	.word	0x00000130


	//   ....[1]....
        /*0040*/ 	.word	0x00000230


	//   ....[2]....
        /*0044*/ 	.word	0x00000260


	//----- nvinfo : EIATTR_MAX_THREADS
	.align		4
.L_288:
        /*0048*/ 	.byte	0x04, 0x05
        /*004a*/ 	.short	(.L_290 - .L_289)
.L_289:
        /*004c*/ 	.word	0x00000100
        /*0050*/ 	.word	0x00000001
        /*0054*/ 	.word	0x00000001


	//----- nvinfo : EIATTR_CBANK_PARAM_SIZE
	.align		4
.L_290:
        /*0058*/ 	.byte	0x03, 0x19
        /*005a*/ 	.short	0x0018


	//----- nvinfo : EIATTR_PARAM_CBANK
	.align		4
        /*005c*/ 	.byte	0x04, 0x0a
        /*005e*/ 	.short	(.L_292 - .L_291)
	.align		4
.L_291:
        /*0060*/ 	.word	index@(.nv.constant0._ZN3cub18CUB_300001_SM_10006detail8for_each13static_kernelINS2_12policy_hub_t12policy_500_tEmN6thrust24THRUST_300001_SM_1000_NS8cuda_cub20__uninitialized_fill7functorINS7_10device_ptrIiEEiEEEEvT0_T1_)
        /*0064*/ 	.short	0x0380
        /*0066*/ 	.short	0x0018


	//----- nvinfo : EIATTR_SW_WAR
	.align		4
.L_292:
        /*0068*/ 	.byte	0x04, 0x36
        /*006a*/ 	.short	(.L_294 - .L_293)
.L_293:
        /*006c*/ 	.word	0x00000008
.L_294:


//--------------------- .nv.info._ZN3cub18CUB_300001_SM_10006detail11EmptyKernelIvEEvv --------------------------
	.section	.nv.info._ZN3cub18CUB_300001_SM_10006detail11EmptyKernelIvEEvv,"",@"SHT_CUDA_INFO"
	.sectionflags	@""
	.align	4


	//----- nvinfo : EIATTR_CUDA_API_VERSION
	.align		4
        /*0000*/ 	.byte	0x04, 0x37
        /*0002*/ 	.short	(.L_296 - .L_295)
.L_295:
        /*0004*/ 	.word	0x00000082


	//----- nvinfo : EIATTR_SPARSE_MMA_MASK
	.align		4
.L_296:
        /*0008*/ 	.byte	0x03, 0x50
        /*000a*/ 	.short	0x0000


	//----- nvinfo : EIATTR_MAXREG_COUNT
	.align		4
        /*000c*/ 	.byte	0x03, 0x1b
        /*000e*/ 	.short	0x00ff


	//----- nvinfo : EIATTR_MERCURY_ISA_VERSION
	.align		4
        /*0010*/ 	.byte	0x03, 0x5f
        /*0012*/ 	.short	0x0101


	//----- nvinfo : EIATTR_VRC_CTA_INIT_COUNT
	.align		4
        /*0014*/ 	.byte	0x02, 0x4a
	.zero		1
	.zero		1


	//----- nvinfo : EIATTR_EXIT_INSTR_OFFSETS
	.align		4
        /*0018*/ 	.byte	0x04, 0x1c
        /*001a*/ 	.short	(.L_298 - .L_297)


	//   ....[0]....
.L_297:
        /*001c*/ 	.word	0x00000010


	//----- nvinfo : EIATTR_SW_WAR
	.align		4
.L_298:
        /*0020*/ 	.byte	0x04, 0x36
        /*0022*/ 	.short	(.L_300 - .L_299)
.L_299:
        /*0024*/ 	.word	0x00000008
.L_300:


//--------------------- .nv.callgraph             --------------------------
	.section	.nv.callgraph,"",@"SHT_CUDA_CALLGRAPH"
	.align	4
	.sectionentsize	8
	.align		4
        /*0000*/ 	.word	0x00000000
	.align		4
        /*0004*/ 	.word	0xffffffff
	.align		4
        /*0008*/ 	.word	0x00000000
	.align		4
        /*000c*/ 	.word	0xfffffffe
	.align		4
        /*0010*/ 	.word	0x00000000
	.align		4
        /*0014*/ 	.word	0xfffffffd
	.align		4
        /*0018*/ 	.word	0x00000000
	.align		4
        /*001c*/ 	.word	0xfffffffc


//--------------------- .nv.constant4             --------------------------
	.section	.nv.constant4,"a",@progbits
	.align	8
	.align		8
.nv.constant4:
        /*0000*/ 	.dword	_ZN30_INTERNAL_1721c1ba_4_k_cu_main4cuda3std3__45__cpo5beginE
	.align		8
        /*0008*/ 	.dword	_ZN30_INTERNAL_1721c1ba_4_k_cu_main4cuda3std3__45__cpo3endE
	.align		8
        /*0010*/ 	.dword	_ZN30_INTERNAL_1721c1ba_4_k_cu_main4cuda3std3__45__cpo6cbeginE
	.align		8
        /*0018*/ 	.dword	_ZN30_INTERNAL_1721c1ba_4_k_cu_main4cuda3std3__45__cpo4cendE
	.align		8
        /*0020*/ 	.dword	_ZN30_INTERNAL_1721c1ba_4_k_cu_main4cuda3std3__45__cpo6rbeginE
	.align		8
        /*0028*/ 	.dword	_ZN30_INTERNAL_1721c1ba_4_k_cu_main4cuda3std3__45__cpo4rendE
	.align		8
        /*0030*/ 	.dword	_ZN30_INTERNAL_1721c1ba_4_k_cu_main4cuda3std3__45__cpo7crbeginE
	.align		8
        /*0038*/ 	.dword	_ZN30_INTERNAL_1721c1ba_4_k_cu_main4cuda3std3__45__cpo5crendE
	.align		8
        /*0040*/ 	.dword	_ZN30_INTERNAL_1721c1ba_4_k_cu_main4cuda3std3__432_GLOBAL__N__1721c1ba_4_k_cu_main6ignoreE
	.align		8
        /*0048*/ 	.dword	_ZN30_INTERNAL_1721c1ba_4_k_cu_main4cuda3std3__419piecewise_constructE
	.align		8
        /*0050*/ 	.dword	_ZN30_INTERNAL_1721c1ba_4_k_cu_main4cuda3std3__48in_placeE
	.align		8
        /*0058*/ 	.dword	_ZN30_INTERNAL_1721c1ba_4_k_cu_main4cuda3std3__420unreachable_sentinelE
	.align		8
        /*0060*/ 	.dword	_ZN30_INTERNAL_1721c1ba_4_k_cu_main4cuda3std3__47nulloptE
	.align		8
        /*0068*/ 	.dword	_ZN30_INTERNAL_1721c1ba_4_k_cu_main4cuda3std3__48unexpectE
	.align		8
        /*0070*/ 	.dword	_ZN30_INTERNAL_1721c1ba_4_k_cu_main4cuda3std6ranges3__45__cpo4swapE
	.align		8
        /*0078*/ 	.dword	_ZN30_INTERNAL_1721c1ba_4_k_cu_main4cuda3std6ranges3__45__cpo9iter_moveE
	.align		8
        /*0080*/ 	.dword	_ZN30_INTERNAL_1721c1ba_4_k_cu_main4cuda3std6ranges3__45__cpo5beginE
	.align		8
        /*0088*/ 	.dword	_ZN30_INTERNAL_1721c1ba_4_k_cu_main4cuda3std6ranges3__45__cpo3endE
	.align		8
        /*0090*/ 	.dword	_ZN30_INTERNAL_1721c1ba_4_k_cu_main4cuda3std6ranges3__45__cpo6cbeginE
	.align		8
        /*0098*/ 	.dword	_ZN30_INTERNAL_1721c1ba_4_k_cu_main4cuda3std6ranges3__45__cpo4cendE
	.align		8
        /*00a0*/ 	.dword	_ZN30_INTERNAL_1721c1ba_4_k_cu_main4cuda3std6ranges3__45__cpo7advanceE
	.align		8
        /*00a8*/ 	.dword	_ZN30_INTERNAL_1721c1ba_4_k_cu_main4cuda3std6ranges3__45__cpo9iter_swapE
	.align		8
        /*00b0*/ 	.dword	_ZN30_INTERNAL_1721c1ba_4_k_cu_main4cuda3std6ranges3__45__cpo4nextE
	.align		8
        /*00b8*/ 	.dword	_ZN30_INTERNAL_1721c1ba_4_k_cu_main4cuda3std6ranges3__45__cpo4prevE
	.align		8
        /*00c0*/ 	.dword	_ZN30_INTERNAL_1721c1ba_4_k_cu_main4cuda3std6ranges3__45__cpo4dataE
	.align		8
        /*00c8*/ 	.dword	_ZN30_INTERNAL_1721c1ba_4_k_cu_main4cuda3std6ranges3__45__cpo5cdataE
	.align		8
        /*00d0*/ 	.dword	_ZN30_INTERNAL_1721c1ba_4_k_cu_main4cuda3std6ranges3__45__cpo4sizeE
	.align		8
        /*00d8*/ 	.dword	_ZN30_INTERNAL_1721c1ba_4_k_cu_main4cuda3std6ranges3__45__cpo5ssizeE
	.align		8
        /*00e0*/ 	.dword	_ZN30_INTERNAL_1721c1ba_4_k_cu_main4cuda3std6ranges3__45__cpo8distanceE
	.align		8
        /*00e8*/ 	.dword	_ZN30_INTERNAL_1721c1ba_4_k_cu_main6thrust24THRUST_300001_SM_1000_NS8cuda_cub3parE
	.align		8
        /*00f0*/ 	.dword	_ZN30_INTERNAL_1721c1ba_4_k_cu_main6thrust24THRUST_300001_SM_1000_NS8cuda_cub10par_nosyncE
	.align		8
        /*00f8*/ 	.dword	_ZN30_INTERNAL_1721c1ba_4_k_cu_main6thrust24THRUST_300001_SM_1000_NS6system6detail10sequential3seqE
	.align		8
        /*0100*/ 	.dword	_ZN30_INTERNAL_1721c1ba_4_k_cu_main6thrust24THRUST_300001_SM_1000_NS12placeholders2_1E
	.align		8
        /*0108*/ 	.dword	_ZN30_INTERNAL_1721c1ba_4_k_cu_main6thrust24THRUST_300001_SM_1000_NS12placeholders2_2E
	.align		8
        /*0110*/ 	.dword	_ZN30_INTERNAL_1721c1ba_4_k_cu_main6thrust24THRUST_300001_SM_1000_NS12placeholders2_3E
	.align		8
        /*0118*/ 	.dword	_ZN30_INTERNAL_1721c1ba_4_k_cu_main6thrust24THRUST_300001_SM_1000_NS12placeholders2_4E
	.align		8
        /*0120*/ 	.dword	_ZN30_INTERNAL_1721c1ba_4_k_cu_main6thrust24THRUST_300001_SM_1000_NS12placeholders2_5E
	.align		8
        /*0128*/ 	.dword	_ZN30_INTERNAL_1721c1ba_4_k_cu_main6thrust24THRUST_300001_SM_1000_NS12placeholders2_6E
	.align		8
        /*0130*/ 	.dword	_ZN30_INTERNAL_1721c1ba_4_k_cu_main6thrust24THRUST_300001_SM_1000_NS12placeholders2_7E
	.align		8
        /*0138*/ 	.dword	_ZN30_INTERNAL_1721c1ba_4_k_cu_main6thrust24THRUST_300001_SM_1000_NS12placeholders2_8E
	.align		8
        /*0140*/ 	.dword	_ZN30_INTERNAL_1721c1ba_4_k_cu_main6thrust24THRUST_300001_SM_1000_NS12placeholders2_9E
	.align		8
        /*0148*/ 	.dword	_ZN30_INTERNAL_1721c1ba_4_k_cu_main6thrust24THRUST_300001_SM_1000_NS12placeholders3_10E
	.align		8
        /*0150*/ 	.dword	_ZN30_INTERNAL_1721c1ba_4_k_cu_main6thrust24THRUST_300001_SM_1000_NS3seqE


//--------------------- .text._ZN3cub18CUB_300001_SM_10006detail6reduce28DeviceReduceSingleTileKernelINS2_10policy_hubIiyN4cuda3std3__44plusIiEEE10Policy1000EPiSC_iS9_iiNS7_10__identityEEEvT0_T1_T2_T3_T4_T6_ --------------------------
	.section	.text._ZN3cub18CUB_300001_SM_10006detail6reduce28DeviceReduceSingleTileKernelINS2_10policy_hubIiyN4cuda3std3__44plusIiEEE10Policy1000EPiSC_iS9_iiNS7_10__identityEEEvT0_T1_T2_T3_T4_T6_,"ax",@progbits
	.align	128
        .global         _ZN3cub18CUB_300001_SM_10006detail6reduce28DeviceReduceSingleTileKernelINS2_10policy_hubIiyN4cuda3std3__44plusIiEEE10Policy1000EPiSC_iS9_iiNS7_10__identityEEEvT0_T1_T2_T3_T4_T6_
        .type           _ZN3cub18CUB_300001_SM_10006detail6reduce28DeviceReduceSingleTileKernelINS2_10policy_hubIiyN4cuda3std3__44plusIiEEE10Policy1000EPiSC_iS9_iiNS7_10__identityEEEvT0_T1_T2_T3_T4_T6_,@function
        .size           _ZN3cub18CUB_300001_SM_10006detail6reduce28DeviceReduceSingleTileKernelINS2_10policy_hubIiyN4cuda3std3__44plusIiEEE10Policy1000EPiSC_iS9_iiNS7_10__identityEEEvT0_T1_T2_T3_T4_T6_,(.L_x_242 - _ZN3cub18CUB_300001_SM_10006detail6reduce28DeviceReduceSingleTileKernelINS2_10policy_hubIiyN4cuda3std3__44plusIiEEE10Policy1000EPiSC_iS9_iiNS7_10__identityEEEvT0_T1_T2_T3_T4_T6_)
        .other          _ZN3cub18CUB_300001_SM_10006detail6reduce28DeviceReduceSingleTileKernelINS2_10policy_hubIiyN4cuda3std3__44plusIiEEE10Policy1000EPiSC_iS9_iiNS7_10__identityEEEvT0_T1_T2_T3_T4_T6_,@"STO_CUDA_ENTRY STV_DEFAULT"
_ZN3cub18CUB_300001_SM_10006detail6reduce28DeviceReduceSingleTileKernelINS2_10policy_hubIiyN4cuda3std3__44plusIiEEE10Policy1000EPiSC_iS9_iiNS7_10__identityEEEvT0_T1_T2_T3_T4_T6_:
.text._ZN3cub18CUB_300001_SM_10006detail6reduce28DeviceReduceSingleTileKernelINS2_10policy_hubIiyN4cuda3std3__44plusIiEEE10Policy1000EPiSC_iS9_iiNS7_10__identityEEEvT0_T1_T2_T3_T4_T6_:
[----:B------:R-:W-:Y:S01]  /*0000*/  LDC R1, c[0x0][0x37c] ;  /* 0x0000df00ff017b82 */ /* 0x000fe20000000800 */
[----:B------:R-:W0:Y:S01]  /*0010*/  LDCU UR4, c[0x0][0x390] ;  /* 0x00007200ff0477ac */ /* 0x000e220008000800 */
[----:B------:R-:W1:Y:S01]  /*0020*/  LDCU.64 UR6, c[0x0][0x358] ;  /* 0x00006b00ff0677ac */ /* 0x000e620008000a00 */
[----:B0-----:R-:W-:-:S05]  /*0030*/  IMAD.U32 R20, RZ, RZ, UR4 ;  /* 0x00000004ff147e24 */ /* 0x001fca000f8e00ff */
[----:B------:R-:W-:-:S13]  /*0040*/  ISETP.NE.AND P0, PT, R20, RZ, PT ;  /* 0x000000ff1400720c */ /* 0x000fda0003f05270 */
[----:B-1----:R-:W-:Y:S05]  /*0050*/  @P0 BRA `(.L_x_0) ;  /* 0x00000000001c0947 */ /* 0x002fea0003800000 */
[----:B------:R-:W0:Y:S02]  /*0060*/  S2R R0, SR_TID.X ;  /* 0x0000000000007919 */ /* 0x000e240000002100 */
[----:B0-----:R-:W-:-:S13]  /*0070*/  ISETP.NE.AND P0, PT, R0, RZ, PT ;  /* 0x000000ff0000720c */ /* 0x001fda0003f05270 */
[----:B------:R-:W-:Y:S05]  /*0080*/  @P0 EXIT ;  /* 0x000000000000094d */ /* 0x000fea0003800000 */
[----:B------:R-:W0:Y:S08]  /*0090*/  LDC R5, c[0x0][0x398] ;  /* 0x0000e600ff057b82 */ /* 0x000e300000000800 */
[----:B------:R-:W0:Y:S02]  /*00a0*/  LDC.64 R2, c[0x0][0x388] ;  /* 0x0000e200ff027b82 */ /* 0x000e240000000a00 */
[----:B0-----:R-:W-:Y:S01]  /*00b0*/  STG.E desc[UR6][R2.64], R5 ;  /* 0x0000000502007986 */ /* 0x001fe2000c101906 */
[----:B------:R-:W-:Y:S05]  /*00c0*/  EXIT ;  /* 0x000000000000794d */ /* 0x000fea0003800000 */
.L_x_0:
[----:B------:R-:W0:Y:S01]  /*00d0*/  LDCU UR4, c[0x0][0x380] ;  /* 0x00007000ff0477ac */ /* 0x000e220008000800 */
[----:B------:R-:W-:Y:S01]  /*00e0*/  BSSY.RECONVERGENT B0, `(.L_x_1) ;  /* 0x0000385000007945 */ /* 0x000fe20003800200 */
[----:B0-----:R-:W-:-:S09]  /*00f0*/  ULOP3.LUT UP0, URZ, UR4, 0xf, URZ, 0xc0, !UPT ;  /* 0x0000000f04ff7892 */ /* 0x001fd2000f80c0ff */
[----:B------:R-:W-:Y:S05]  /*0100*/  BRA.U UP0, `(.L_x_2) ;  /* 0x0000001900d87547 */ /* 0x000fea000b800000 */
[----:B------:R-:W-:-:S13]  /*0110*/  ISETP.GT.AND P0, PT, R20, 0xfff, PT ;  /* 0x00000fff1400780c */ /* 0x000fda0003f04270 */
[----:B------:R-:W-:Y:S05]  /*0120*/  @P0 BRA `(.L_x_3) ;  /* 0x0000000c008c0947 */ /* 0x000fea0003800000 */
[----:B------:R-:W0:Y:S01]  /*0130*/  S2R R9, SR_TID.X ;  /* 0x0000000000097919 */ /* 0x000e220000002100 */
[----:B------:R-:W-:Y:S01]  /*0140*/  BSSY.RECONVERGENT B1, `(.L_x_4) ;  /* 0x0000009000017945 */ /* 0x000fe20003800200 */
[----:B------:R-:W-:Y:S01]  /*0150*/  IMAD.MOV.U32 R0, RZ, RZ, RZ ;  /* 0x000000ffff007224 */ /* 0x000fe200078e00ff */
[----:B0-----:R-:W-:Y:S01]  /*0160*/  ISETP.GE.AND P0, PT, R9, R20, PT ;  /* 0x000000140900720c */ /* 0x001fe20003f06270 */
[----:B------:R-:W-:-:S12]  /*0170*/  IMAD.MOV.U32 R11, RZ, RZ, R9 ;  /* 0x000000ffff0b7224 */ /* 0x000fd800078e0009 */
[----:B------:R-:W-:Y:S05]  /*0180*/  @P0 BRA `(.L_x_5) ;  /* 0x0000000000100947 */ /* 0x000fea0003800000 */
[----:B------:R-:W0:Y:S02]  /*0190*/  LDC.64 R2, c[0x0][0x380] ;  /* 0x0000e000ff027b82 */ /* 0x000e240000000a00 */
[----:B0-----:R-:W-:-:S05]  /*01a0*/  IMAD.WIDE.U32 R2, R9, 0x4, R2 ;  /* 0x0000000409027825 */ /* 0x001fca00078e0002 */
[----:B------:R0:W5:Y:S01]  /*01b0*/  LDG.E.CONSTANT R0, desc[UR6][R2.64] ;  /* 0x0000000602007981 */ /* 0x000162000c1e9900 */
[----:B------:R-:W-:-:S07]  /*01c0*/  VIADD R11, R9, 0x100 ;  /* 0x00000100090b7836 */ /* 0x000fce0000000000 */
.L_x_5:
[----:B------:R-:W-:Y:S05]  /*01d0*/  BSYNC.RECONVERGENT B1 ;  /* 0x0000000000017941 */ /* 0x000fea0003800200 */
.L_x_4:
[----:B------:R-:W-:Y:S01]  /*01e0*/  ISETP.GE.AND P0, PT, R11, R20, PT ;  /* 0x000000140b00720c */ /* 0x000fe20003f06270 */
[----:B------:R-:W-:-:S12]  /*01f0*/  BSSY.RECONVERGENT B1, `(.L_x_6) ;  /* 0x0000066000017945 */ /* 0x000fd80003800200 */
[----:B------:R-:W-:Y:S05]  /*0200*/  @P0 BRA `(.L_x_7) ;  /* 0x0000000400900947 */ /* 0x000fea0003800000 */
[----:B0-----:R-:W-:Y:S01]  /*0210*/  LOP3.LUT R3, RZ, R11, RZ, 0x33, !PT ;  /* 0x0000000bff037212 */ /* 0x001fe200078e33ff */
[----:B------:R-:W-:Y:S04]  /*0220*/  BSSY.RECONVERGENT B2, `(.L_x_8) ;  /* 0x0000015000027945 */ /* 0x000fe80003800200 */
[----:B------:R-:W-:-:S05]  /*0230*/  IMAD.IADD R4, R3, 0x1, R20 ;  /* 0x0000000103047824 */ /* 0x000fca00078e0214 */
[C---:B------:R-:W-:Y:S02]  /*0240*/  LOP3.LUT R2, R4.reuse, 0x300, RZ, 0xc0, !PT ;  /* 0x0000030004027812 */ /* 0x040fe400078ec0ff */
[----:B------:R-:W-:Y:S02]  /*0250*/  ISETP.GE.U32.AND P1, PT, R4, 0x300, PT ;  /* 0x000003000400780c */ /* 0x000fe40003f26070 */
[----:B------:R-:W-:-:S13]  /*0260*/  ISETP.NE.AND P0, PT, R2, 0x300, PT ;  /* 0x000003000200780c */ /* 0x000fda0003f05270 */
[----:B------:R-:W-:Y:S05]  /*0270*/  @!P0 BRA `(.L_x_9) ;  /* 0x00000000003c8947 */ /* 0x000fea0003800000 */
[----:B------:R-:W0:Y:S01]  /*0280*/  LDC.64 R2, c[0x0][0x380] ;  /* 0x0000e000ff027b82 */ /* 0x000e220000000a00 */
[----:B------:R-:W-:-:S04]  /*0290*/  LEA.HI R4, R4, 0x1, RZ, 0x18 ;  /* 0x0000000104047811 */ /* 0x000fc800078fc0ff */
[----:B------:R-:W-:-:S05]  /*02a0*/  LOP3.LUT R4, R4, 0x3, RZ, 0xc0, !PT ;  /* 0x0000000304047812 */ /* 0x000fca00078ec0ff */
[----:B------:R-:W-:Y:S02]  /*02b0*/  IMAD.MOV R4, RZ, RZ, -R4 ;  /* 0x000000ffff047224 */ /* 0x000fe400078e0a04 */
[----:B0-----:R-:W-:-:S04]  /*02c0*/  IMAD.WIDE.U32 R2, R11, 0x4, R2 ;  /* 0x000000040b027825 */ /* 0x001fc800078e0002 */
[----:B------:R-:W-:-:S07]  /*02d0*/  IMAD.MOV.U32 R5, RZ, RZ, R3 ;  /* 0x000000ffff057224 */ /* 0x000fce00078e0003 */
.L_x_10:
[----:B------:R-:W-:-:S06]  /*02e0*/  IMAD.MOV.U32 R3, RZ, RZ, R5 ;  /* 0x000000ffff037224 */ /* 0x000fcc00078e0005 */
[----:B------:R0:W2:Y:S01]  /*02f0*/  LDG.E.CONSTANT R3, desc[UR6][R2.64] ;  /* 0x0000000602037981 */ /* 0x0000a2000c1e9900 */
[----:B------:R-:W-:Y:S02]  /*0300*/  VIADD R4, R4, 0x1 ;  /* 0x0000000104047836 */ /* 0x000fe40000000000 */
[----:B------:R-:W-:-:S03]  /*0310*/  VIADD R11, R11, 0x100 ;  /* 0x000001000b0b7836 */ /* 0x000fc60000000000 */
[----:B------:R-:W-:Y:S02]  /*0320*/  ISETP.NE.AND P0, PT, R4, RZ, PT ;  /* 0x000000ff0400720c */ /* 0x000fe40003f05270 */
[----:B0-----:R-:W-:-:S05]  /*0330*/  IADD3 R2, P2, PT, R2, 0x400, RZ ;  /* 0x0000040002027810 */ /* 0x001fca0007f5e0ff */
[----:B------:R-:W-:Y:S02]  /*0340*/  IMAD.X R5, RZ, RZ, R5, P2 ;  /* 0x000000ffff057224 */ /* 0x000fe400010e0605 */
[----:B--2--5:R-:W-:-:S04]  /*0350*/  IMAD.IADD R0, R3, 0x1, R0 ;  /* 0x0000000103007824 */ /* 0x024fc800078e0200 */
[----:B------:R-:W-:Y:S05]  /*0360*/  @P0 BRA `(.L_x_10) ;  /* 0xfffffffc00dc0947 */ /* 0x000fea000383ffff */
.L_x_9:
[----:B------:R-:W-:Y:S05]  /*0370*/  BSYNC.RECONVERGENT B2 ;  /* 0x0000000000027941 */ /* 0x000fea0003800200 */
.L_x_8:
[----:B------:R-:W-:Y:S05]  /*0380*/  @!P1 BRA `(.L_x_7) ;  /* 0x0000000400309947 */ /* 0x000fea0003800000 */
[----:B------:R-:W-:Y:S01]  /*0390*/  IMAD.IADD R2, R20, 0x1, -R11 ;  /* 0x0000000114027824 */ /* 0x000fe200078e0a0b */
[----:B------:R-:W-:Y:S01]  /*03a0*/  BSSY.RECONVERGENT B2, `(.L_x_11) ;  /* 0x0000029000027945 */ /* 0x000fe20003800200 */
[----:B------:R-:W-:-:S03]  /*03b0*/  PLOP3.LUT P0, PT, PT, PT, PT, 0x80, 0x8 ;  /* 0x000000000008781c */ /* 0x000fc60003f0f070 */
[----:B------:R-:W-:-:S13]  /*03c0*/  ISETP.GT.AND P1, PT, R2, 0xc00, PT ;  /* 0x00000c000200780c */ /* 0x000fda0003f24270 */
[----:B------:R-:W-:Y:S05]  /*03d0*/  @!P1 BRA `(.L_x_12) ;  /* 0x0000000000949947 */ /* 0x000fea0003800000 */
[----:B------:R-:W-:Y:S01]  /*03e0*/  PLOP3.LUT P0, PT, PT, PT, PT, 0x8, 0x80 ;  /* 0x000000000080781c */ /* 0x000fe20003f0e170 */
[----:B------:R-:W-:-:S12]  /*03f0*/  VIADD R8, R20, 0xfffff400 ;  /* 0xfffff40014087836 */ /* 0x000fd80000000000 */
.L_x_13:
[----:B------:R-:W0:Y:S01]  /*0400*/  LDC.64 R4, c[0x0][0x380] ;  /* 0x0000e000ff047b82 */ /* 0x000e220000000a00 */
[C---:B------:R-:W-:Y:S02]  /*0410*/  VIADD R7, R11.reuse, 0x400 ;  /* 0x000004000b077836 */ /* 0x040fe40000000000 */
[C---:B------:R-:W-:Y:S02]  /*0420*/  VIADD R3, R11.reuse, 0x800 ;  /* 0x000008000b037836 */ /* 0x040fe40000000000 */
[----:B0-----:R-:W-:-:S05]  /*0430*/  IMAD.WIDE R22, R11, 0x4, R4 ;  /* 0x000000040b167825 */ /* 0x001fca00078e0204 */
[----:B------:R-:W2:Y:S01]  /*0440*/  LDG.E.CONSTANT R13, desc[UR6][R22.64] ;  /* 0x00000006160d7981 */ /* 0x000ea2000c1e9900 */
[----:B------:R-:W-:-:S03]  /*0450*/  IMAD.WIDE R6, R7, 0x4, R4 ;  /* 0x0000000407067825 */ /* 0x000fc600078e0204 */
[----:B------:R-:W2:Y:S04]  /*0460*/  LDG.E.CONSTANT R10, desc[UR6][R22.64+0x400] ;  /* 0x00040006160a7981 */ /* 0x000ea8000c1e9900 */
[----:B------:R-:W3:Y:S04]  /*0470*/  LDG.E.CONSTANT R12, desc[UR6][R22.64+0x800] ;  /* 0x00080006160c7981 */ /* 0x000ee8000c1e9900 */
[----:B------:R-:W3:Y:S01]  /*0480*/  LDG.E.CONSTANT R19, desc[UR6][R22.64+0xc00] ;  /* 0x000c000616137981 */ /* 0x000ee2000c1e9900 */
[----:B------:R-:W-:-:S03]  /*0490*/  IMAD.WIDE R2, R3, 0x4, R4 ;  /* 0x0000000403027825 */ /* 0x000fc600078e0204 */
[----:B------:R-:W4:Y:S04]  /*04a0*/  LDG.E.CONSTANT R16, desc[UR6][R6.64] ;  /* 0x0000000606107981 */ /* 0x000f28000c1e9900 */
[----:B------:R-:W4:Y:S01]  /*04b0*/  LDG.E.CONSTANT R15, desc[UR6][R6.64+0x400] ;  /* 0x00040006060f7981 */ /* 0x000f22000c1e9900 */
[----:B------:R-:W-:-:S03]  /*04c0*/  VIADD R25, R11, 0xc00 ;  /* 0x00000c000b197836 */ /* 0x000fc60000000000 */
[----:B------:R-:W4:Y:S04]  /*04d0*/  LDG.E.CONSTANT R14, desc[UR6][R6.64+0x800] ;  /* 0x00080006060e7981 */ /* 0x000f28000c1e9900 */
[----:B------:R-:W4:Y:S01]  /*04e0*/  LDG.E.CONSTANT R21, desc[UR6][R6.64+0xc00] ;  /* 0x000c000606157981 */ /* 0x000f22000c1e9900 */
[----:B------:R-:W-:-:S03]  /*04f0*/  IMAD.WIDE R4, R25, 0x4, R4 ;  /* 0x0000000419047825 */ /* 0x000fc600078e0204 */
[----:B------:R-:W4:Y:S04]  /*0500*/  LDG.E.CONSTANT R18, desc[UR6][R2.64] ;  /* 0x0000000602127981 */ /* 0x000f28000c1e9900 */
[----:B------:R-:W4:Y:S04]  /*0510*/  LDG.E.CONSTANT R17, desc[UR6][R2.64+0x400] ;  /* 0x0004000602117981 */ /* 0x000f28000c1e9900 */
[----:B------:R-:W4:Y:S04]  /*0520*/  LDG.E.CONSTANT R23, desc[UR6][R2.64+0x800] ;  /* 0x0008000602177981 */ /* 0x000f28000c1e9900 */
[----:B------:R-:W4:Y:S04]  /*0530*/  LDG.E.CONSTANT R24, desc[UR6][R2.64+0xc00] ;  /* 0x000c000602187981 */ /* 0x000f28000c1e9900 */
[----:B------:R-:W4:Y:S04]  /*0540*/  LDG.E.CONSTANT R25, desc[UR6][R4.64] ;  /* 0x0000000604197981 */ /* 0x000f28000c1e9900 */
[----:B------:R-:W4:Y:S04]  /*0550*/  LDG.E.CONSTANT R26, desc[UR6][R4.64+0x400] ;  /* 0x00040006041a7981 */ /* 0x000f28000c1e9900 */
[----:B------:R-:W4:Y:S04]  /*0560*/  LDG.E.CONSTANT R22, desc[UR6][R4.64+0x800] ;  /* 0x0008000604167981 */ /* 0x000f28000c1e9900 */
[----:B------:R-:W4:Y:S01]  /*0570*/  LDG.E.CONSTANT R27, desc[UR6][R4.64+0xc00] ;  /* 0x000c0006041b7981 */ /* 0x000f22000c1e9900 */
[----:B------:R-:W-:-:S05]  /*0580*/  VIADD R11, R11, 0x1000 ;  /* 0x000010000b0b7836 */ /* 0x000fca0000000000 */
[----:B------:R-:W-:Y:S02]  /*0590*/  ISETP.GE.AND P1, PT, R11, R8, PT ;  /* 0x000000080b00720c */ /* 0x000fe40003f26270 */
[----:B--2--5:R-:W-:-:S04]  /*05a0*/  IADD3 R10, PT, PT, R10, R13, R0 ;  /* 0x0000000d0a0a7210 */ /* 0x024fc80007ffe000 */
[----:B---3--:R-:W-:-:S04]  /*05b0*/  IADD3 R10, PT, PT, R19, R12, R10 ;  /* 0x0000000c130a7210 */ /* 0x008fc80007ffe00a */
[----:B----4-:R-:W-:-:S04]  /*05c0*/  IADD3 R10, PT, PT, R15, R16, R10 ;  /* 0x000000100f0a7210 */ /* 0x010fc80007ffe00a */
[----:B------:R-:W-:-:S04]  /*05d0*/  IADD3 R10, PT, PT, R21, R14, R10 ;  /* 0x0000000e150a7210 */ /* 0x000fc80007ffe00a */
[----:B------:R-:W-:-:S04]  /*05e0*/  IADD3 R10, PT, PT, R17, R18, R10 ;  /* 0x00000012110a7210 */ /* 0x000fc80007ffe00a */
[----:B------:R-:W-:-:S04]  /*05f0*/  IADD3 R10, PT, PT, R24, R23, R10 ;  /* 0x00000017180a7210 */ /* 0x000fc80007ffe00a */
[----:B------:R-:W-:-:S04]  /*0600*/  IADD3 R25, PT, PT, R26, R25, R10 ;  /* 0x000000191a197210 */ /* 0x000fc80007ffe00a */
[----:B------:R-:W-:Y:S01]  /*0610*/  IADD3 R0, PT, PT, R27, R22, R25 ;  /* 0x000000161b007210 */ /* 0x000fe20007ffe019 */
[----:B------:R-:W-:Y:S06]  /*0620*/  @!P1 BRA `(.L_x_13) ;  /* 0xfffffffc00749947 */ /* 0x000fec000383ffff */
.L_x_12:
[----:B------:R-:W-:Y:S05]  /*0630*/  BSYNC.RECONVERGENT B2 ;  /* 0x0000000000027941 */ /* 0x000fea0003800200 */
.L_x_11:
[----:B------:R-:W-:Y:S01]  /*0640*/  IMAD.IADD R2, R20, 0x1, -R11 ;  /* 0x0000000114027824 */ /* 0x000fe200078e0a0b */
[----:B------:R-:W-:Y:S04]  /*0650*/  BSSY.RECONVERGENT B2, `(.L_x_14) ;  /* 0x0000015000027945 */ /* 0x000fe80003800200 */
[----:B------:R-:W-:-:S13]  /*0660*/  ISETP.GT.AND P1, PT, R2, 0x400, PT ;  /* 0x000004000200780c */ /* 0x000fda0003f24270 */
[----:B------:R-:W-:Y:S05]  /*0670*/  @!P1 BRA `(.L_x_15) ;  /* 0x0000000000489947 */ /* 0x000fea0003800000 */
[----:B------:R-:W0:Y:S01]  /*0680*/  LDC.64 R4, c[0x0][0x380] ;  /* 0x0000e000ff047b82 */ /* 0x000e220000000a00 */
[C---:B------:R-:W-:Y:S02]  /*0690*/  VIADD R13, R11.reuse, 0x400 ;  /* 0x000004000b0d7836 */ /* 0x040fe40000000000 */
[----:B0-----:R-:W-:-:S05]  /*06a0*/  IMAD.WIDE R2, R11, 0x4, R4 ;  /* 0x000000040b027825 */ /* 0x001fca00078e0204 */
[----:B------:R-:W2:Y:S01]  /*06b0*/  LDG.E.CONSTANT R7, desc[UR6][R2.64] ;  /* 0x0000000602077981 */ /* 0x000ea2000c1e9900 */
[----:B------:R-:W-:-:S03]  /*06c0*/  IMAD.WIDE R4, R13, 0x4, R4 ;  /* 0x000000040d047825 */ /* 0x000fc600078e0204 */
[----:B------:R-:W2:Y:S04]  /*06d0*/  LDG.E.CONSTANT R6, desc[UR6][R2.64+0x400] ;  /* 0x0004000602067981 */ /* 0x000ea8000c1e9900 */
[----:B------:R-:W3:Y:S04]  /*06e0*/  LDG.E.CONSTANT R13, desc[UR6][R2.64+0x800] ;  /* 0x00080006020d7981 */ /* 0x000ee8000c1e9900 */
[----:B------:R-:W3:Y:S04]  /*06f0*/  LDG.E.CONSTANT R8, desc[UR6][R2.64+0xc00] ;  /* 0x000c000602087981 */ /* 0x000ee8000c1e9900 */
[----:B------:R-:W4:Y:S04]  /*0700*/  LDG.E.CONSTANT R15, desc[UR6][R4.64] ;  /* 0x00000006040f7981 */ /* 0x000f28000c1e9900 */
[----:B------:R-:W4:Y:S04]  /*0710*/  LDG.E.CONSTANT R10, desc[UR6][R4.64+0x400] ;  /* 0x00040006040a7981 */ /* 0x000f28000c1e9900 */
[----:B------:R-:W4:Y:S04]  /*0720*/  LDG.E.CONSTANT R17, desc[UR6][R4.64+0x800] ;  /* 0x0008000604117981 */ /* 0x000f28000c1e9900 */
[----:B------:R-:W4:Y:S01]  /*0730*/  LDG.E.CONSTANT R12, desc[UR6][R4.64+0xc00] ;  /* 0x000c0006040c7981 */ /* 0x000f22000c1e9900 */
[----:B------:R-:W-:Y:S01]  /*0740*/  PLOP3.LUT P0, PT, PT, PT, PT, 0x8, 0x80 ;  /* 0x000000000080781c */ /* 0x000fe20003f0e170 */
[----:B------:R-:W-:Y:S01]  /*0750*/  VIADD R11, R11, 0x800 ;  /* 0x000008000b0b7836 */ /* 0x000fe20000000000 */
[----:B--2--5:R-:W-:-:S04]  /*0760*/  IADD3 R6, PT, PT, R6, R7, R0 ;  /* 0x0000000706067210 */ /* 0x024fc80007ffe000 */
[----:B---3--:R-:W-:-:S04]  /*0770*/  IADD3 R6, PT, PT, R8, R13, R6 ;  /* 0x0000000d08067210 */ /* 0x008fc80007ffe006 */
[----:B----4-:R-:W-:-:S04]  /*0780*/  IADD3 R6, PT, PT, R10, R15, R6 ;  /* 0x0000000f0a067210 */ /* 0x010fc80007ffe006 */
[----:B------:R-:W-:-:S07]  /*0790*/  IADD3 R0, PT, PT, R12, R17, R6 ;  /* 0x000000110c007210 */ /* 0x000fce0007ffe006 */
.L_x_15:
[----:B------:R-:W-:Y:S05]  /*07a0*/  BSYNC.RECONVERGENT B2 ;  /* 0x0000000000027941 */ /* 0x000fea0003800200 */
.L_x_14:
[----:B------:R-:W-:-:S13]  /*07b0*/  ISETP.LT.OR P0, PT, R11, R20, P0 ;  /* 0x000000140b00720c */ /* 0x000fda0000701670 */
[----:B------:R-:W-:Y:S05]  /*07c0*/  @!P0 BRA `(.L_x_7) ;  /* 0x0000000000208947 */ /* 0x000fea0003800000 */
[----:B------:R-:W0:Y:S02]  /*07d0*/  LDC.64 R2, c[0x0][0x380] ;  /* 0x0000e000ff027b82 */ /* 0x000e240000000a00 */
[----:B0-----:R-:W-:-:S05]  /*07e0*/  IMAD.WIDE R2, R11, 0x4, R2 ;  /* 0x000000040b027825 */ /* 0x001fca00078e0202 */
[----:B------:R-:W2:Y:S04]  /*07f0*/  LDG.E.CONSTANT R5, desc[UR6][R2.64] ;  /* 0x0000000602057981 */ /* 0x000ea8000c1e9900 */
[----:B------:R-:W2:Y:S04]  /*0800*/  LDG.E.CONSTANT R4, desc[UR6][R2.64+0x400] ;  /* 0x0004000602047981 */ /* 0x000ea8000c1e9900 */
[----:B------:R-:W3:Y:S04]  /*0810*/  LDG.E.CONSTANT R7, desc[UR6][R2.64+0x800] ;  /* 0x0008000602077981 */ /* 0x000ee8000c1e9900 */
[----:B------:R-:W3:Y:S01]  /*0820*/  LDG.E.CONSTANT R6, desc[UR6][R2.64+0xc00] ;  /* 0x000c000602067981 */ /* 0x000ee2000c1e9900 */
[----:B--2--5:R-:W-:-:S04]  /*0830*/  IADD3 R0, PT, PT, R4, R5, R0 ;  /* 0x0000000504007210 */ /* 0x024fc80007ffe000 */
[----:B---3--:R-:W-:-:S07]  /*0840*/  IADD3 R0, PT, PT, R6, R7, R0 ;  /* 0x0000000706007210 */ /* 0x008fce0007ffe000 */
.L_x_7:
[----:B------:R-:W-:Y:S05]  /*0850*/  BSYNC.RECONVERGENT B1 ;  /* 0x0000000000017941 */ /* 0x000fea0003800200 */
.L_x_6:
[----:B------:R-:W-:-:S13]  /*0860*/  ISETP.GE.AND P0, PT, R20, 0x100, PT ;  /* 0x000001001400780c */ /* 0x000fda0003f06270 */
[----:B------:R-:W-:Y:S05]  /*0870*/  @!P0 BRA `(.L_x_16) ;  /* 0x0000000000ac8947 */ /* 0x000fea0003800000 */
[----:B------:R-:W1:Y:S01]  /*0880*/  S2R R6, SR_LANEID ;  /* 0x0000000000067919 */ /* 0x000e620000000000 */
[----:B0----5:R-:W0:Y:S01]  /*0890*/  SHFL.DOWN PT, R2, R0, 0x1, 0x1f ;  /* 0x08201f0000027f89 */ /* 0x021e2200000e0000 */
[C---:B-1----:R-:W-:Y:S02]  /*08a0*/  ISETP.GT.AND P0, PT, R6.reuse, 0x1e, PT ;  /* 0x0000001e0600780c */ /* 0x042fe40003f04270 */
[----:B------:R-:W-:Y:S02]  /*08b0*/  ISETP.NE.AND P1, PT, R6, RZ, PT ;  /* 0x000000ff0600720c */ /* 0x000fe40003f25270 */
[----:B0-----:R-:W-:Y:S02]  /*08c0*/  SEL R3, R2, RZ, !P0 ;  /* 0x000000ff02037207 */ /* 0x001fe40004000000 */
[----:B------:R-:W-:-:S03]  /*08d0*/  ISETP.GT.AND P0, PT, R6, 0x1d, PT ;  /* 0x0000001d0600780c */ /* 0x000fc60003f04270 */
[----:B------:R-:W-:-:S05]  /*08e0*/  IMAD.IADD R3, R3, 0x1, R0 ;  /* 0x0000000103037824 */ /* 0x000fca00078e0200 */
[----:B------:R-:W0:Y:S01]  /*08f0*/  SHFL.DOWN PT, R2, R3, 0x2, 0x1f ;  /* 0x08401f0003027f89 */ /* 0x000e2200000e0000 */
[----:B------:R-:W1:Y:S01]  /*0900*/  @!P1 S2R R7, SR_CgaCtaId ;  /* 0x0000000000079919 */ /* 0x000e620000008800 */
[----:B0-----:R-:W-:Y:S02]  /*0910*/  SEL R2, R2, RZ, !P0 ;  /* 0x000000ff02027207 */ /* 0x001fe40004000000 */
[----:B------:R-:W-:-:S03]  /*0920*/  ISETP.GT.AND P0, PT, R6, 0x1b, PT ;  /* 0x0000001b0600780c */ /* 0x000fc60003f04270 */
[----:B------:R-:W-:-:S05]  /*0930*/  IMAD.IADD R2, R3, 0x1, R2 ;  /* 0x0000000103027824 */ /* 0x000fca00078e0202 */
[----:B------:R-:W0:Y:S02]  /*0940*/  SHFL.DOWN PT, R4, R2, 0x4, 0x1f ;  /* 0x08801f0002047f89 */ /* 0x000e2400000e0000 */
[----:B0-----:R-:W-:Y:S02]  /*0950*/  SEL R5, R4, RZ, !P0 ;  /* 0x000000ff04057207 */ /* 0x001fe40004000000 */
[----:B------:R-:W-:Y:S02]  /*0960*/  ISETP.GT.AND P0, PT, R6, 0x17, PT ;  /* 0x000000170600780c */ /* 0x000fe40003f04270 */
[----:B------:R-:W-:Y:S01]  /*0970*/  @!P1 MOV R4, 0x400 ;  /* 0x0000040000049802 */ /* 0x000fe20000000f00 */
[----:B------:R-:W-:Y:S01]  /*0980*/  IMAD.IADD R5, R2, 0x1, R5 ;  /* 0x0000000102057824 */ /* 0x000fe200078e0205 */
[----:B------:R-:W-:Y:S02]  /*0990*/  @!P1 SHF.R.U32.HI R2, RZ, 0x3, R9 ;  /* 0x00000003ff029819 */ /* 0x000fe40000011609 */
[----:B-1----:R-:W-:-:S02]  /*09a0*/  @!P1 LEA R7, R7, R4, 0x18 ;  /* 0x0000000407079211 */ /* 0x002fc400078ec0ff */
[----:B------:R-:W0:Y:S01]  /*09b0*/  SHFL.DOWN PT, R0, R5, 0x8, 0x1f ;  /* 0x09001f0005007f89 */ /* 0x000e2200000e0000 */
[----:B------:R-:W-:-:S05]  /*09c0*/  @!P1 LOP3.LUT R2, R2, 0x7c, RZ, 0xc0, !PT ;  /* 0x0000007c02029812 */ /* 0x000fca00078ec0ff */
[----:B------:R-:W-:Y:S01]  /*09d0*/  @!P1 IMAD.IADD R2, R2, 0x1, R7 ;  /* 0x0000000102029824 */ /* 0x000fe200078e0207 */
[----:B0-----:R-:W-:Y:S02]  /*09e0*/  SEL R0, R0, RZ, !P0 ;  /* 0x000000ff00007207 */ /* 0x001fe40004000000 */
[----:B------:R-:W-:-:S03]  /*09f0*/  ISETP.GT.AND P0, PT, R6, 0xf, PT ;  /* 0x0000000f0600780c */ /* 0x000fc60003f04270 */
[----:B------:R-:W-:-:S05]  /*0a00*/  IMAD.IADD R0, R5, 0x1, R0 ;  /* 0x0000000105007824 */ /* 0x000fca00078e0200 */
[----:B------:R-:W0:Y:S02]  /*0a10*/  SHFL.DOWN PT, R3, R0, 0x10, 0x1f ;  /* 0x0a001f0000037f89 */ /* 0x000e2400000e0000 */
[----:B0-----:R-:W-:Y:S02]  /*0a20*/  SEL R3, R3, RZ, !P0 ;  /* 0x000000ff03037207 */ /* 0x001fe40004000000 */
[----:B------:R-:W-:-:S03]  /*0a30*/  ISETP.NE.AND P0, PT, R9, RZ, PT ;  /* 0x000000ff0900720c */ /* 0x000fc60003f05270 */
[----:B------:R-:W-:-:S05]  /*0a40*/  IMAD.IADD R3, R0, 0x1, R3 ;  /* 0x0000000100037824 */ /* 0x000fca00078e0203 */
[----:B------:R0:W-:Y:S01]  /*0a50*/  @!P1 STS [R2+0x8], R3 ;  /* 0x0000080302009388 */ /* 0x0001e20000000800 */
[----:B------:R-:W-:Y:S06]  /*0a60*/  BAR.SYNC.DEFER_BLOCKING 0x0 ;  /* 0x0000000000007b1d */ /* 0x000fec0000010000 */
[----:B------:R-:W-:Y:S05]  /*0a70*/  @P0 BRA `(.L_x_17) ;  /* 0x0000002c00ac0947 */ /* 0x000fea0003800000 */
[----:B------:R-:W1:Y:S01]  /*0a80*/  S2UR UR5, SR_CgaCtaId ;  /* 0x00000000000579c3 */ /* 0x000e620000008800 */
[----:B------:R-:W-:Y:S02]  /*0a90*/  UMOV UR4, 0x400 ;  /* 0x0000040000047882 */ /* 0x000fe40000000000 */
[----:B-1----:R-:W-:-:S09]  /*0aa0*/  ULEA UR4, UR5, UR4, 0x18 ;  /* 0x0000000405047291 */ /* 0x002fd2000f8ec0ff */
[----:B------:R-:W-:Y:S04]  /*0ab0*/  LDS R0, [UR4+0xc] ;  /* 0x00000c04ff007984 */ /* 0x000fe80008000800 */
[----:B------:R-:W1:Y:S04]  /*0ac0*/  LDS.128 R4, [UR4+0x10] ;  /* 0x00001004ff047984 */ /* 0x000e680008000c00 */
[----:B------:R-:W2:Y:S01]  /*0ad0*/  LDS.64 R8, [UR4+0x20] ;  /* 0x00002004ff087984 */ /* 0x000ea20008000a00 */
[----:B-1----:R-:W-:-:S04]  /*0ae0*/  IADD3 R0, PT, PT, R4, R0, R3 ;  /* 0x0000000004007210 */ /* 0x002fc80007ffe003 */
[----:B------:R-:W-:-:S04]  /*0af0*/  IADD3 R0, PT, PT, R6, R0, R5 ;  /* 0x0000000006007210 */ /* 0x000fc80007ffe005 */
[----:B--2---:R-:W-:-:S05]  /*0b00*/  IADD3 R0, PT, PT, R8, R0, R7 ;  /* 0x0000000008007210 */ /* 0x004fca0007ffe007 */
[----:B0-----:R-:W-:Y:S01]  /*0b10*/  IMAD.IADD R3, R0, 0x1, R9 ;  /* 0x0000000100037824 */ /* 0x001fe200078e0209 */
[----:B------:R-:W-:Y:S06]  /*0b20*/  BRA `(.L_x_17) ;  /* 0x0000002c00807947 */ /* 0x000fec0003800000 */
.L_x_16:
[----:B0-----:R-:W-:Y:S01]  /*0b30*/  LOP3.LUT R2, R9, 0x3e0, RZ, 0xc0, !PT ;  /* 0x000003e009027812 */ /* 0x001fe200078ec0ff */
[----:B------:R-:W0:Y:S03]  /*0b40*/  S2R R8, SR_LANEID ;  /* 0x0000000000087919 */ /* 0x000e260000000000 */
[----:B------:R-:W-:Y:S01]  /*0b50*/  LOP3.LUT R5, RZ, R2, RZ, 0x33, !PT ;  /* 0x00000002ff057212 */ /* 0x000fe200078e33ff */
[----:B------:R-:W-:-:S04]  /*0b60*/  VIADD R3, R2, 0x20 ;  /* 0x0000002002037836 */ /* 0x000fc80000000000 */
[----:B------:R-:W-:Y:S01]  /*0b70*/  IMAD.IADD R5, R5, 0x1, R20 ;  /* 0x0000000105057824 */ /* 0x000fe200078e0214 */
[----:B------:R-:W-:-:S04]  /*0b80*/  ISETP.GT.AND P0, PT, R3, R20, PT ;  /* 0x000000140300720c */ /* 0x000fc80003f04270 */
[----:B------:R-:W-:-:S05]  /*0b90*/  SEL R5, R5, 0x1f, P0 ;  /* 0x0000001f05057807 */ /* 0x000fca0000000000 */
[----:B-----5:R-:W1:Y:S01]  /*0ba0*/  SHFL.DOWN PT, R2, R0, 0x1, R5 ;  /* 0x0820000000027989 */ /* 0x020e6200000e0005 */
[CC--:B0-----:R-:W-:Y:S01]  /*0bb0*/  ISETP.GE.AND P0, PT, R8.reuse, R5.reuse, PT ;  /* 0x000000050800720c */ /* 0x0c1fe20003f06270 */
[C---:B------:R-:W-:Y:S01]  /*0bc0*/  VIADD R4, R8.reuse, 0x2 ;  /* 0x0000000208047836 */ /* 0x040fe20000000000 */
[C---:B------:R-:W-:Y:S01]  /*0bd0*/  ISETP.NE.AND P1, PT, R8.reuse, RZ, PT ;  /* 0x000000ff0800720c */ /* 0x040fe20003f25270 */
[----:B------:R-:W-:Y:S01]  /*0be0*/  VIADD R6, R8, 0x4 ;  /* 0x0000000408067836 */ /* 0x000fe20000000000 */
[----:B-1----:R-:W-:Y:S02]  /*0bf0*/  SEL R3, R2, RZ, !P0 ;  /* 0x000000ff02037207 */ /* 0x002fe40004000000 */
[----:B------:R-:W-:-:S03]  /*0c00*/  ISETP.GT.AND P0, PT, R4, R5, PT ;  /* 0x000000050400720c */ /* 0x000fc60003f04270 */
[----:B------:R-:W-:-:S06]  /*0c10*/  IMAD.IADD R2, R3, 0x1, R0 ;  /* 0x0000000103027824 */ /* 0x000fcc00078e0200 */
[----:B------:R-:W0:Y:S01]  /*0c20*/  @!P1 S2R R10, SR_CgaCtaId ;  /* 0x00000000000a9919 */ /* 0x000e220000008800 */
[----:B------:R-:W-:Y:S01]  /*0c30*/  @!P1 MOV R7, 0x400 ;  /* 0x0000040000079802 */ /* 0x000fe20000000f00 */
[----:B------:R-:W1:Y:S02]  /*0c40*/  SHFL.DOWN PT, R3, R2, 0x2, R5 ;  /* 0x0840000002037989 */ /* 0x000e6400000e0005 */
[----:B-1----:R-:W-:Y:S02]  /*0c50*/  SEL R3, R3, RZ, !P0 ;  /* 0x000000ff03037207 */ /* 0x002fe40004000000 */
[----:B------:R-:W-:Y:S02]  /*0c60*/  ISETP.GT.AND P0, PT, R6, R5, PT ;  /* 0x000000050600720c */ /* 0x000fe40003f04270 */
[----:B------:R-:W-:Y:S01]  /*0c70*/  @!P1 SHF.R.U32.HI R6, RZ, 0x3, R9 ;  /* 0x00000003ff069819 */ /* 0x000fe20000011609 */
[----:B------:R-:W-:Y:S01]  /*0c80*/  IMAD.IADD R4, R2, 0x1, R3 ;  /* 0x0000000102047824 */ /* 0x000fe200078e0203 */
[----:B0-----:R-:W-:Y:S01]  /*0c90*/  @!P1 LEA R7, R10, R7, 0x18 ;  /* 0x000000070a079211 */ /* 0x001fe200078ec0ff */
[----:B------:R-:W-:Y:S01]  /*0ca0*/  VIADD R2, R8, 0x8 ;  /* 0x0000000808027836 */ /* 0x000fe20000000000 */
[----:B------:R-:W-:-:S02]  /*0cb0*/  @!P1 LOP3.LUT R6, R6, 0x7c, RZ, 0xc0, !PT ;  /* 0x0000007c06069812 */ /* 0x000fc400078ec0ff */
[----:B------:R-:W0:Y:S03]  /*0cc0*/  SHFL.DOWN PT, R3, R4, 0x4, R5 ;  /* 0x0880000004037989 */ /* 0x000e2600000e0005 */
[----:B------:R-:W-:Y:S01]  /*0cd0*/  @!P1 IMAD.IADD R6, R6, 0x1, R7 ;  /* 0x0000000106069824 */ /* 0x000fe200078e0207 */
[----:B0-----:R-:W-:Y:S02]  /*0ce0*/  SEL R3, R3, RZ, !P0 ;  /* 0x000000ff03037207 */ /* 0x001fe40004000000 */
[----:B------:R-:W-:-:S03]  /*0cf0*/  ISETP.GT.AND P0, PT, R2, R5, PT ;  /* 0x000000050200720c */ /* 0x000fc60003f04270 */
[----:B------:R-:W-:Y:S02]  /*0d00*/  IMAD.IADD R0, R4, 0x1, R3 ;  /* 0x0000000104007824 */ /* 0x000fe400078e0203 */
[----:B------:R-:W-:-:S03]  /*0d10*/  VIADD R4, R8, 0x10 ;  /* 0x0000001008047836 */ /* 0x000fc60000000000 */
[----:B------:R-:W0:Y:S02]  /*0d20*/  SHFL.DOWN PT, R3, R0, 0x8, R5 ;  /* 0x0900000000037989 */ /* 0x000e2400000e0005 */
[----:B0-----:R-:W-:Y:S02]  /*0d30*/  SEL R3, R3, RZ, !P0 ;  /* 0x000000ff03037207 */ /* 0x001fe40004000000 */
[----:B------:R-:W-:-:S03]  /*0d40*/  ISETP.GT.AND P0, PT, R4, R5, PT ;  /* 0x000000050400720c */ /* 0x000fc60003f04270 */
[----:B------:R-:W-:-:S05]  /*0d50*/  IMAD.IADD R2, R0, 0x1, R3 ;  /* 0x0000000100027824 */ /* 0x000fca00078e0203 */
[----:B------:R-:W0:Y:S02]  /*0d60*/  SHFL.DOWN PT, R3, R2, 0x10, R5 ;  /* 0x0a00000002037989 */ /* 0x000e2400000e0005 */
[----:B0-----:R-:W-:Y:S02]  /*0d70*/  SEL R3, R3, RZ, !P0 ;  /* 0x000000ff03037207 */ /* 0x001fe40004000000 */
[----:B------:R-:W-:-:S03]  /*0d80*/  ISETP.NE.AND P0, PT, R9, RZ, PT ;  /* 0x000000ff0900720c */ /* 0x000fc60003f05270 */
[----:B------:R-:W-:-:S05]  /*0d90*/  IMAD.IADD R3, R2, 0x1, R3 ;  /* 0x0000000102037824 */ /* 0x000fca00078e0203 */
[----:B------:R4:W-:Y:S01]  /*0da0*/  @!P1 STS [R6+0x8], R3 ;  /* 0x0000080306009388 */ /* 0x0009e20000000800 */
[----:B------:R-:W-:Y:S06]  /*0db0*/  BAR.SYNC.DEFER_BLOCKING 0x0 ;  /* 0x0000000000007b1d */ /* 0x000fec0000010000 */
[----:B------:R-:W-:Y:S05]  /*0dc0*/  @P0 BRA `(.L_x_17) ;  /* 0x0000002800d80947 */ /* 0x000fea0003800000 */
[----:B------:R-:W0:Y:S01]  /*0dd0*/  S2UR UR5, SR_CgaCtaId ;  /* 0x00000000000579c3 */ /* 0x000e220000008800 */
[----:B------:R-:W-:Y:S01]  /*0de0*/  UMOV UR4, 0x400 ;  /* 0x0000040000047882 */ /* 0x000fe20000000000 */
[C---:B------:R-:W-:Y:S02]  /*0df0*/  ISETP.GT.AND P2, PT, R20.reuse, 0x40, PT ;  /* 0x000000401400780c */ /* 0x040fe40003f44270 */
[C---:B------:R-:W-:Y:S02]  /*0e00*/  ISETP.GT.AND P1, PT, R20.reuse, 0x20, PT ;  /* 0x000000201400780c */ /* 0x040fe40003f24270 */
[----:B------:R-:W-:Y:S01]  /*0e10*/  ISETP.GT.AND P3, PT, R20, 0x80, PT ;  /* 0x000000801400780c */ /* 0x000fe20003f64270 */
[----:B0-----:R-:W-:-:S09]  /*0e20*/  ULEA UR4, UR5, UR4, 0x18 ;  /* 0x0000000405047291 */ /* 0x001fd2000f8ec0ff */
[----:B----4-:R-:W0:Y:S04]  /*0e30*/  LDS.128 R4, [UR4+0x10] ;  /* 0x00001004ff047984 */ /* 0x010e280008000c00 */
[----:B------:R-:W1:Y:S04]  /*0e40*/  LDS R0, [UR4+0xc] ;  /* 0x00000c04ff007984 */ /* 0x000e680008000800 */
[----:B------:R-:W2:Y:S01]  /*0e50*/  LDS.64 R8, [UR4+0x20] ;  /* 0x00002004ff087984 */ /* 0x000ea20008000a00 */
[----:B0-----:R-:W-:Y:S02]  /*0e60*/  SEL R4, R4, RZ, P2 ;  /* 0x000000ff04047207 */ /* 0x001fe40001000000 */
[----:B------:R-:W-:-:S02]  /*0e70*/  ISETP.GT.AND P2, PT, R20, 0x60, PT ;  /* 0x000000601400780c */ /* 0x000fc40003f44270 */
[----:B-1----:R-:W-:Y:S02]  /*0e80*/  SEL R0, R0, RZ, P1 ;  /* 0x000000ff00007207 */ /* 0x002fe40000800000 */
[----:B------:R-:W-:Y:S02]  /*0e90*/  SEL R5, R5, RZ, P2 ;  /* 0x000000ff05057207 */ /* 0x000fe40001000000 */
[----:B------:R-:W-:Y:S02]  /*0ea0*/  IADD3 R0, PT, PT, R4, R0, R3 ;  /* 0x0000000004007210 */ /* 0x000fe40007ffe003 */
[----:B------:R-:W-:Y:S02]  /*0eb0*/  ISETP.GT.AND P1, PT, R20, 0xa0, PT ;  /* 0x000000a01400780c */ /* 0x000fe40003f24270 */
[----:B------:R-:W-:Y:S02]  /*0ec0*/  SEL R6, R6, RZ, P3 ;  /* 0x000000ff06067207 */ /* 0x000fe40001800000 */
[----:B------:R-:W-:-:S02]  /*0ed0*/  ISETP.GT.AND P2, PT, R20, 0xc0, PT ;  /* 0x000000c01400780c */ /* 0x000fc40003f44270 */
[----:B------:R-:W-:Y:S02]  /*0ee0*/  ISETP.GT.AND P3, PT, R20, 0xe0, PT ;  /* 0x000000e01400780c */ /* 0x000fe40003f64270 */
[----:B------:R-:W-:Y:S02]  /*0ef0*/  SEL R7, R7, RZ, P1 ;  /* 0x000000ff07077207 */ /* 0x000fe40000800000 */
[----:B------:R-:W-:Y:S02]  /*0f00*/  IADD3 R0, PT, PT, R6, R0, R5 ;  /* 0x0000000006007210 */ /* 0x000fe40007ffe005 */
[----:B--2---:R-:W-:Y:S02]  /*0f10*/  SEL R8, R8, RZ, P2 ;  /* 0x000000ff08087207 */ /* 0x004fe40001000000 */
[----:B------:R-:W-:Y:S02]  /*0f20*/  SEL R9, R9, RZ, P3 ;  /* 0x000000ff09097207 */ /* 0x000fe40001800000 */
[----:B------:R-:W-:-:S05]  /*0f30*/  IADD3 R0, PT, PT, R8, R0, R7 ;  /* 0x0000000008007210 */ /* 0x000fca0007ffe007 */
[----:B------:R-:W-:Y:S01]  /*0f40*/  IMAD.IADD R3, R0, 0x1, R9 ;  /* 0x0000000100037824 */ /* 0x000fe200078e0209 */
[----:B------:R-:W-:Y:S06]  /*0f50*/  BRA `(.L_x_17) ;  /* 0x0000002800747947 */ /* 0x000fec0003800000 */
.L_x_3:
[----:B------:R-:W0:Y:S01]  /*0f60*/  S2R R0, SR_TID.X ;  /* 0x0000000000007919 */ /* 0x000e220000002100 */
[----:B------:R-:W1:Y:S01]  /*0f70*/  LDC.64 R2, c[0x0][0x380] ;  /* 0x0000e000ff027b82 */ /* 0x000e620000000a00 */
[----:B0-----:R-:W-:-:S04]  /*0f80*/  IMAD.SHL.U32 R5, R0, 0x4, RZ ;  /* 0x0000000400057824 */ /* 0x001fc800078e00ff */
[----:B-1----:R-:W-:-:S05]  /*0f90*/  IMAD.WIDE.U32 R2, R5, 0x4, R2 ;  /* 0x0000000405027825 */ /* 0x002fca00078e0002 */
[----:B------:R-:W2:Y:S04]  /*0fa0*/  LDG.E.128.CONSTANT R4, desc[UR6][R2.64] ;  /* 0x0000000602047981 */ /* 0x000ea8000c1e9d00 */
[----:B------:R-:W3:Y:S04]  /*0fb0*/  LDG.E.128.CONSTANT R8, desc[UR6][R2.64+0x1000] ;  /* 0x0010000602087981 */ /* 0x000ee8000c1e9d00 */
[----:B------:R-:W4:Y:S04]  /*0fc0*/  LDG.E.128.CONSTANT R12, desc[UR6][R2.64+0x2000] ;  /* 0x00200006020c7981 */ /* 0x000f28000c1e9d00 */
[----:B------:R-:W5:Y:S01]  /*0fd0*/  LDG.E.128.CONSTANT R16, desc[UR6][R2.64+0x3000] ;  /* 0x0030000602107981 */ /* 0x000f62000c1e9d00 */
[----:B------:R-:W-:Y:S01]  /*0fe0*/  ISETP.GE.U32.AND P0, PT, R20, 0x2000, PT ;  /* 0x000020001400780c */ /* 0x000fe20003f06070 */
[----:B------:R-:W-:Y:S01]  /*0ff0*/  IMAD.MOV.U32 R23, RZ, RZ, 0x1000 ;  /* 0x00001000ff177424 */ /* 0x000fe200078e00ff */
[----:B--2---:R-:W-:-:S04]  /*1000*/  IADD3 R5, PT, PT, R6, R5, R4 ;  /* 0x0000000506057210 */ /* 0x004fc80007ffe004 */
[----:B---3--:R-:W-:-:S04]  /*1010*/  IADD3 R5, PT, PT, R8, R7, R5 ;  /* 0x0000000708057210 */ /* 0x008fc80007ffe005 */
[----:B------:R-:W-:-:S04]  /*1020*/  IADD3 R5, PT, PT, R10, R9, R5 ;  /* 0x000000090a057210 */ /* 0x000fc80007ffe005 */
[----:B----4-:R-:W-:-:S04]  /*1030*/  IADD3 R5, PT, PT, R12, R11, R5 ;  /* 0x0000000b0c057210 */ /* 0x010fc80007ffe005 */
[----:B------:R-:W-:-:S04]  /*1040*/  IADD3 R5, PT, PT, R14, R13, R5 ;  /* 0x0000000d0e057210 */ /* 0x000fc80007ffe005 */
[----:B-----5:R-:W-:-:S04]  /*1050*/  IADD3 R5, PT, PT, R16, R15, R5 ;  /* 0x0000000f10057210 */ /* 0x020fc80007ffe005 */
[----:B------:R-:W-:-:S05]  /*1060*/  IADD3 R5, PT, PT, R18, R17, R5 ;  /* 0x0000001112057210 */ /* 0x000fca0007ffe005 */
[----:B------:R-:W-:Y:S01]  /*1070*/  IMAD.IADD R21, R19, 0x1, R5 ;  /* 0x0000000113157824 */ /* 0x000fe200078e0205 */
[----:B------:R-:W-:Y:S06]  /*1080*/  @!P0 BRA `(.L_x_18) ;  /* 0x00000000005c8947 */ /* 0x000fec0003800000 */
[----:B------:R-:W0:Y:S01]  /*1090*/  LDC R24, c[0x0][0x390] ;  /* 0x0000e400ff187b82 */ /* 0x000e220000000800 */
[----:B------:R-:W-:Y:S02]  /*10a0*/  VIADD R22, R20, 0xfffff000 ;  /* 0xfffff00014167836 */ /* 0x000fe40000000000 */
[----:B------:R-:W-:-:S07]  /*10b0*/  IMAD.MOV.U32 R23, RZ, RZ, 0x1000 ;  /* 0x00001000ff177424 */ /* 0x000fce00078e00ff */
.L_x_20:
[----:B------:R-:W-:-:S05]  /*10c0*/  IMAD.WIDE R26, R23, 0x4, R2 ;  /* 0x00000004171a7825 */ /* 0x000fca00078e0202 */
[----:B------:R-:W2:Y:S04]  /*10d0*/  LDG.E.128.CONSTANT R12, desc[UR6][R26.64] ;  /* 0x000000061a0c7981 */ /* 0x000ea8000c1e9d00 */
[----:B------:R-:W3:Y:S04]  /*10e0*/  LDG.E.128.CONSTANT R16, desc[UR6][R26.64+0x1000] ;  /* 0x001000061a107981 */ /* 0x000ee8000c1e9d00 */
[----:B------:R-:W4:Y:S04]  /*10f0*/  LDG.E.128.CONSTANT R4, desc[UR6][R26.64+0x2000] ;  /* 0x002000061a047981 */ /* 0x000f28000c1e9d00 */
[----:B------:R-:W5:Y:S01]  /*1100*/  LDG.E.128.CONSTANT R8, desc[UR6][R26.64+0x3000] ;  /* 0x003000061a087981 */ /* 0x000f62000c1e9d00 */
[----:B0-----:R-:W-:Y:S01]  /*1110*/  IMAD.MOV.U32 R20, RZ, RZ, R24 ;  /* 0x000000ffff147224 */ /* 0x001fe200078e0018 */
[----:B--2---:R-:W-:-:S04]  /*1120*/  IADD3 R13, PT, PT, R13, R12, R21 ;  /* 0x0000000c0d0d7210 */ /* 0x004fc80007ffe015 */
[----:B------:R-:W-:-:S04]  /*1130*/  IADD3 R13, PT, PT, R15, R14, R13 ;  /* 0x0000000e0f0d7210 */ /* 0x000fc80007ffe00d */
[----:B---3--:R-:W-:-:S04]  /*1140*/  IADD3 R13, PT, PT, R17, R16, R13 ;  /* 0x00000010110d7210 */ /* 0x008fc80007ffe00d */
[----:B------:R-:W-:-:S04]  /*1150*/  IADD3 R13, PT, PT, R19, R18, R13 ;  /* 0x00000012130d7210 */ /* 0x000fc80007ffe00d */
[----:B----4-:R-:W-:Y:S01]  /*1160*/  IADD3 R13, PT, PT, R5, R4, R13 ;  /* 0x00000004050d7210 */ /* 0x010fe20007ffe00d */
[----:B------:R-:W-:-:S03]  /*1170*/  IMAD.IADD R4, R20, 0x1, -R23 ;  /* 0x0000000114047824 */ /* 0x000fc600078e0a17 */
[----:B------:R-:W-:Y:S02]  /*1180*/  IADD3 R13, PT, PT, R7, R6, R13 ;  /* 0x00000006070d7210 */ /* 0x000fe40007ffe00d */
[----:B------:R-:W-:Y:S02]  /*1190*/  ISETP.GE.AND P0, PT, R4, 0x1000, PT ;  /* 0x000010000400780c */ /* 0x000fe40003f06270 */
[----:B-----5:R-:W-:-:S04]  /*11a0*/  IADD3 R13, PT, PT, R9, R8, R13 ;  /* 0x00000008090d7210 */ /* 0x020fc80007ffe00d */
[----:B------:R-:W-:-:S07]  /*11b0*/  IADD3 R21, PT, PT, R11, R10, R13 ;  /* 0x0000000a0b157210 */ /* 0x000fce0007ffe00d */
[----:B------:R-:W-:Y:S05]  /*11c0*/  @!P0 BRA `(.L_x_19) ;  /* 0x0000000400fc8947 */ /* 0x000fea0003800000 */
[----:B------:R-:W-:-:S05]  /*11d0*/  VIADD R23, R23, 0x1000 ;  /* 0x0000100017177836 */ /* 0x000fca0000000000 */
[----:B------:R-:W-:-:S13]  /*11e0*/  ISETP.GT.AND P0, PT, R23, R22, PT ;  /* 0x000000161700720c */ /* 0x000fda0003f04270 */
[----:B------:R-:W-:Y:S05]  /*11f0*/  @!P0 BRA `(.L_x_20) ;  /* 0xfffffffc00b08947 */ /* 0x000fea000383ffff */
.L_x_18:
[----:B------:R-:W-:-:S13]  /*1200*/  ISETP.GE.AND P0, PT, R23, R20, PT ;  /* 0x000000141700720c */ /* 0x000fda0003f06270 */
[----:B------:R-:W-:Y:S05]  /*1210*/  @P0 BRA `(.L_x_19) ;  /* 0x0000000400e80947 */ /* 0x000fea0003800000 */
[----:B------:R-:W-:Y:S01]  /*1220*/  IMAD.IADD R9, R20, 0x1, -R23 ;  /* 0x0000000114097824 */ /* 0x000fe200078e0a17 */
[----:B------:R-:W-:Y:S04]  /*1230*/  BSSY.RECONVERGENT B1, `(.L_x_19) ;  /* 0x0000078000017945 */ /* 0x000fe80003800200 */
[----:B------:R-:W-:-:S13]  /*1240*/  ISETP.GE.AND P0, PT, R0, R9, PT ;  /* 0x000000090000720c */ /* 0x000fda0003f06270 */
[----:B------:R-:W-:Y:S05]  /*1250*/  @P0 BRA `(.L_x_21) ;  /* 0x0000000400d40947 */ /* 0x000fea0003800000 */
[----:B------:R-:W-:Y:S01]  /*1260*/  LOP3.LUT R2, RZ, R0, RZ, 0x33, !PT ;  /* 0x00000000ff027212 */ /* 0x000fe200078e33ff */
[----:B------:R-:W-:Y:S01]  /*1270*/  BSSY.RECONVERGENT B2, `(.L_x_22) ;  /* 0x0000015000027945 */ /* 0x000fe20003800200 */
[----:B------:R-:W-:Y:S02]  /*1280*/  IMAD.MOV.U32 R8, RZ, RZ, R0 ;  /* 0x000000ffff087224 */ /* 0x000fe400078e0000 */
[----:B------:R-:W-:-:S04]  /*1290*/  IADD3 R2, PT, PT, -R23, R20, R2 ;  /* 0x0000001417027210 */ /* 0x000fc80007ffe102 */
[C---:B------:R-:W-:Y:S02]  /*12a0*/  LOP3.LUT R3, R2.reuse, 0x300, RZ, 0xc0, !PT ;  /* 0x0000030002037812 */ /* 0x040fe400078ec0ff */
[----:B------:R-:W-:Y:S02]  /*12b0*/  ISETP.GE.U32.AND P1, PT, R2, 0x300, PT ;  /* 0x000003000200780c */ /* 0x000fe40003f26070 */
[----:B------:R-:W-:-:S13]  /*12c0*/  ISETP.NE.AND P0, PT, R3, 0x300, PT ;  /* 0x000003000300780c */ /* 0x000fda0003f05270 */
[----:B------:R-:W-:Y:S05]  /*12d0*/  @!P0 BRA `(.L_x_23) ;  /* 0x0000000000388947 */ /* 0x000fea0003800000 */
[----:B------:R-:W0:Y:S01]  /*12e0*/  LDC.64 R4, c[0x0][0x380] ;  /* 0x0000e000ff047b82 */ /* 0x000e220000000a00 */
[----:B------:R-:W-:Y:S01]  /*12f0*/  LEA.HI R2, R2, 0x1, RZ, 0x18 ;  /* 0x0000000102027811 */ /* 0x000fe200078fc0ff */
[----:B------:R-:W-:Y:S02]  /*1300*/  IMAD.IADD R7, R0, 0x1, R23 ;  /* 0x0000000100077824 */ /* 0x000fe400078e0217 */
[----:B------:R-:W-:Y:S01]  /*1310*/  IMAD.MOV.U32 R8, RZ, RZ, R0 ;  /* 0x000000ffff087224 */ /* 0x000fe200078e0000 */
[----:B------:R-:W-:-:S05]  /*1320*/  LOP3.LUT R2, R2, 0x3, RZ, 0xc0, !PT ;  /* 0x0000000302027812 */ /* 0x000fca00078ec0ff */
[----:B------:R-:W-:-:S07]  /*1330*/  IMAD.MOV R6, RZ, RZ, -R2 ;  /* 0x000000ffff067224 */ /* 0x000fce00078e0a02 */
.L_x_24:
[----:B0-----:R-:W-:-:S06]  /*1340*/  IMAD.WIDE.U32 R2, R7, 0x4, R4 ;  /* 0x0000000407027825 */ /* 0x001fcc00078e0004 */
[----:B------:R-:W2:Y:S01]  /*1350*/  LDG.E.CONSTANT R2, desc[UR6][R2.64] ;  /* 0x0000000602027981 */ /* 0x000ea2000c1e9900 */
[----:B------:R-:W-:Y:S02]  /*1360*/  VIADD R6, R6, 0x1 ;  /* 0x0000000106067836 */ /* 0x000fe40000000000 */
[----:B------:R-:W-:Y:S02]  /*1370*/  VIADD R8, R8, 0x100 ;  /* 0x0000010008087836 */ /* 0x000fe40000000000 */
[----:B------:R-:W-:Y:S01]  /*1380*/  VIADD R7, R7, 0x100 ;  /* 0x0000010007077836 */ /* 0x000fe20000000000 */
[----:B------:R-:W-:Y:S01]  /*1390*/  ISETP.NE.AND P0, PT, R6, RZ, PT ;  /* 0x000000ff0600720c */ /* 0x000fe20003f05270 */
[----:B--2---:R-:W-:-:S12]  /*13a0*/  IMAD.IADD R21, R2, 0x1, R21 ;  /* 0x0000000102157824 */ /* 0x004fd800078e0215 */
[----:B------:R-:W-:Y:S05]  /*13b0*/  @P0 BRA `(.L_x_24) ;  /* 0xfffffffc00e00947 */ /* 0x000fea000383ffff */
.L_x_23:
[----:B------:R-:W-:Y:S05]  /*13c0*/  BSYNC.RECONVERGENT B2 ;  /* 0x0000000000027941 */ /* 0x000fea0003800200 */
.L_x_22:
[----:B------:R-:W-:Y:S05]  /*13d0*/  @!P1 BRA `(.L_x_21) ;  /* 0x0000000400749947 */ /* 0x000fea0003800000 */
[----:B------:R-:W0:Y:S01]  /*13e0*/  LDCU.64 UR4, c[0x0][0x380] ;  /* 0x00007000ff0477ac */ /* 0x000e220008000a00 */
[----:B------:R-:W-:Y:S01]  /*13f0*/  IMAD.IADD R5, R9, 0x1, -R8 ;  /* 0x0000000109057824 */ /* 0x000fe200078e0a08 */
[C---:B------:R-:W-:Y:S01]  /*1400*/  IADD3 R3, P0, PT, R8.reuse, R23, RZ ;  /* 0x0000001708037210 */ /* 0x040fe20007f1e0ff */
[----:B------:R-:W-:Y:S01]  /*1410*/  BSSY.RECONVERGENT B2, `(.L_x_25) ;  /* 0x0000033000027945 */ /* 0x000fe20003800200 */
[----:B------:R-:W-:Y:S02]  /*1420*/  IMAD.IADD R23, R8, 0x1, R23 ;  /* 0x0000000108177824 */ /* 0x000fe400078e0217 */
[----:B------:R-:W-:Y:S01]  /*1430*/  ISETP.GT.AND P1, PT, R5, 0xc00, PT ;  /* 0x00000c000500780c */ /* 0x000fe20003f24270 */
[----:B------:R-:W-:Y:S01]  /*1440*/  IMAD.X R4, RZ, RZ, RZ, P0 ;  /* 0x000000ffff047224 */ /* 0x000fe200000e06ff */
[----:B0-----:R-:W-:-:S04]  /*1450*/  LEA R2, P0, R3, UR4, 0x2 ;  /* 0x0000000403027c11 */ /* 0x001fc8000f8010ff */
[----:B------:R-:W-:Y:S02]  /*1460*/  LEA.HI.X R3, R3, UR5, R4, 0x2, P0 ;  /* 0x0000000503037c11 */ /* 0x000fe400080f1404 */
[----:B------:R-:W-:-:S05]  /*1470*/  IADD3 R2, P0, PT, R2, 0x800, RZ ;  /* 0x0000080002027810 */ /* 0x000fca0007f1e0ff */
[----:B------:R-:W-:Y:S01]  /*1480*/  IMAD.X R3, RZ, RZ, R3, P0 ;  /* 0x000000ffff037224 */ /* 0x000fe200000e0603 */
[----:B------:R-:W-:Y:S01]  /*1490*/  PLOP3.LUT P0, PT, PT, PT, PT, 0x80, 0x8 ;  /* 0x000000000008781c */ /* 0x000fe20003f0f070 */
[----:B------:R-:W-:-:S12]  /*14a0*/  @!P1 BRA `(.L_x_26) ;  /* 0x0000000000a49947 */ /* 0x000fd80003800000 */
[----:B------:R-:W-:Y:S01]  /*14b0*/  PLOP3.LUT P0, PT, PT, PT, PT, 0x8, 0x80 ;  /* 0x000000000080781c */ /* 0x000fe20003f0e170 */
[----:B------:R-:W-:-:S12]  /*14c0*/  VIADD R11, R9, 0xfffff400 ;  /* 0xfffff400090b7836 */ /* 0x000fd80000000000 */
.L_x_27:
[----:B------:R-:W0:Y:S01]  /*14d0*/  LDC.64 R4, c[0x0][0x380] ;  /* 0x0000e000ff047b82 */ /* 0x000e220000000a00 */
[C---:B------:R-:W-:Y:S01]  /*14e0*/  VIADD R27, R23.reuse, 0x400 ;  /* 0x00000400171b7836 */ /* 0x040fe20000000000 */
[----:B------:R-:W2:Y:S01]  /*14f0*/  LDG.E.CONSTANT R12, desc[UR6][R2.64+-0x400] ;  /* 0xfffc0006020c7981 */ /* 0x000ea2000c1e9900 */
[----:B------:R-:W-:-:S03]  /*1500*/  VIADD R7, R23, 0x800 ;  /* 0x0000080017077836 */ /* 0x000fc60000000000 */
[----:B------:R-:W3:Y:S04]  /*1510*/  LDG.E.CONSTANT R18, desc[UR6][R2.64] ;  /* 0x0000000602127981 */ /* 0x000ee8000c1e9900 */
[----:B------:R-:W3:Y:S04]  /*1520*/  LDG.E.CONSTANT R17, desc[UR6][R2.64+0x400] ;  /* 0x0004000602117981 */ /* 0x000ee8000c1e9900 */
[----:B------:R-:W4:Y:S01]  /*1530*/  LDG.E.CONSTANT R15, desc[UR6][R2.64+0xc00] ;  /* 0x000c0006020f7981 */ /* 0x000f22000c1e9900 */
[----:B------:R-:W-:-:S03]  /*1540*/  VIADD R29, R23, 0xc00 ;  /* 0x00000c00171d7836 */ /* 0x000fc60000000000 */
[----:B------:R-:W5:Y:S04]  /*1550*/  LDG.E.CONSTANT R14, desc[UR6][R2.64+0x1000] ;  /* 0x00100006020e7981 */ /* 0x000f68000c1e9900 */
[----:B------:R-:W5:Y:S01]  /*1560*/  LDG.E.CONSTANT R13, desc[UR6][R2.64+0x1400] ;  /* 0x00140006020d7981 */ /* 0x000f62000c1e9900 */
[----:B0-----:R-:W-:-:S03]  /*1570*/  IMAD.WIDE.U32 R24, R23, 0x4, R4 ;  /* 0x0000000417187825 */ /* 0x001fc600078e0004 */
[----:B------:R-:W5:Y:S04]  /*1580*/  LDG.E.CONSTANT R19, desc[UR6][R2.64+0x1c00] ;  /* 0x001c000602137981 */ /* 0x000f68000c1e9900 */
[----:B------:R-:W2:Y:S01]  /*1590*/  LDG.E.CONSTANT R10, desc[UR6][R24.64] ;  /* 0x00000006180a7981 */ /* 0x000ea2000c1e9900 */
[----:B------:R-:W-:-:S03]  /*15a0*/  IMAD.WIDE.U32 R26, R27, 0x4, R4 ;  /* 0x000000041b1a7825 */ /* 0x000fc600078e0004 */
[----:B------:R-:W5:Y:S01]  /*15b0*/  LDG.E.CONSTANT R20, desc[UR6][R2.64+0x2400] ;  /* 0x0024000602147981 */ /* 0x000f62000c1e9900 */
[----:B------:R-:W-:-:S03]  /*15c0*/  IMAD.WIDE.U32 R6, R7, 0x4, R4 ;  /* 0x0000000407067825 */ /* 0x000fc600078e0004 */
[----:B------:R-:W4:Y:S01]  /*15d0*/  LDG.E.CONSTANT R16, desc[UR6][R26.64] ;  /* 0x000000061a107981 */ /* 0x000f22000c1e9900 */
[----:B------:R-:W-:-:S03]  /*15e0*/  IMAD.WIDE.U32 R4, R29, 0x4, R4 ;  /* 0x000000041d047825 */ /* 0x000fc600078e0004 */
[----:B------:R-:W5:Y:S04]  /*15f0*/  LDG.E.CONSTANT R6, desc[UR6][R6.64] ;  /* 0x0000000606067981 */ /* 0x000f68000c1e9900 */
[----:B------:R-:W5:Y:S04]  /*1600*/  LDG.E.CONSTANT R25, desc[UR6][R2.64+0x2000] ;  /* 0x0020000602197981 */ /* 0x000f68000c1e9900 */
[----:B------:R0:W5:Y:S04]  /*1610*/  LDG.E.CONSTANT R5, desc[UR6][R4.64] ;  /* 0x0000000604057981 */ /* 0x000168000c1e9900 */
[----:B------:R-:W5:Y:S04]  /*1620*/  LDG.E.CONSTANT R24, desc[UR6][R2.64+0x2c00] ;  /* 0x002c000602187981 */ /* 0x000f68000c1e9900 */
[----:B------:R-:W5:Y:S04]  /*1630*/  LDG.E.CONSTANT R27, desc[UR6][R2.64+0x3000] ;  /* 0x00300006021b7981 */ /* 0x000f68000c1e9900 */
[----:B------:R1:W5:Y:S01]  /*1640*/  LDG.E.CONSTANT R22, desc[UR6][R2.64+0x3400] ;  /* 0x0034000602167981 */ /* 0x000362000c1e9900 */
[----:B------:R-:W-:-:S05]  /*1650*/  VIADD R8, R8, 0x1000 ;  /* 0x0000100008087836 */ /* 0x000fca0000000000 */
[----:B------:R-:W-:Y:S02]  /*1660*/  ISETP.GE.AND P1, PT, R8, R11, PT ;  /* 0x0000000b0800720c */ /* 0x000fe40003f26270 */
[----:B0-----:R-:W-:Y:S01]  /*1670*/  IADD3 R4, P2, PT, R2, 0x4000, RZ ;  /* 0x0000400002047810 */ /* 0x001fe20007f5e0ff */
[----:B------:R-:W-:-:S04]  /*1680*/  VIADD R23, R23, 0x1000 ;  /* 0x0000100017177836 */ /* 0x000fc80000000000 */
[----:B-1----:R-:W-:Y:S02]  /*1690*/  IMAD.X R3, RZ, RZ, R3, P2 ;  /* 0x000000ffff037224 */ /* 0x002fe400010e0603 */
[----:B------:R-:W-:Y:S01]  /*16a0*/  IMAD.MOV.U32 R2, RZ, RZ, R4 ;  /* 0x000000ffff027224 */ /* 0x000fe200078e0004 */
[----:B--2---:R-:W-:-:S04]  /*16b0*/  IADD3 R10, PT, PT, R12, R10, R21 ;  /* 0x0000000a0c0a7210 */ /* 0x004fc80007ffe015 */
[----:B---3--:R-:W-:-:S04]  /*16c0*/  IADD3 R10, PT, PT, R17, R18, R10 ;  /* 0x00000012110a7210 */ /* 0x008fc80007ffe00a */
[----:B----4-:R-:W-:-:S04]  /*16d0*/  IADD3 R10, PT, PT, R15, R16, R10 ;  /* 0x000000100f0a7210 */ /* 0x010fc80007ffe00a */
[----:B-----5:R-:W-:-:S04]  /*16e0*/  IADD3 R10, PT, PT, R13, R14, R10 ;  /* 0x0000000e0d0a7210 */ /* 0x020fc80007ffe00a */
[----:B------:R-:W-:-:S04]  /*16f0*/  IADD3 R6, PT, PT, R19, R6, R10 ;  /* 0x0000000613067210 */ /* 0x000fc80007ffe00a */
[----:B------:R-:W-:-:S04]  /*1700*/  IADD3 R6, PT, PT, R20, R25, R6 ;  /* 0x0000001914067210 */ /* 0x000fc80007ffe006 */
[----:B------:R-:W-:-:S04]  /*1710*/  IADD3 R5, PT, PT, R24, R5, R6 ;  /* 0x0000000518057210 */ /* 0x000fc80007ffe006 */
[----:B------:R-:W-:Y:S01]  /*1720*/  IADD3 R21, PT, PT, R22, R27, R5 ;  /* 0x0000001b16157210 */ /* 0x000fe20007ffe005 */
[----:B------:R-:W-:Y:S06]  /*1730*/  @!P1 BRA `(.L_x_27) ;  /* 0xfffffffc00649947 */ /* 0x000fec000383ffff */
.L_x_26:
[----:B------:R-:W-:Y:S05]  /*1740*/  BSYNC.RECONVERGENT B2 ;  /* 0x0000000000027941 */ /* 0x000fea0003800200 */
.L_x_25:
[----:B------:R-:W-:Y:S01]  /*1750*/  IMAD.IADD R4, R9, 0x1, -R8 ;  /* 0x0000000109047824 */ /* 0x000fe200078e0a08 */
[----:B------:R-:W-:Y:S04]  /*1760*/  BSSY.RECONVERGENT B2, `(.L_x_28) ;  /* 0x000001a000027945 */ /* 0x000fe80003800200 */
[----:B------:R-:W-:-:S13]  /*1770*/  ISETP.GT.AND P1, PT, R4, 0x400, PT ;  /* 0x000004000400780c */ /* 0x000fda0003f24270 */
[----:B------:R-:W-:Y:S05]  /*1780*/  @!P1 BRA `(.L_x_29) ;  /* 0x00000000005c9947 */ /* 0x000fea0003800000 */
[----:B------:R-:W0:Y:S01]  /*1790*/  LDC.64 R6, c[0x0][0x380] ;  /* 0x0000e000ff067b82 */ /* 0x000e220000000a00 */
[C---:B------:R-:W-:Y:S01]  /*17a0*/  VIADD R11, R23.reuse, 0x400 ;  /* 0x00000400170b7836 */ /* 0x040fe20000000000 */
[----:B------:R-:W2:Y:S04]  /*17b0*/  LDG.E.CONSTANT R10, desc[UR6][R2.64+-0x400] ;  /* 0xfffc0006020a7981 */ /* 0x000ea8000c1e9900 */
[----:B------:R-:W3:Y:S04]  /*17c0*/  LDG.E.CONSTANT R12, desc[UR6][R2.64+0x400] ;  /* 0x00040006020c7981 */ /* 0x000ee8000c1e9900 */
[----:B------:R-:W4:Y:S04]  /*17d0*/  LDG.E.CONSTANT R13, desc[UR6][R2.64+0xc00] ;  /* 0x000c0006020d7981 */ /* 0x000f28000c1e9900 */
[----:B------:R-:W5:Y:S04]  /*17e0*/  LDG.E.CONSTANT R15, desc[UR6][R2.64+0x1000] ;  /* 0x00100006020f7981 */ /* 0x000f68000c1e9900 */
[----:B------:R1:W5:Y:S01]  /*17f0*/  LDG.E.CONSTANT R14, desc[UR6][R2.64+0x1400] ;  /* 0x00140006020e7981 */ /* 0x000362000c1e9900 */
[----:B0-----:R-:W-:-:S04]  /*1800*/  IMAD.WIDE.U32 R4, R23, 0x4, R6 ;  /* 0x0000000417047825 */ /* 0x001fc800078e0006 */
[----:B------:R-:W-:Y:S02]  /*1810*/  IMAD.WIDE.U32 R6, R11, 0x4, R6 ;  /* 0x000000040b067825 */ /* 0x000fe400078e0006 */
[----:B------:R-:W2:Y:S04]  /*1820*/  LDG.E.CONSTANT R4, desc[UR6][R4.64] ;  /* 0x0000000604047981 */ /* 0x000ea8000c1e9900 */
[----:B------:R-:W3:Y:S04]  /*1830*/  LDG.E.CONSTANT R11, desc[UR6][R2.64] ;  /* 0x00000006020b7981 */ /* 0x000ee8000c1e9900 */
[----:B------:R-:W4:Y:S01]  /*1840*/  LDG.E.CONSTANT R7, desc[UR6][R6.64] ;  /* 0x0000000606077981 */ /* 0x000f22000c1e9900 */
[----:B------:R-:W-:Y:S01]  /*1850*/  PLOP3.LUT P0, PT, PT, PT, PT, 0x8, 0x80 ;  /* 0x000000000080781c */ /* 0x000fe20003f0e170 */
[----:B------:R-:W-:-:S02]  /*1860*/  VIADD R8, R8, 0x800 ;  /* 0x0000080008087836 */ /* 0x000fc40000000000 */
[----:B------:R-:W-:Y:S01]  /*1870*/  VIADD R23, R23, 0x800 ;  /* 0x0000080017177836 */ /* 0x000fe20000000000 */
[----:B--2---:R-:W-:Y:S02]  /*1880*/  IADD3 R10, PT, PT, R10, R4, R21 ;  /* 0x000000040a0a7210 */ /* 0x004fe40007ffe015 */
[----:B------:R-:W-:Y:S02]  /*1890*/  IADD3 R4, P1, PT, R2, 0x2000, RZ ;  /* 0x0000200002047810 */ /* 0x000fe40007f3e0ff */
[----:B---3--:R-:W-:-:S03]  /*18a0*/  IADD3 R10, PT, PT, R12, R11, R10 ;  /* 0x0000000b0c0a7210 */ /* 0x008fc60007ffe00a */
[----:B------:R-:W-:Y:S01]  /*18b0*/  IMAD.X R5, RZ, RZ, R3, P1 ;  /* 0x000000ffff057224 */ /* 0x000fe200008e0603 */
[----:B----4-:R-:W-:Y:S01]  /*18c0*/  IADD3 R10, PT, PT, R13, R7, R10 ;  /* 0x000000070d0a7210 */ /* 0x010fe20007ffe00a */
[----:B-1----:R-:W-:Y:S02]  /*18d0*/  IMAD.MOV.U32 R2, RZ, RZ, R4 ;  /* 0x000000ffff027224 */ /* 0x002fe400078e0004 */
[----:B------:R-:W-:Y:S01]  /*18e0*/  IMAD.MOV.U32 R3, RZ, RZ, R5 ;  /* 0x000000ffff037224 */ /* 0x000fe200078e0005 */
[----:B-----5:R-:W-:-:S07]  /*18f0*/  IADD3 R21, PT, PT, R14, R15, R10 ;  /* 0x0000000f0e157210 */ /* 0x020fce0007ffe00a */
.L_x_29:
[----:B------:R-:W-:Y:S05]  /*1900*/  BSYNC.RECONVERGENT B2 ;  /* 0x0000000000027941 */ /* 0x000fea0003800200 */
.L_x_28:
[----:B------:R-:W-:-:S13]  /*1910*/  ISETP.LT.OR P0, PT, R8, R9, P0 ;  /* 0x000000090800720c */ /* 0x000fda0000701670 */
[----:B------:R-:W-:Y:S05]  /*1920*/  @!P0 BRA `(.L_x_21) ;  /* 0x0000000000208947 */ /* 0x000fea0003800000 */
[----:B------:R-:W0:Y:S01]  /*1930*/  LDC.64 R4, c[0x0][0x380] ;  /* 0x0000e000ff047b82 */ /* 0x000e220000000a00 */
[----:B------:R-:W2:Y:S04]  /*1940*/  LDG.E.CONSTANT R6, desc[UR6][R2.64+-0x400] ;  /* 0xfffc000602067981 */ /* 0x000ea8000c1e9900 */
[----:B------:R-:W3:Y:S04]  /*1950*/  LDG.E.CONSTANT R7, desc[UR6][R2.64] ;  /* 0x0000000602077981 */ /* 0x000ee8000c1e9900 */
[----:B------:R-:W3:Y:S01]  /*1960*/  LDG.E.CONSTANT R8, desc[UR6][R2.64+0x400] ;  /* 0x0004000602087981 */ /* 0x000ee2000c1e9900 */
[----:B0-----:R-:W-:-:S06]  /*1970*/  IMAD.WIDE.U32 R4, R23, 0x4, R4 ;  /* 0x0000000417047825 */ /* 0x001fcc00078e0004 */
[----:B------:R-:W2:Y:S02]  /*1980*/  LDG.E.CONSTANT R4, desc[UR6][R4.64] ;  /* 0x0000000604047981 */ /* 0x000ea4000c1e9900 */
[----:B--2---:R-:W-:-:S04]  /*1990*/  IADD3 R6, PT, PT, R6, R4, R21 ;  /* 0x0000000406067210 */ /* 0x004fc80007ffe015 */
[----:B---3--:R-:W-:-:S07]  /*19a0*/  IADD3 R21, PT, PT, R8, R7, R6 ;  /* 0x0000000708157210 */ /* 0x008fce0007ffe006 */
.L_x_21:
[----:B------:R-:W-:Y:S05]  /*19b0*/  BSYNC.RECONVERGENT B1 ;  /* 0x0000000000017941 */ /* 0x000fea0003800200 */
.L_x_19:
[----:B------:R-:W0:Y:S01]  /*19c0*/  S2R R8, SR_LANEID ;  /* 0x0000000000087919 */ /* 0x000e220000000000 */
[----:B------:R-:W1:Y:S01]  /*19d0*/  SHFL.DOWN PT, R2, R21, 0x1, 0x1f ;  /* 0x08201f0015027f89 */ /* 0x000e6200000e0000 */
[C---:B0-----:R-:W-:Y:S02]  /*19e0*/  ISETP.GT.AND P0, PT, R8.reuse, 0x1e, PT ;  /* 0x0000001e0800780c */ /* 0x041fe40003f04270 */
[----:B------:R-:W-:Y:S02]  /*19f0*/  ISETP.NE.AND P1, PT, R8, RZ, PT ;  /* 0x000000ff0800720c */ /* 0x000fe40003f25270 */
[----:B-1----:R-:W-:Y:S02]  /*1a00*/  SEL R2, R2, RZ, !P0 ;  /* 0x000000ff02027207 */ /* 0x002fe40004000000 */
[----:B------:R-:W-:-:S03]  /*1a10*/  ISETP.GT.AND P0, PT, R8, 0x1d, PT ;  /* 0x0000001d0800780c */ /* 0x000fc60003f04270 */
[----:B------:R-:W-:-:S05]  /*1a20*/  IMAD.IADD R2, R2, 0x1, R21 ;  /* 0x0000000102027824 */ /* 0x000fca00078e0215 */
[----:B------:R-:W0:Y:S01]  /*1a30*/  SHFL.DOWN PT, R3, R2, 0x2, 0x1f ;  /* 0x08401f0002037f89 */ /* 0x000e2200000e0000 */
[----:B------:R-:W-:Y:S01]  /*1a40*/  @!P1 MOV R6, 0x400 ;  /* 0x0000040000069802 */ /* 0x000fe20000000f00 */
[----:B------:R-:W1:Y:S01]  /*1a50*/  @!P1 S2R R7, SR_CgaCtaId ;  /* 0x0000000000079919 */ /* 0x000e620000008800 */
[----:B0-----:R-:W-:Y:S02]  /*1a60*/  SEL R3, R3, RZ, !P0 ;  /* 0x000000ff03037207 */ /* 0x001fe40004000000 */
[----:B------:R-:W-:-:S03]  /*1a70*/  ISETP.GT.AND P0, PT, R8, 0x1b, PT ;  /* 0x0000001b0800780c */ /* 0x000fc60003f04270 */
[----:B------:R-:W-:-:S05]  /*1a80*/  IMAD.IADD R3, R2, 0x1, R3 ;  /* 0x0000000102037824 */ /* 0x000fca00078e0203 */
[----:B------:R-:W0:Y:S01]  /*1a90*/  SHFL.DOWN PT, R4, R3, 0x4, 0x1f ;  /* 0x08801f0003047f89 */ /* 0x000e2200000e0000 */
[----:B-1----:R-:W-:Y:S02]  /*1aa0*/  @!P1 LEA R6, R7, R6, 0x18 ;  /* 0x0000000607069211 */ /* 0x002fe400078ec0ff */
[----:B0-----:R-:W-:Y:S02]  /*1ab0*/  SEL R4, R4, RZ, !P0 ;  /* 0x000000ff04047207 */ /* 0x001fe40004000000 */
[----:B------:R-:W-:-:S03]  /*1ac0*/  ISETP.GT.AND P0, PT, R8, 0x17, PT ;  /* 0x000000170800780c */ /* 0x000fc60003f04270 */
[----:B------:R-:W-:Y:S01]  /*1ad0*/  IMAD.IADD R4, R3, 0x1, R4 ;  /* 0x0000000103047824 */ /* 0x000fe200078e0204 */
[----:B------:R-:W-:-:S04]  /*1ae0*/  @!P1 SHF.R.U32.HI R3, RZ, 0x3, R0 ;  /* 0x00000003ff039819 */ /* 0x000fc80000011600 */
        /* <DEDUP_REMOVED lines=13> */
[----:B------:R-:W0:Y:S01]  /*1bc0*/  S2UR UR5, SR_CgaCtaId ;  /* 0x00000000000579c3 */ /* 0x000e220000008800 */
[----:B------:R-:W-:Y:S02]  /*1bd0*/  UMOV UR4, 0x400 ;  /* 0x0000040000047882 */ /* 0x000fe40000000000 */
[----:B0-----:R-:W-:-:S09]  /*1be0*/  ULEA UR4, UR5, UR4, 0x18 ;  /* 0x0000000405047291 */ /* 0x001fd2000f8ec0ff */
[----:B------:R-:W-:Y:S04]  /*1bf0*/  LDS R0, [UR4+0xc] ;  /* 0x00000c04ff007984 */ /* 0x000fe80008000800 */
[----:B---3--:R-:W0:Y:S04]  /*1c00*/  LDS.128 R4, [UR4+0x10] ;  /* 0x00001004ff047984 */ /* 0x008e280008000c00 */
[----:B------:R-:W1:Y:S01]  /*1c10*/  LDS.64 R8, [UR4+0x20] ;  /* 0x00002004ff087984 */ /* 0x000e620008000a00 */
[----:B0-----:R-:W-:-:S04]  /*1c20*/  IADD3 R0, PT, PT, R4, R0, R3 ;  /* 0x0000000004007210 */ /* 0x001fc80007ffe003 */
[----:B------:R-:W-:-:S04]  /*1c30*/  IADD3 R0, PT, PT, R6, R0, R5 ;  /* 0x0000000006007210 */ /* 0x000fc80007ffe005 */
[----:B-1----:R-:W-:-:S05]  /*1c40*/  IADD3 R0, PT, PT, R8, R0, R7 ;  /* 0x0000000008007210 */ /* 0x002fca0007ffe007 */
[----:B------:R-:W-:Y:S01]  /*1c50*/  IMAD.IADD R3, R0, 0x1, R9 ;  /* 0x0000000100037824 */ /* 0x000fe200078e0209 */
[----:B------:R-:W-:Y:S06]  /*1c60*/  BRA `(.L_x_17) ;  /* 0x0000001c00307947 */ /* 0x000fec0003800000 */
.L_x_2:
        /* <DEDUP_REMOVED lines=12> */
.L_x_32:
[----:B------:R-:W-:Y:S05]  /*1d30*/  BSYNC.RECONVERGENT B1 ;  /* 0x0000000000017941 */ /* 0x000fea0003800200 */
.L_x_31:
        /* <DEDUP_REMOVED lines=16> */
.L_x_37:
        /* <DEDUP_REMOVED lines=9> */
.L_x_36:
[----:B------:R-:W-:Y:S05]  /*1ed0*/  BSYNC.RECONVERGENT B2 ;  /* 0x0000000000027941 */ /* 0x000fea0003800200 */
.L_x_35:
        /* <DEDUP_REMOVED lines=8> */
.L_x_40:
        /* <DEDUP_REMOVED lines=35> */
.L_x_39:
[----:B------:R-:W-:Y:S05]  /*2190*/  BSYNC.RECONVERGENT B2 ;  /* 0x0000000000027941 */ /* 0x000fea0003800200 */
.L_x_38:
        /* <DEDUP_REMOVED lines=22> */
.L_x_42:
[----:B------:R-:W-:Y:S05]  /*2300*/  BSYNC.RECONVERGENT B2 ;  /* 0x0000000000027941 */ /* 0x000fea0003800200 */
.L_x_41:
        /* <DEDUP_REMOVED lines=10> */
.L_x_34:
[----:B------:R-:W-:Y:S05]  /*23b0*/  BSYNC.RECONVERGENT B1 ;  /* 0x0000000000017941 */ /* 0x000fea0003800200 */
.L_x_33:
        /* <DEDUP_REMOVED lines=38> */
[----:B------:R-:W0:Y:S04]  /*2620*/  LDS.128 R4, [UR4+0x10] ;  /* 0x00001004ff047984 */ /* 0x000e280008000c00 */
[----:B------:R-:W1:Y:S01]  /*2630*/  LDS.64 R8, [UR4+0x20] ;  /* 0x00002004ff087984 */ /* 0x000e620008000a00 */
[----:B0-----:R-:W-:-:S04]  /*2640*/  IADD3 R0, PT, PT, R4, R0, R3 ;  /* 0x0000000004007210 */ /* 0x001fc80007ffe003 */
[----:B------:R-:W-:-:S04]  /*2650*/  IADD3 R0, PT, PT, R6, R0, R5 ;  /* 0x0000000006007210 */ /* 0x000fc80007ffe005 */
[----:B-1----:R-:W-:-:S05]  /*2660*/  IADD3 R0, PT, PT, R8, R0, R7 ;  /* 0x0000000008007210 */ /* 0x002fca0007ffe007 */
[----:B--2---:R-:W-:Y:S01]  /*2670*/  IMAD.IADD R3, R0, 0x1, R9 ;  /* 0x0000000100037824 */ /* 0x004fe200078e0209 */
[----:B------:R-:W-:Y:S06]  /*2680*/  BRA `(.L_x_17) ;  /* 0x0000001000a87947 */ /* 0x000fec0003800000 */
.L_x_43:
        /* <DEDUP_REMOVED lines=16> */
[----:B------:R-:W1:Y:S02]  /*2790*/  SHFL.DOWN PT, R2, R3, 0x2, R7 ;  /* 0x0840000003027989 */ /* 0x000e6400000e0007 */
[----:B-1----:R-:W-:Y:S02]  /*27a0*/  SEL R2, R2, RZ, !P0 ;  /* 0x000000ff02027207 */ /* 0x002fe40004000000 */
[----:B------:R-:W-:-:S03]  /*27b0*/  ISETP.GT.AND P0, PT, R8, R7, PT ;  /* 0x000000070800720c */ /* 0x000fc60003f04270 */
[----:B------:R-:W-:Y:S01]  /*27c0*/  IMAD.IADD R2, R3, 0x1, R2 ;  /* 0x0000000103027824 */ /* 0x000fe200078e0202 */
[----:B------:R-:W-:-:S04]  /*27d0*/  @!P1 SHF.R.U32.HI R3, RZ, 0x3, R9 ;  /* 0x00000003ff039819 */ /* 0x000fc80000011609 */
[----:B------:R-:W1:Y:S02]  /*27e0*/  SHFL.DOWN PT, R4, R2, 0x4, R7 ;  /* 0x0880000002047989 */ /* 0x000e6400000e0007 */
[----:B-1----:R-:W-:Y:S01]  /*27f0*/  SEL R5, R4, RZ, !P0 ;  /* 0x000000ff04057207 */ /* 0x002fe20004000000 */
[C---:B------:R-:W-:Y:S02]  /*2800*/  VIADD R4, R6.reuse, 0x8 ;  /* 0x0000000806047836 */ /* 0x040fe40000000000 */
[----:B------:R-:W-:Y:S02]  /*2810*/  VIADD R6, R6, 0x10 ;  /* 0x0000001006067836 */ /* 0x000fe40000000000 */
[----:B------:R-:W-:Y:S01]  /*2820*/  IMAD.IADD R5, R2, 0x1, R5 ;  /* 0x0000000102057824 */ /* 0x000fe200078e0205 */
[----:B------:R-:W-:Y:S02]  /*2830*/  ISETP.GT.AND P0, PT, R4, R7, PT ;  /* 0x000000070400720c */ /* 0x000fe40003f04270 */
[----:B------:R-:W-:-:S02]  /*2840*/  @!P1 MOV R4, 0x400 ;  /* 0x0000040000049802 */ /* 0x000fc40000000f00 */
[----:B------:R-:W1:Y:S02]  /*2850*/  SHFL.DOWN PT, R0, R5, 0x8, R7 ;  /* 0x0900000005007989 */ /* 0x000e6400000e0007 */
[----:B0-----:R-:W-:Y:S02]  /*2860*/  @!P1 LEA R11, R11, R4, 0x18 ;  /* 0x000000040b0b9211 */ /* 0x001fe400078ec0ff */
[----:B------:R-:W-:-:S05]  /*2870*/  @!P1 LOP3.LUT R4, R3, 0x7c, RZ, 0xc0, !PT ;  /* 0x0000007c03049812 */ /* 0x000fca00078ec0ff */
[----:B------:R-:W-:Y:S01]  /*2880*/  @!P1 IMAD.IADD R4, R4, 0x1, R11 ;  /* 0x0000000104049824 */ /* 0x000fe200078e020b */
[----:B-1----:R-:W-:Y:S02]  /*2890*/  SEL R0, R0, RZ, !P0 ;  /* 0x000000ff00007207 */ /* 0x002fe40004000000 */
        /* <DEDUP_REMOVED lines=15> */
[----:B-1----:R-:W0:Y:S04]  /*2990*/  LDS.128 R4, [UR4+0x10] ;  /* 0x00001004ff047984 */ /* 0x002e280008000c00 */
        /* <DEDUP_REMOVED lines=18> */
.L_x_30:
[----:B------:R-:W0:Y:S01]  /*2ac0*/  S2R R0, SR_TID.X ;  /* 0x0000000000007919 */ /* 0x000e220000002100 */
[----:B------:R-:W0:Y:S02]  /*2ad0*/  LDC.64 R2, c[0x0][0x380] ;  /* 0x0000e000ff027b82 */ /* 0x000e240000000a00 */
[----:B0-----:R-:W-:-:S05]  /*2ae0*/  IMAD.WIDE.U32 R2, R0, 0x4, R2 ;  /* 0x0000000400027825 */ /* 0x001fca00078e0002 */
[----:B------:R-:W2:Y:S04]  /*2af0*/  LDG.E.CONSTANT R19, desc[UR6][R2.64] ;  /* 0x0000000602137981 */ /* 0x000ea8000c1e9900 */
[----:B------:R-:W2:Y:S04]  /*2b00*/  LDG.E.CONSTANT R4, desc[UR6][R2.64+0x400] ;  /* 0x0004000602047981 */ /* 0x000ea8000c1e9900 */
[----:B------:R-:W2:Y:S04]  /*2b10*/  LDG.E.CONSTANT R5, desc[UR6][R2.64+0x800] ;  /* 0x0008000602057981 */ /* 0x000ea8000c1e9900 */
[----:B------:R-:W3:Y:S04]  /*2b20*/  LDG.E.CONSTANT R6, desc[UR6][R2.64+0xc00] ;  /* 0x000c000602067981 */ /* 0x000ee8000c1e9900 */
[----:B------:R-:W3:Y:S04]  /*2b30*/  LDG.E.CONSTANT R7, desc[UR6][R2.64+0x1000] ;  /* 0x0010000602077981 */ /* 0x000ee8000c1e9900 */
[----:B------:R-:W4:Y:S04]  /*2b40*/  LDG.E.CONSTANT R8, desc[UR6][R2.64+0x1400] ;  /* 0x0014000602087981 */ /* 0x000f28000c1e9900 */
[----:B------:R-:W4:Y:S04]  /*2b50*/  LDG.E.CONSTANT R9, desc[UR6][R2.64+0x1800] ;  /* 0x0018000602097981 */ /* 0x000f28000c1e9900 */
[----:B------:R-:W5:Y:S04]  /*2b60*/  LDG.E.CONSTANT R10, desc[UR6][R2.64+0x1c00] ;  /* 0x001c0006020a7981 */ /* 0x000f68000c1e9900 */
[----:B------:R-:W5:Y:S04]  /*2b70*/  LDG.E.CONSTANT R11, desc[UR6][R2.64+0x2000] ;  /* 0x00200006020b7981 */ /* 0x000f68000c1e9900 */
[----:B------:R-:W5:Y:S04]  /*2b80*/  LDG.E.CONSTANT R12, desc[UR6][R2.64+0x2400] ;  /* 0x00240006020c7981 */ /* 0x000f68000c1e9900 */
[----:B------:R-:W5:Y:S04]  /*2b90*/  LDG.E.CONSTANT R13, desc[UR6][R2.64+0x2800] ;  /* 0x00280006020d7981 */ /* 0x000f68000c1e9900 */
[----:B------:R-:W5:Y:S04]  /*2ba0*/  LDG.E.CONSTANT R14, desc[UR6][R2.64+0x2c00] ;  /* 0x002c0006020e7981 */ /* 0x000f68000c1e9900 */
[----:B------:R-:W5:Y:S04]  /*2bb0*/  LDG.E.CONSTANT R15, desc[UR6][R2.64+0x3000] ;  /* 0x00300006020f7981 */ /* 0x000f68000c1e9900 */
[----:B------:R-:W5:Y:S04]  /*2bc0*/  LDG.E.CONSTANT R16, desc[UR6][R2.64+0x3400] ;  /* 0x0034000602107981 */ /* 0x000f68000c1e9900 */
[----:B------:R-:W5:Y:S04]  /*2bd0*/  LDG.E.CONSTANT R17, desc[UR6][R2.64+0x3800] ;  /* 0x0038000602117981 */ /* 0x000f68000c1e9900 */
[----:B------:R-:W5:Y:S01]  /*2be0*/  LDG.E.CONSTANT R18, desc[UR6][R2.64+0x3c00] ;  /* 0x003c000602127981 */ /* 0x000f62000c1e9900 */
[----:B------:R-:W-:-:S02]  /*2bf0*/  ISETP.GE.U32.AND P0, PT, R20, 0x2000, PT ;  /* 0x000020001400780c */ /* 0x000fc40003f06070 */
[----:B--2---:R-:W-:-:S04]  /*2c00*/  IADD3 R4, PT, PT, R5, R4, R19 ;  /* 0x0000000405047210 */ /* 0x004fc80007ffe013 */
[----:B---3--:R-:W-:-:S04]  /*2c10*/  IADD3 R4, PT, PT, R7, R6, R4 ;  /* 0x0000000607047210 */ /* 0x008fc80007ffe004 */
[----:B----4-:R-:W-:-:S04]  /*2c20*/  IADD3 R4, PT, PT, R9, R8, R4 ;  /* 0x0000000809047210 */ /* 0x010fc80007ffe004 */
[----:B-----5:R-:W-:Y:S01]  /*2c30*/  IADD3 R4, PT, PT, R11, R10, R4 ;  /* 0x0000000a0b047210 */ /* 0x020fe20007ffe004 */
[----:B------:R-:W-:-:S03]  /*2c40*/  IMAD.MOV.U32 R11, RZ, RZ, 0x1000 ;  /* 0x00001000ff0b7424 */ /* 0x000fc600078e00ff */
[----:B------:R-:W-:-:S04]  /*2c50*/  IADD3 R4, PT, PT, R13, R12, R4 ;  /* 0x0000000c0d047210 */ /* 0x000fc80007ffe004 */
[----:B------:R-:W-:-:S04]  /*2c60*/  IADD3 R4, PT, PT, R15, R14, R4 ;  /* 0x0000000e0f047210 */ /* 0x000fc80007ffe004 */
[----:B------:R-:W-:-:S05]  /*2c70*/  IADD3 R17, PT, PT, R17, R16, R4 ;  /* 0x0000001011117210 */ /* 0x000fca0007ffe004 */
[----:B------:R-:W-:Y:S01]  /*2c80*/  IMAD.IADD R8, R18, 0x1, R17 ;  /* 0x0000000112087824 */ /* 0x000fe200078e0211 */
[----:B------:R-:W-:Y:S06]  /*2c90*/  @!P0 BRA `(.L_x_44) ;  /* 0x00000000008c8947 */ /* 0x000fec0003800000 */
[----:B------:R-:W0:Y:S01]  /*2ca0*/  LDC R7, c[0x0][0x390] ;  /* 0x0000e400ff077b82 */ /* 0x000e220000000800 */
[----:B------:R-:W-:Y:S02]  /*2cb0*/  VIADD R6, R20, 0xfffff000 ;  /* 0xfffff00014067836 */ /* 0x000fe40000000000 */
[----:B------:R-:W-:-:S07]  /*2cc0*/  IMAD.MOV.U32 R11, RZ, RZ, 0x1000 ;  /* 0x00001000ff0b7424 */ /* 0x000fce00078e00ff */
.L_x_46:
[----:B------:R-:W-:-:S05]  /*2cd0*/  IMAD.WIDE R4, R11, 0x4, R2 ;  /* 0x000000040b047825 */ /* 0x000fca00078e0202 */
        /* <DEDUP_REMOVED lines=16> */
[----:B--2---:R-:W-:-:S04]  /*2de0*/  IADD3 R18, PT, PT, R18, R19, R8 ;  /* 0x0000001312127210 */ /* 0x004fc80007ffe008 */
[----:B---3--:R-:W-:Y:S01]  /*2df0*/  IADD3 R18, PT, PT, R21, R20, R18 ;  /* 0x0000001415127210 */ /* 0x008fe20007ffe012 */
[----:B0-----:R-:W-:-:S04]  /*2e00*/  IMAD.MOV.U32 R20, RZ, RZ, R7 ;  /* 0x000000ffff147224 */ /* 0x001fc800078e0007 */
[----:B------:R-:W-:Y:S01]  /*2e10*/  IMAD.IADD R8, R20, 0x1, -R11 ;  /* 0x0000000114087824 */ /* 0x000fe200078e0a0b */
[----:B----4-:R-:W-:-:S04]  /*2e20*/  IADD3 R18, PT, PT, R23, R22, R18 ;  /* 0x0000001617127210 */ /* 0x010fc80007ffe012 */
[----:B------:R-:W-:Y:S02]  /*2e30*/  ISETP.GE.AND P0, PT, R8, 0x1000, PT ;  /* 0x000010000800780c */ /* 0x000fe40003f06270 */
[----:B-----5:R-:W-:-:S04]  /*2e40*/  IADD3 R18, PT, PT, R25, R24, R18 ;  /* 0x0000001819127210 */ /* 0x020fc80007ffe012 */
[----:B------:R-:W-:-:S04]  /*2e50*/  IADD3 R14, PT, PT, R14, R17, R18 ;  /* 0x000000110e0e7210 */ /* 0x000fc80007ffe012 */
[----:B------:R-:W-:-:S04]  /*2e60*/  IADD3 R12, PT, PT, R15, R12, R14 ;  /* 0x0000000c0f0c7210 */ /* 0x000fc80007ffe00e */
[----:B------:R-:W-:-:S04]  /*2e70*/  IADD3 R10, PT, PT, R10, R13, R12 ;  /* 0x0000000d0a0a7210 */ /* 0x000fc80007ffe00c */
[----:B------:R-:W-:Y:S01]  /*2e80*/  IADD3 R8, PT, PT, R16, R9, R10 ;  /* 0x0000000910087210 */ /* 0x000fe20007ffe00a */
[----:B------:R-:W-:Y:S06]  /*2e90*/  @!P0 BRA `(.L_x_45) ;  /* 0x0000000400fc8947 */ /* 0x000fec0003800000 */
[----:B------:R-:W-:-:S05]  /*2ea0*/  VIADD R11, R11, 0x1000 ;  /* 0x000010000b0b7836 */ /* 0x000fca0000000000 */
[----:B------:R-:W-:-:S13]  /*2eb0*/  ISETP.GT.AND P0, PT, R11, R6, PT ;  /* 0x000000060b00720c */ /* 0x000fda0003f04270 */
[----:B------:R-:W-:Y:S05]  /*2ec0*/  @!P0 BRA `(.L_x_46) ;  /* 0xfffffffc00808947 */ /* 0x000fea000383ffff */
.L_x_44:
        /* <DEDUP_REMOVED lines=20> */
.L_x_50:
        /* <DEDUP_REMOVED lines=8> */
.L_x_49:
[----:B------:R-:W-:Y:S05]  /*3090*/  BSYNC.RECONVERGENT B2 ;  /* 0x0000000000027941 */ /* 0x000fea0003800200 */
.L_x_48:
        /* <DEDUP_REMOVED lines=16> */
.L_x_53:
        /* <DEDUP_REMOVED lines=20> */
[----:B------:R-:W5:Y:S04]  /*32e0*/  LDG.E.CONSTANT R22, desc[UR6][R2.64+0x2400] ;  /* 0x0024000602167981 */ /* 0x000f68000c1e9900 */
[----:B------:R0:W5:Y:S04]  /*32f0*/  LDG.E.CONSTANT R5, desc[UR6][R4.64] ;  /* 0x0000000604057981 */ /* 0x000168000c1e9900 */
        /* <DEDUP_REMOVED lines=17> */
.L_x_52:
[----:B------:R-:W-:Y:S05]  /*3410*/  BSYNC.RECONVERGENT B2 ;  /* 0x0000000000027941 */ /* 0x000fea0003800200 */
.L_x_51:
        /* <DEDUP_REMOVED lines=10> */
[----:B------:R-:W5:Y:S01]  /*34c0*/  LDG.E.CONSTANT R16, desc[UR6][R2.64+0x1400] ;  /* 0x0014000602107981 */ /* 0x000f62000c1e9900 */
[----:B0-----:R-:W-:-:S04]  /*34d0*/  IMAD.WIDE.U32 R4, R11, 0x4, R6 ;  /* 0x000000040b047825 */ /* 0x001fc800078e0006 */
[----:B------:R-:W-:Y:S02]  /*34e0*/  IMAD.WIDE.U32 R6, R13, 0x4, R6 ;  /* 0x000000040d067825 */ /* 0x000fe400078e0006 */
[----:B------:R0:W2:Y:S04]  /*34f0*/  LDG.E.CONSTANT R5, desc[UR6][R4.64] ;  /* 0x0000000604057981 */ /* 0x0000a8000c1e9900 */
[----:B------:R1:W3:Y:S04]  /*3500*/  LDG.E.CONSTANT R13, desc[UR6][R2.64] ;  /* 0x00000006020d7981 */ /* 0x0002e8000c1e9900 */
[----:B------:R-:W4:Y:S01]  /*3510*/  LDG.E.CONSTANT R7, desc[UR6][R6.64] ;  /* 0x0000000606077981 */ /* 0x000f22000c1e9900 */
[----:B0-----:R-:W-:Y:S01]  /*3520*/  IADD3 R4, P1, PT, R2, 0x2000, RZ ;  /* 0x0000200002047810 */ /* 0x001fe20007f3e0ff */
[----:B------:R-:W-:Y:S01]  /*3530*/  VIADD R10, R10, 0x800 ;  /* 0x000008000a0a7836 */ /* 0x000fe20000000000 */
[----:B------:R-:W-:Y:S01]  /*3540*/  PLOP3.LUT P0, PT, PT, PT, PT, 0x8, 0x80 ;  /* 0x000000000080781c */ /* 0x000fe20003f0e170 */
[----:B------:R-:W-:-:S02]  /*3550*/  VIADD R11, R11, 0x800 ;  /* 0x000008000b0b7836 */ /* 0x000fc40000000000 */
[----:B-1----:R-:W-:Y:S01]  /*3560*/  IMAD.MOV.U32 R2, RZ, RZ, R4 ;  /* 0x000000ffff027224 */ /* 0x002fe200078e0004 */
[----:B--2---:R-:W-:-:S04]  /*3570*/  IADD3 R12, PT, PT, R12, R5, R8 ;  /* 0x000000050c0c7210 */ /* 0x004fc80007ffe008 */
[----:B---3--:R-:W-:Y:S01]  /*3580*/  IADD3 R12, PT, PT, R14, R13, R12 ;  /* 0x0000000d0e0c7210 */ /* 0x008fe20007ffe00c */
[----:B------:R-:W-:-:S03]  /*3590*/  IMAD.X R5, RZ, RZ, R3, P1 ;  /* 0x000000ffff057224 */ /* 0x000fc600008e0603 */
[----:B----4-:R-:W-:Y:S01]  /*35a0*/  IADD3 R12, PT, PT, R15, R7, R12 ;  /* 0x000000070f0c7210 */ /* 0x010fe20007ffe00c */
[----:B------:R-:W-:-:S03]  /*35b0*/  IMAD.MOV.U32 R3, RZ, RZ, R5 ;  /* 0x000000ffff037224 */ /* 0x000fc600078e0005 */
[----:B-----5:R-:W-:-:S07]  /*35c0*/  IADD3 R8, PT, PT, R16, R17, R12 ;  /* 0x0000001110087210 */ /* 0x020fce0007ffe00c */
.L_x_55:
[----:B------:R-:W-:Y:S05]  /*35d0*/  BSYNC.RECONVERGENT B2 ;  /* 0x0000000000027941 */ /* 0x000fea0003800200 */
.L_x_54:
        /* <DEDUP_REMOVED lines=10> */
.L_x_47:
[----:B------:R-:W-:Y:S05]  /*3680*/  BSYNC.RECONVERGENT B1 ;  /* 0x0000000000017941 */ /* 0x000fea0003800200 */
.L_x_45:
[----:B------:R-:W0:Y:S01]  /*3690*/  S2R R9, SR_LANEID ;  /* 0x0000000000097919 */ /* 0x000e220000000000 */
[----:B------:R-:W1:Y:S01]  /*36a0*/  SHFL.DOWN PT, R2, R8, 0x1, 0x1f ;  /* 0x08201f0008027f89 */ /* 0x000e6200000e0000 */
[C---:B0-----:R-:W-:Y:S02]  /*36b0*/  ISETP.GT.AND P0, PT, R9.reuse, 0x1e, PT ;  /* 0x0000001e0900780c */ /* 0x041fe40003f04270 */
[C---:B------:R-:W-:Y:S02]  /*36c0*/  ISETP.NE.AND P1, PT, R9.reuse, RZ, PT ;  /* 0x000000ff0900720c */ /* 0x040fe40003f25270 */
        /* <DEDUP_REMOVED lines=37> */
[----:B0-----:R-:W-:-:S07]  /*3920*/  IMAD.IADD R3, R0, 0x1, R9 ;  /* 0x0000000100037824 */ /* 0x001fce00078e0209 */
.L_x_17:
[----:B------:R-:W-:Y:S05]  /*3930*/  BSYNC.RECONVERGENT B0 ;  /* 0x0000000000007941 */ /* 0x000fea0003800200 */
.L_x_1:
[----:B------:R-:W-:Y:S05]  /*3940*/  @P0 EXIT ;  /* 0x000000000000094d */ /* 0x000fea0003800000 */
[----:B-1----:R-:W1:Y:S01]  /*3950*/  LDC.64 R4, c[0x0][0x388] ;  /* 0x0000e200ff047b82 */ /* 0x002e620000000a00 */
[----:B------:R-:W0:Y:S02]  /*3960*/  LDCU UR4, c[0x0][0x398] ;  /* 0x00007300ff0477ac */ /* 0x000e240008000800 */
[----:B0-234-:R-:W-:-:S05]  /*3970*/  VIADD R3, R3, UR4 ;  /* 0x0000000403037c36 */ /* 0x01dfca0008000000 */
[----:B-1----:R-:W-:Y:S01]  /*3980*/  STG.E desc[UR6][R4.64], R3 ;  /* 0x0000000304007986 */ /* 0x002fe2000c101906 */
[----:B------:R-:W-:Y:S05]  /*3990*/  EXIT ;  /* 0x000000000000794d */ /* 0x000fea0003800000 */
.L_x_56:
[----:B------:R-:W-:-:S00]  /*39a0*/  BRA `(.L_x_56) ;  /* 0xfffffffc00fc7947 */ /* 0x000fc0000383ffff */
[----:B------:R-:W-:-:S00]  /*39b0*/  NOP ;  /* 0x0000000000007918 */ /* 0x000fc00000000000 */
        /* <DEDUP_REMOVED lines=12> */
.L_x_242:


//--------------------- .text._ZN3cub18CUB_300001_SM_10006detail6reduce18DeviceReduceKernelINS2_10policy_hubIiyN4cuda3std3__44plusIiEEE10Policy1000EN6thrust24THRUST_300001_SM_1000_NS6detail15normal_iteratorINSD_10device_ptrIiEEEEyS9_i6squareEEvT0_PT3_T1_NS0_13GridEvenShareISN_EET2_T4_ --------------------------
	.section	.text._ZN3cub18CUB_300001_SM_10006detail6reduce18DeviceReduceKernelINS2_10policy_hubIiyN4cuda3std3__44plusIiEEE10Policy1000EN6thrust24THRUST_300001_SM_1000_NS6detail15normal_iteratorINSD_10device_ptrIiEEEEyS9_i6squareEEvT0_PT3_T1_NS0_13GridEvenShareISN_EET2_T4_,"ax",@progbits
	.align	128
        .global         _ZN3cub18CUB_300001_SM_10006detail6reduce18DeviceReduceKernelINS2_10policy_hubIiyN4cuda3std3__44plusIiEEE10Policy1000EN6thrust24THRUST_300001_SM_1000_NS6detail15normal_iteratorINSD_10device_ptrIiEEEEyS9_i6squareEEvT0_PT3_T1_NS0_13GridEvenShareISN_EET2_T4_
        .type           _ZN3cub18CUB_300001_SM_10006detail6reduce18DeviceReduceKernelINS2_10policy_hubIiyN4cuda3std3__44plusIiEEE10Policy1000EN6thrust24THRUST_300001_SM_1000_NS6detail15normal_iteratorINSD_10device_ptrIiEEEEyS9_i6squareEEvT0_PT3_T1_NS0_13GridEvenShareISN_EET2_T4_,@function
        .size           _ZN3cub18CUB_300001_SM_10006detail6reduce18DeviceReduceKernelINS2_10policy_hubIiyN4cuda3std3__44plusIiEEE10Policy1000EN6thrust24THRUST_300001_SM_1000_NS6detail15normal_iteratorINSD_10device_ptrIiEEEEyS9_i6squareEEvT0_PT3_T1_NS0_13GridEvenShareISN_EET2_T4_,(.L_x_243 - _ZN3cub18CUB_300001_SM_10006detail6reduce18DeviceReduceKernelINS2_10policy_hubIiyN4cuda3std3__44plusIiEEE10Policy1000EN6thrust24THRUST_300001_SM_1000_NS6detail15normal_iteratorINSD_10device_ptrIiEEEEyS9_i6squareEEvT0_PT3_T1_NS0_13GridEvenShareISN_EET2_T4_)
        .other          _ZN3cub18CUB_300001_SM_10006detail6reduce18DeviceReduceKernelINS2_10policy_hubIiyN4cuda3std3__44plusIiEEE10Policy1000EN6thrust24THRUST_300001_SM_1000_NS6detail15normal_iteratorINSD_10device_ptrIiEEEEyS9_i6squareEEvT0_PT3_T1_NS0_13GridEvenShareISN_EET2_T4_,@"STO_CUDA_ENTRY STV_DEFAULT"
_ZN3cub18CUB_300001_SM_10006detail6reduce18DeviceReduceKernelINS2_10policy_hubIiyN4cuda3std3__44plusIiEEE10Policy1000EN6thrust24THRUST_300001_SM_1000_NS6detail15normal_iteratorINSD_10device_ptrIiEEEEyS9_i6squareEEvT0_PT3_T1_NS0_13GridEvenShareISN_EET2_T4_:
.text._ZN3cub18CUB_300001_SM_10006detail6reduce18DeviceReduceKernelINS2_10policy_hubIiyN4cuda3std3__44plusIiEEE10Policy1000EN6thrust24THRUST_300001_SM_1000_NS6detail15normal_iteratorINSD_10device_ptrIiEEEEyS9_i6squareEEvT0_PT3_T1_NS0_13GridEvenShareISN_EET2_T4_:
[----:B------:R-:W-:Y:S08]  /*0000*/  LDC R1, c[0x0][0x37c] ;  /* 0x0000df00ff017b82 */ /* 0x000ff00000000800 */
[----:B------:R-:W0:Y:S01]  /*0010*/  S2UR UR16, SR_CTAID.X ;  /* 0x00000000001079c3 */ /* 0x000e220000002500 */
[----:B------:R-:W1:Y:S01]  /*0020*/  LDCU.64 UR8, c[0x0][0x3b8] ;  /* 0x00007700ff0877ac */ /* 0x000e620008000a00 */
[----:B------:R-:W-:Y:S01]  /*0030*/  BSSY.RECONVERGENT B0, `(.L_x_57) ;  /* 0x000022f000007945 */ /* 0x000fe20003800200 */
[----:B------:R-:W2:Y:S01]  /*0040*/  LDCU UR5, c[0x0][0x3c0] ;  /* 0x00007800ff0577ac */ /* 0x000ea20008000800 */
[----:B------:R-:W3:Y:S01]  /*0050*/  LDCU.64 UR14, c[0x0][0x358] ;  /* 0x00006b00ff0e77ac */ /* 0x000ee20008000a00 */
[----:B-1----:R-:W-:-:S02]  /*0060*/  IMAD.U32 R2, RZ, RZ, UR8 ;  /* 0x00000008ff027e24 */ /* 0x002fc4000f8e00ff */
[----:B------:R-:W-:Y:S01]  /*0070*/  IMAD.U32 R3, RZ, RZ, UR9 ;  /* 0x00000009ff037e24 */ /* 0x000fe2000f8e00ff */
[----:B--2---:R-:W-:Y:S02]  /*0080*/  USHF.L.U32 UR5, UR5, 0xc, URZ ;  /* 0x0000000c05057899 */ /* 0x004fe400080006ff */
[----:B0-----:R-:W-:Y:S02]  /*0090*/  USHF.L.U32 UR6, UR16, 0xc, URZ ;  /* 0x0000000c10067899 */ /* 0x001fe400080006ff */
[----:B------:R-:W-:-:S04]  /*00a0*/  USHF.R.S32.HI UR4, URZ, 0x1f, UR5 ;  /* 0x0000001fff047899 */ /* 0x000fc80008011405 */
[----:B------:R-:W-:-:S04]  /*00b0*/  IADD3 R23, P1, PT, R2, -UR6, RZ ;  /* 0x8000000602177c10 */ /* 0x000fc8000ff3e0ff */
[----:B------:R-:W-:Y:S02]  /*00c0*/  ISETP.GT.U32.AND P0, PT, R23, 0xfff, PT ;  /* 0x00000fff1700780c */ /* 0x000fe40003f04070 */
[----:B------:R-:W-:-:S04]  /*00d0*/  IADD3.X R22, PT, PT, R3, -0x1, RZ, P1, !PT ;  /* 0xffffffff03167810 */ /* 0x000fc80000ffe4ff */
[----:B------:R-:W-:-:S13]  /*00e0*/  ISETP.GT.U32.AND.EX P0, PT, R22, RZ, PT, P0 ;  /* 0x000000ff1600720c */ /* 0x000fda0003f04100 */
[----:B---3--:R-:W-:Y:S05]  /*00f0*/  @P0 BRA `(.L_x_58) ;  /* 0x0000000c00e40947 */ /* 0x008fea0003800000 */
[----:B------:R-:W0:Y:S01]  /*0100*/  S2R R5, SR_TID.X ;  /* 0x0000000000057919 */ /* 0x000e220000002100 */
[----:B------:R-:W-:Y:S01]  /*0110*/  VIADD R0, R2, -UR6 ;  /* 0x8000000602007c36 */ /* 0x000fe20008000000 */
[----:B------:R-:W-:Y:S01]  /*0120*/  BSSY.RECONVERGENT B1, `(.L_x_59) ;  /* 0x000000b000017945 */ /* 0x000fe20003800200 */
[----:B------:R-:W-:-:S03]  /*0130*/  IMAD.MOV.U32 R4, RZ, RZ, RZ ;  /* 0x000000ffff047224 */ /* 0x000fc600078e00ff */
[----:B0-----:R-:W-:Y:S01]  /*0140*/  ISETP.GE.AND P0, PT, R5, R0, PT ;  /* 0x000000000500720c */ /* 0x001fe20003f06270 */
[----:B------:R-:W-:-:S12]  /*0150*/  IMAD.MOV.U32 R7, RZ, RZ, R5 ;  /* 0x000000ffff077224 */ /* 0x000fd800078e0005 */
[----:B------:R-:W-:Y:S05]  /*0160*/  @P0 BRA `(.L_x_60) ;  /* 0x0000000000180947 */ /* 0x000fea0003800000 */
[----:B------:R-:W0:Y:S01]  /*0170*/  LDC.64 R8, c[0x0][0x380] ;  /* 0x0000e000ff087b82 */ /* 0x000e220000000a00 */
[----:B------:R-:W-:-:S04]  /*0180*/  VIADD R3, R5, UR6 ;  /* 0x0000000605037c36 */ /* 0x000fc80008000000 */
[----:B0-----:R-:W-:-:S06]  /*0190*/  IMAD.WIDE.U32 R8, R3, 0x4, R8 ;  /* 0x0000000403087825 */ /* 0x001fcc00078e0008 */
[----:B------:R-:W2:Y:S01]  /*01a0*/  LDG.E R8, desc[UR14][R8.64] ;  /* 0x0000000e08087981 */ /* 0x000ea2000c1e1900 */
[----:B------:R-:W-:Y:S02]  /*01b0*/  VIADD R7, R5, 0x100 ;  /* 0x0000010005077836 */ /* 0x000fe40000000000 */
[----:B--2---:R-:W-:-:S07]  /*01c0*/  IMAD R4, R8, R8, RZ ;  /* 0x0000000808047224 */ /* 0x004fce00078e02ff */
.L_x_60:
[----:B------:R-:W-:Y:S05]  /*01d0*/  BSYNC.RECONVERGENT B1 ;  /* 0x0000000000017941 */ /* 0x000fea0003800200 */
.L_x_59:
[----:B------:R-:W-:Y:S01]  /*01e0*/  ISETP.GE.AND P0, PT, R7, R0, PT ;  /* 0x000000000700720c */ /* 0x000fe20003f06270 */
[----:B------:R-:W-:-:S12]  /*01f0*/  BSSY.RECONVERGENT B1, `(.L_x_61) ;  /* 0x0000079000017945 */ /* 0x000fd80003800200 */
[----:B------:R-:W-:Y:S05]  /*0200*/  @P0 BRA `(.L_x_62) ;  /* 0x0000000400dc0947 */ /* 0x000fea0003800000 */
[----:B------:R-:W-:Y:S01]  /*0210*/  LOP3.LUT R3, RZ, R7, RZ, 0x33, !PT ;  /* 0x00000007ff037212 */ /* 0x000fe200078e33ff */
[----:B------:R-:W-:Y:S03]  /*0220*/  BSSY.RECONVERGENT B2, `(.L_x_63) ;  /* 0x0000037000027945 */ /* 0x000fe60003800200 */
[----:B------:R-:W-:-:S04]  /*0230*/  IADD3 R3, PT, PT, R2, -UR6, R3 ;  /* 0x8000000602037c10 */ /* 0x000fc8000fffe003 */
[C---:B------:R-:W-:Y:S02]  /*0240*/  ISETP.GE.U32.AND P1, PT, R3.reuse, 0xf00, PT ;  /* 0x00000f000300780c */ /* 0x040fe40003f26070 */
[----:B------:R-:W-:-:S04]  /*0250*/  LEA.HI R6, R3, 0x1, RZ, 0x18 ;  /* 0x0000000103067811 */ /* 0x000fc800078fc0ff */
[----:B------:R-:W-:-:S04]  /*0260*/  LOP3.LUT R20, R6, 0xf, RZ, 0xc0, !PT ;  /* 0x0000000f06147812 */ /* 0x000fc800078ec0ff */
[----:B------:R-:W-:-:S03]  /*0270*/  ISETP.NE.AND P0, PT, R20, RZ, PT ;  /* 0x000000ff1400720c */ /* 0x000fc60003f05270 */
[----:B------:R-:W-:Y:S10]  /*0280*/  @!P1 BRA `(.L_x_64) ;  /* 0x0000000000c09947 */ /* 0x000ff40003800000 */
[----:B------:R-:W0:Y:S01]  /*0290*/  LDCU.64 UR8, c[0x0][0x380] ;  /* 0x00007000ff0877ac */ /* 0x000e220008000a00 */
[----:B------:R-:W-:Y:S01]  /*02a0*/  IMAD.WIDE.U32 R2, R7, 0x4, RZ ;  /* 0x0000000407027825 */ /* 0x000fe200078e00ff */
[----:B------:R-:W-:Y:S01]  /*02b0*/  LOP3.LUT R9, R6, 0x1fffff0, RZ, 0xc0, !PT ;  /* 0x01fffff006097812 */ /* 0x000fe200078ec0ff */
[----:B------:R-:W-:-:S04]  /*02c0*/  UIMAD.WIDE.U32 UR4, UR16, 0x4000, URZ ;  /* 0x00004000100478a5 */ /* 0x000fc8000f8e00ff */
[----:B------:R-:W-:Y:S02]  /*02d0*/  IMAD.MOV R9, RZ, RZ, -R9 ;  /* 0x000000ffff097224 */ /* 0x000fe400078e0a09 */
[----:B------:R-:W-:Y:S02]  /*02e0*/  LOP3.LUT R2, R2, UR4, RZ, 0xfc, !PT ;  /* 0x0000000402027c12 */ /* 0x000fe4000f8efcff */
[----:B------:R-:W-:Y:S02]  /*02f0*/  LOP3.LUT R3, R3, UR5, RZ, 0xfc, !PT ;  /* 0x0000000503037c12 */ /* 0x000fe4000f8efcff */
[----:B0-----:R-:W-:-:S04]  /*0300*/  IADD3 R2, P1, PT, R2, UR8, RZ ;  /* 0x0000000802027c10 */ /* 0x001fc8000ff3e0ff */
[----:B------:R-:W-:-:S04]  /*0310*/  IADD3 R2, P2, PT, R2, 0x2000, RZ ;  /* 0x0000200002027810 */ /* 0x000fc80007f5e0ff */
[----:B------:R-:W-:-:S09]  /*0320*/  IADD3.X R3, PT, PT, RZ, UR9, R3, P2, P1 ;  /* 0x00000009ff037c10 */ /* 0x000fd200097e2403 */
.L_x_65:
[----:B------:R-:W2:Y:S04]  /*0330*/  LDG.E R21, desc[UR14][R2.64+-0x2000] ;  /* 0xffe0000e02157981 */ /* 0x000ea8000c1e1900 */
[----:B------:R-:W3:Y:S04]  /*0340*/  LDG.E R23, desc[UR14][R2.64+-0x1c00] ;  /* 0xffe4000e02177981 */ /* 0x000ee8000c1e1900 */
[----:B------:R-:W4:Y:S04]  /*0350*/  LDG.E R25, desc[UR14][R2.64+-0x1800] ;  /* 0xffe8000e02197981 */ /* 0x000f28000c1e1900 */
[----:B------:R-:W5:Y:S04]  /*0360*/  LDG.E R27, desc[UR14][R2.64+-0x1400] ;  /* 0xffec000e021b7981 */ /* 0x000f68000c1e1900 */
        /* <DEDUP_REMOVED lines=11> */
[----:B------:R0:W5:Y:S01]  /*0420*/  LDG.E R10, desc[UR14][R2.64+0x1c00] ;  /* 0x001c000e020a7981 */ /* 0x000162000c1e1900 */
[----:B------:R-:W-:-:S02]  /*0430*/  VIADD R9, R9, 0x10 ;  /* 0x0000001009097836 */ /* 0x000fc40000000000 */
[----:B------:R-:W-:-:S03]  /*0440*/  VIADD R7, R7, 0x1000 ;  /* 0x0000100007077836 */ /* 0x000fc60000000000 */
[----:B------:R-:W-:Y:S02]  /*0450*/  ISETP.NE.AND P1, PT, R9, RZ, PT ;  /* 0x000000ff0900720c */ /* 0x000fe40003f25270 */
[----:B0-----:R-:W-:-:S05]  /*0460*/  IADD3 R2, P2, PT, R2, 0x4000, RZ ;  /* 0x0000400002027810 */ /* 0x001fca0007f5e0ff */
[----:B------:R-:W-:Y:S02]  /*0470*/  IMAD.X R3, RZ, RZ, R3, P2 ;  /* 0x000000ffff037224 */ /* 0x000fe400010e0603 */
[----:B--2---:R-:W-:-:S04]  /*0480*/  IMAD R4, R21, R21, R4 ;  /* 0x0000001515047224 */ /* 0x004fc800078e0204 */
[----:B---3--:R-:W-:-:S04]  /*0490*/  IMAD R4, R23, R23, R4 ;  /* 0x0000001717047224 */ /* 0x008fc800078e0204 */
[----:B----4-:R-:W-:-:S04]  /*04a0*/  IMAD R4, R25, R25, R4 ;  /* 0x0000001919047224 */ /* 0x010fc800078e0204 */
[----:B-----5:R-:W-:-:S04]  /*04b0*/  IMAD R4, R27, R27, R4 ;  /* 0x0000001b1b047224 */ /* 0x020fc800078e0204 */
[----:B------:R-:W-:-:S04]  /*04c0*/  IMAD R4, R29, R29, R4 ;  /* 0x0000001d1d047224 */ /* 0x000fc800078e0204 */
        /* <DEDUP_REMOVED lines=10> */
[----:B------:R-:W-:Y:S01]  /*0570*/  IMAD R4, R10, R10, R11 ;  /* 0x0000000a0a047224 */ /* 0x000fe200078e020b */
[----:B------:R-:W-:Y:S06]  /*0580*/  @P1 BRA `(.L_x_65) ;  /* 0xfffffffc00681947 */ /* 0x000fec000383ffff */
.L_x_64:
[----:B------:R-:W-:Y:S05]  /*0590*/  BSYNC.RECONVERGENT B2 ;  /* 0x0000000000027941 */ /* 0x000fea0003800200 */
.L_x_63:
[----:B------:R-:W-:Y:S05]  /*05a0*/  @!P0 BRA `(.L_x_62) ;  /* 0x0000000000f48947 */ /* 0x000fea0003800000 */
[----:B------:R-:W-:Y:S01]  /*05b0*/  ISETP.GE.U32.AND P0, PT, R20, 0x8, PT ;  /* 0x000000081400780c */ /* 0x000fe20003f06070 */
[----:B------:R-:W-:Y:S01]  /*05c0*/  BSSY.RECONVERGENT B2, `(.L_x_66) ;  /* 0x000001a000027945 */ /* 0x000fe20003800200 */
[----:B------:R-:W-:-:S04]  /*05d0*/  LOP3.LUT R10, R6, 0x7, RZ, 0xc0, !PT ;  /* 0x00000007060a7812 */ /* 0x000fc800078ec0ff */
[----:B------:R-:W-:-:S07]  /*05e0*/  ISETP.NE.AND P1, PT, R10, RZ, PT ;  /* 0x000000ff0a00720c */ /* 0x000fce0003f25270 */
[----:B------:R-:W-:Y:S06]  /*05f0*/  @!P0 BRA `(.L_x_67) ;  /* 0x0000000000588947 */ /* 0x000fec0003800000 */
[----:B------:R-:W0:Y:S01]  /*0600*/  LDCU.64 UR4, c[0x0][0x380] ;  /* 0x00007000ff0477ac */ /* 0x000e220008000a00 */
[----:B------:R-:W-:-:S04]  /*0610*/  IADD3 R3, P0, PT, R7, UR6, RZ ;  /* 0x0000000607037c10 */ /* 0x000fc8000ff1e0ff */
[----:B------:R-:W-:Y:S02]  /*0620*/  LEA.HI.X.SX32 R8, R7, RZ, 0x1, P0 ;  /* 0x000000ff07087211 */ /* 0x000fe400000f0eff */
[----:B0-----:R-:W-:-:S04]  /*0630*/  LEA R2, P0, R3, UR4, 0x2 ;  /* 0x0000000403027c11 */ /* 0x001fc8000f8010ff */
[----:B------:R-:W-:-:S05]  /*0640*/  LEA.HI.X R3, R3, UR5, R8, 0x2, P0 ;  /* 0x0000000503037c11 */ /* 0x000fca00080f1408 */
[----:B------:R-:W2:Y:S04]  /*0650*/  LDG.E R9, desc[UR14][R2.64] ;  /* 0x0000000e02097981 */ /* 0x000ea8000c1e1900 */
[----:B------:R-:W3:Y:S04]  /*0660*/  LDG.E R11, desc[UR14][R2.64+0x400] ;  /* 0x0004000e020b7981 */ /* 0x000ee8000c1e1900 */
[----:B------:R-:W4:Y:S04]  /*0670*/  LDG.E R13, desc[UR14][R2.64+0x800] ;  /* 0x0008000e020d7981 */ /* 0x000f28000c1e1900 */
[----:B------:R-:W5:Y:S04]  /*0680*/  LDG.E R15, desc[UR14][R2.64+0xc00] ;  /* 0x000c000e020f7981 */ /* 0x000f68000c1e1900 */
[----:B------:R-:W5:Y:S04]  /*0690*/  LDG.E R17, desc[UR14][R2.64+0x1000] ;  /* 0x0010000e02117981 */ /* 0x000f68000c1e1900 */
[----:B------:R-:W5:Y:S04]  /*06a0*/  LDG.E R19, desc[UR14][R2.64+0x1400] ;  /* 0x0014000e02137981 */ /* 0x000f68000c1e1900 */
[----:B------:R-:W5:Y:S04]  /*06b0*/  LDG.E R21, desc[UR14][R2.64+0x1800] ;  /* 0x0018000e02157981 */ /* 0x000f68000c1e1900 */
[----:B------:R-:W5:Y:S01]  /*06c0*/  LDG.E R23, desc[UR14][R2.64+0x1c00] ;  /* 0x001c000e02177981 */ /* 0x000f62000c1e1900 */
[----:B------:R-:W-:-:S02]  /*06d0*/  VIADD R7, R7, 0x800 ;  /* 0x0000080007077836 */ /* 0x000fc40000000000 */
[----:B--2---:R-:W-:-:S04]  /*06e0*/  IMAD R4, R9, R9, R4 ;  /* 0x0000000909047224 */ /* 0x004fc800078e0204 */
[----:B---3--:R-:W-:-:S04]  /*06f0*/  IMAD R4, R11, R11, R4 ;  /* 0x0000000b0b047224 */ /* 0x008fc800078e0204 */
[----:B----4-:R-:W-:-:S04]  /*0700*/  IMAD R4, R13, R13, R4 ;  /* 0x0000000d0d047224 */ /* 0x010fc800078e0204 */
[----:B-----5:R-:W-:-:S04]  /*0710*/  IMAD R4, R15, R15, R4 ;  /* 0x0000000f0f047224 */ /* 0x020fc800078e0204 */
[----:B------:R-:W-:-:S04]  /*0720*/  IMAD R4, R17, R17, R4 ;  /* 0x0000001111047224 */ /* 0x000fc800078e0204 */
[----:B------:R-:W-:-:S04]  /*0730*/  IMAD R4, R19, R19, R4 ;  /* 0x0000001313047224 */ /* 0x000fc800078e0204 */
[----:B------:R-:W-:-:S04]  /*0740*/  IMAD R4, R21, R21, R4 ;  /* 0x0000001515047224 */ /* 0x000fc800078e0204 */
[----:B------:R-:W-:-:S07]  /*0750*/  IMAD R4, R23, R23, R4 ;  /* 0x0000001717047224 */ /* 0x000fce00078e0204 */
.L_x_67:
[----:B------:R-:W-:Y:S05]  /*0760*/  BSYNC.RECONVERGENT B2 ;  /* 0x0000000000027941 */ /* 0x000fea0003800200 */
.L_x_66:
        /* <DEDUP_REMOVED lines=14> */
[----:B------:R-:W5:Y:S01]  /*0850*/  LDG.E R15, desc[UR14][R2.64+0xc00] ;  /* 0x000c000e020f7981 */ /* 0x000f62000c1e1900 */
[----:B------:R-:W-:-:S02]  /*0860*/  VIADD R7, R7, 0x400 ;  /* 0x0000040007077836 */ /* 0x000fc40000000000 */
[----:B--2---:R-:W-:-:S04]  /*0870*/  IMAD R4, R9, R9, R4 ;  /* 0x0000000909047224 */ /* 0x004fc800078e0204 */
[----:B---3--:R-:W-:-:S04]  /*0880*/  IMAD R4, R11, R11, R4 ;  /* 0x0000000b0b047224 */ /* 0x008fc800078e0204 */
[----:B----4-:R-:W-:-:S04]  /*0890*/  IMAD R4, R13, R13, R4 ;  /* 0x0000000d0d047224 */ /* 0x010fc800078e0204 */
[----:B-----5:R-:W-:-:S07]  /*08a0*/  IMAD R4, R15, R15, R4 ;  /* 0x0000000f0f047224 */ /* 0x020fce00078e0204 */
.L_x_69:
[----:B------:R-:W-:Y:S05]  /*08b0*/  BSYNC.RECONVERGENT B2 ;  /* 0x0000000000027941 */ /* 0x000fea0003800200 */
.L_x_68:
[----:B------:R-:W-:Y:S05]  /*08c0*/  @!P1 BRA `(.L_x_62) ;  /* 0x00000000002c9947 */ /* 0x000fea0003800000 */
[----:B------:R-:W0:Y:S01]  /*08d0*/  LDC.64 R2, c[0x0][0x380] ;  /* 0x0000e000ff027b82 */ /* 0x000e220000000a00 */
[----:B------:R-:W-:Y:S02]  /*08e0*/  IMAD.U32 R9, RZ, RZ, UR16 ;  /* 0x00000010ff097e24 */ /* 0x000fe4000f8e00ff */
[----:B------:R-:W-:Y:S02]  /*08f0*/  IMAD.MOV R6, RZ, RZ, -R6 ;  /* 0x000000ffff067224 */ /* 0x000fe400078e0a06 */
[----:B0-----:R-:W-:-:S07]  /*0900*/  IMAD.WIDE.U32 R2, R9, 0x4000, R2 ;  /* 0x0000400009027825 */ /* 0x001fce00078e0002 */
.L_x_70:
[----:B------:R-:W-:-:S06]  /*0910*/  IMAD.WIDE R8, R7, 0x4, R2 ;  /* 0x0000000407087825 */ /* 0x000fcc00078e0202 */
[----:B------:R-:W2:Y:S01]  /*0920*/  LDG.E R9, desc[UR14][R8.64] ;  /* 0x0000000e08097981 */ /* 0x000ea2000c1e1900 */
[----:B------:R-:W-:Y:S01]  /*0930*/  IADD3 R6, PT, PT, R6, 0x1, RZ ;  /* 0x0000000106067810 */ /* 0x000fe20007ffe0ff */
[----:B------:R-:W-:-:S03]  /*0940*/  VIADD R7, R7, 0x100 ;  /* 0x0000010007077836 */ /* 0x000fc60000000000 */
[----:B------:R-:W-:Y:S01]  /*0950*/  ISETP.NE.AND P0, PT, R6, RZ, PT ;  /* 0x000000ff0600720c */ /* 0x000fe20003f05270 */
[----:B--2---:R-:W-:-:S12]  /*0960*/  IMAD R4, R9, R9, R4 ;  /* 0x0000000909047224 */ /* 0x004fd800078e0204 */
[----:B------:R-:W-:Y:S05]  /*0970*/  @P0 BRA `(.L_x_70) ;  /* 0xfffffffc00e40947 */ /* 0x000fea000383ffff */
.L_x_62:
[----:B------:R-:W-:Y:S05]  /*0980*/  BSYNC.RECONVERGENT B1 ;  /* 0x0000000000017941 */ /* 0x000fea0003800200 */
.L_x_61:
[----:B------:R-:W-:-:S13]  /*0990*/  ISETP.GE.AND P0, PT, R0, 0x100, PT ;  /* 0x000001000000780c */ /* 0x000fda0003f06270 */
[----:B------:R-:W-:Y:S05]  /*09a0*/  @!P0 BRA `(.L_x_71) ;  /* 0x0000000000ac8947 */ /* 0x000fea0003800000 */
        /* <DEDUP_REMOVED lines=35> */
[----:B--2---:R-:W-:Y:S04]  /*0be0*/  LDS R0, [UR4+0xc] ;  /* 0x00000c04ff007984 */ /* 0x004fe80008000800 */
[----:B------:R-:W0:Y:S04]  /*0bf0*/  LDS.128 R4, [UR4+0x10] ;  /* 0x00001004ff047984 */ /* 0x000e280008000c00 */
[----:B------:R-:W1:Y:S01]  /*0c00*/  LDS.64 R8, [UR4+0x20] ;  /* 0x00002004ff087984 */ /* 0x000e620008000a00 */
[----:B0-----:R-:W-:-:S04]  /*0c10*/  IADD3 R0, PT, PT, R4, R0, R3 ;  /* 0x0000000004007210 */ /* 0x001fc80007ffe003 */
[----:B------:R-:W-:-:S04]  /*0c20*/  IADD3 R0, PT, PT, R6, R0, R5 ;  /* 0x0000000006007210 */ /* 0x000fc80007ffe005 */
[----:B-1----:R-:W-:-:S05]  /*0c30*/  IADD3 R0, PT, PT, R8, R0, R7 ;  /* 0x0000000008007210 */ /* 0x002fca0007ffe007 */
[----:B------:R-:W-:Y:S01]  /*0c40*/  IMAD.IADD R3, R0, 0x1, R9 ;  /* 0x0000000100037824 */ /* 0x000fe200078e0209 */
[----:B------:R-:W-:Y:S06]  /*0c50*/  BRA `(.L_x_72) ;  /* 0x0000001400b07947 */ /* 0x000fec0003800000 */
.L_x_71:
[----:B------:R-:W-:Y:S01]  /*0c60*/  LOP3.LUT R2, R5, 0x3e0, RZ, 0xc0, !PT ;  /* 0x000003e005027812 */ /* 0x000fe200078ec0ff */
[----:B------:R-:W0:Y:S03]  /*0c70*/  S2R R10, SR_LANEID ;  /* 0x00000000000a7919 */ /* 0x000e260000000000 */
[----:B------:R-:W-:Y:S01]  /*0c80*/  LOP3.LUT R7, RZ, R2, RZ, 0x33, !PT ;  /* 0x00000002ff077212 */ /* 0x000fe200078e33ff */
[----:B------:R-:W-:-:S04]  /*0c90*/  VIADD R3, R2, 0x20 ;  /* 0x0000002002037836 */ /* 0x000fc80000000000 */
[----:B------:R-:W-:Y:S01]  /*0ca0*/  IMAD.IADD R7, R0, 0x1, R7 ;  /* 0x0000000100077824 */ /* 0x000fe200078e0207 */
[----:B------:R-:W-:-:S04]  /*0cb0*/  ISETP.GT.AND P0, PT, R3, R0, PT ;  /* 0x000000000300720c */ /* 0x000fc80003f04270 */
[----:B------:R-:W-:-:S05]  /*0cc0*/  SEL R7, R7, 0x1f, P0 ;  /* 0x0000001f07077807 */ /* 0x000fca0000000000 */
[----:B------:R-:W1:Y:S01]  /*0cd0*/  SHFL.DOWN PT, R2, R4, 0x1, R7 ;  /* 0x0820000004027989 */ /* 0x000e6200000e0007 */
        /* <DEDUP_REMOVED lines=12> */
[----:B------:R-:W-:Y:S01]  /*0da0*/  IADD3 R6, PT, PT, R2, R3, RZ ;  /* 0x0000000302067210 */ /* 0x000fe20007ffe0ff */
[----:B------:R-:W-:Y:S01]  /*0db0*/  VIADD R2, R10, 0x8 ;  /* 0x000000080a027836 */ /* 0x000fe20000000000 */
[----:B------:R-:W-:-:S02]  /*0dc0*/  @!P1 SHF.R.U32.HI R8, RZ, 0x3, R5 ;  /* 0x00000003ff089819 */ /* 0x000fc40000011605 */
[----:B0-----:R-:W-:Y:S01]  /*0dd0*/  @!P1 LEA R9, R12, R9, 0x18 ;  /* 0x000000090c099211 */ /* 0x001fe200078ec0ff */
[----:B------:R-:W0:Y:S01]  /*0de0*/  SHFL.DOWN PT, R3, R6, 0x4, R7 ;  /* 0x0880000006037989 */ /* 0x000e2200000e0007 */
[----:B------:R-:W-:-:S05]  /*0df0*/  @!P1 LOP3.LUT R8, R8, 0x7c, RZ, 0xc0, !PT ;  /* 0x0000007c08089812 */ /* 0x000fca00078ec0ff */
        /* <DEDUP_REMOVED lines=22> */
[----:B------:R-:W0:Y:S04]  /*0f60*/  LDS.128 R4, [UR4+0x10] ;  /* 0x00001004ff047984 */ /* 0x000e280008000c00 */
[----:B------:R-:W2:Y:S04]  /*0f70*/  LDS R2, [UR4+0xc] ;  /* 0x00000c04ff027984 */ /* 0x000ea80008000800 */
[----:B-1----:R-:W1:Y:S01]  /*0f80*/  LDS.64 R8, [UR4+0x20] ;  /* 0x00002004ff087984 */ /* 0x002e620008000a00 */
[----:B0-----:R-:W-:Y:S02]  /*0f90*/  SEL R4, R4, RZ, P2 ;  /* 0x000000ff04047207 */ /* 0x001fe40001000000 */
[----:B------:R-:W-:-:S02]  /*0fa0*/  ISETP.GT.AND P2, PT, R0, 0x60, PT ;  /* 0x000000600000780c */ /* 0x000fc40003f44270 */
[----:B--2---:R-:W-:Y:S02]  /*0fb0*/  SEL R2, R2, RZ, P1 ;  /* 0x000000ff02027207 */ /* 0x004fe40000800000 */
        /* <DEDUP_REMOVED lines=8> */
[----:B-1----:R-:W-:Y:S02]  /*1040*/  SEL R8, R8, RZ, P2 ;  /* 0x000000ff08087207 */ /* 0x002fe40001000000 */
[----:B------:R-:W-:Y:S02]  /*1050*/  SEL R9, R9, RZ, P3 ;  /* 0x000000ff09097207 */ /* 0x000fe40001800000 */
[----:B------:R-:W-:-:S05]  /*1060*/  IADD3 R2, PT, PT, R8, R2, R7 ;  /* 0x0000000208027210 */ /* 0x000fca0007ffe007 */
[----:B------:R-:W-:Y:S01]  /*1070*/  IMAD.IADD R3, R2, 0x1, R9 ;  /* 0x0000000102037824 */ /* 0x000fe200078e0209 */
[----:B------:R-:W-:Y:S06]  /*1080*/  BRA `(.L_x_72) ;  /* 0x0000001000a47947 */ /* 0x000fec0003800000 */
.L_x_58:
[----:B------:R-:W0:Y:S01]  /*1090*/  S2R R6, SR_TID.X ;  /* 0x0000000000067919 */ /* 0x000e220000002100 */
[----:B------:R-:W1:Y:S01]  /*10a0*/  LDC.64 R4, c[0x0][0x380] ;  /* 0x0000e000ff047b82 */ /* 0x000e620000000a00 */
[----:B0-----:R-:W-:-:S04]  /*10b0*/  VIADD R7, R6, UR6 ;  /* 0x0000000606077c36 */ /* 0x001fc80008000000 */
[----:B-1----:R-:W-:-:S05]  /*10c0*/  IMAD.WIDE.U32 R4, R7, 0x4, R4 ;  /* 0x0000000407047825 */ /* 0x002fca00078e0004 */
        /* <DEDUP_REMOVED lines=15> */
[----:B------:R-:W5:Y:S01]  /*11c0*/  LDG.E R14, desc[UR14][R4.64+0x3c00] ;  /* 0x003c000e040e7981 */ /* 0x000f62000c1e1900 */
[----:B------:R-:W-:-:S04]  /*11d0*/  ISETP.GE.U32.AND P0, PT, R23, UR5, PT ;  /* 0x0000000517007c0c */ /* 0x000fc8000bf06070 */
[----:B------:R-:W-:Y:S01]  /*11e0*/  ISETP.GE.U32.AND.EX P0, PT, R22, UR4, PT, P0 ;  /* 0x0000000416007c0c */ /* 0x000fe2000bf06100 */
[----:B--2---:R-:W-:-:S04]  /*11f0*/  IMAD R15, R15, R15, RZ ;  /* 0x0000000f0f0f7224 */ /* 0x004fc800078e02ff */
        /* <DEDUP_REMOVED lines=15> */
[----:B------:R-:W-:Y:S06]  /*12f0*/  @!P0 BRA `(.L_x_73) ;  /* 0x0000000c005c8947 */ /* 0x000fec0003800000 */
[----:B------:R-:W-:Y:S01]  /*1300*/  UIADD3 UR8, UP0, UPT, UR5, UR6, URZ ;  /* 0x0000000605087290 */ /* 0x000fe2000ff1e0ff */
[----:B------:R-:W-:Y:S01]  /*1310*/  IADD3 R24, P1, PT, R2, -0x1000, RZ ;  /* 0xfffff00002187810 */ /* 0x000fe20007f3e0ff */
[----:B------:R-:W0:Y:S01]  /*1320*/  LDCU.64 UR12, c[0x0][0x380] ;  /* 0x00007000ff0c77ac */ /* 0x000e220008000a00 */
[----:B------:R-:W-:Y:S02]  /*1330*/  LOP3.LUT R5, RZ, R6, RZ, 0x33, !PT ;  /* 0x00000006ff057212 */ /* 0x000fe400078e33ff */
[----:B------:R-:W-:Y:S01]  /*1340*/  IADD3.X R9, PT, PT, R3, -0x1, RZ, P1, !PT ;  /* 0xffffffff03097810 */ /* 0x000fe20000ffe4ff */
[----:B------:R-:W-:Y:S01]  /*1350*/  UIADD3.X UR9, UPT, UPT, URZ, UR4, URZ, UP0, !UPT ;  /* 0x00000004ff097290 */ /* 0x000fe200087fe4ff */
[----:B------:R-:W-:Y:S01]  /*1360*/  ISETP.LT.U32.AND P0, PT, R24, UR8, PT ;  /* 0x0000000818007c0c */ /* 0x000fe2000bf01070 */
[----:B------:R-:W-:Y:S01]  /*1370*/  UMOV UR10, UR8 ;  /* 0x00000008000a7c82 */ /* 0x000fe20008000000 */
[----:B------:R-:W-:Y:S01]  /*1380*/  IADD3 R8, P2, PT, R6, UR8, RZ ;  /* 0x0000000806087c10 */ /* 0x000fe2000ff5e0ff */
[----:B------:R-:W-:Y:S01]  /*1390*/  UMOV UR4, URZ ;  /* 0x000000ff00047c82 */ /* 0x000fe20008000000 */
[----:B------:R-:W-:Y:S01]  /*13a0*/  IADD3 R5, PT, PT, R2, -UR5, R5 ;  /* 0x8000000502057c10 */ /* 0x000fe2000fffe005 */
[----:B------:R-:W-:Y:S01]  /*13b0*/  IMAD.U32 R4, RZ, RZ, UR9 ;  /* 0x00000009ff047e24 */ /* 0x000fe2000f8e00ff */
[----:B------:R-:W-:Y:S01]  /*13c0*/  UMOV UR7, UR9 ;  /* 0x0000000900077c82 */ /* 0x000fe20008000000 */
[----:B------:R-:W-:-:S02]  /*13d0*/  IMAD.X R11, RZ, RZ, UR9, P2 ;  /* 0x00000009ff0b7e24 */ /* 0x000fc400090e06ff */
[----:B------:R-:W-:Y:S01]  /*13e0*/  VIADD R6, R5, -UR6 ;  /* 0x8000000605067c36 */ /* 0x000fe20008000000 */
[----:B------:R-:W-:Y:S02]  /*13f0*/  ISETP.GT.U32.AND.EX P0, PT, R4, R9, PT, P0 ;  /* 0x000000090400720c */ /* 0x000fe40003f04100 */
[----:B0-----:R-:W-:-:S04]  /*1400*/  LEA R7, P1, R8, UR12, 0x2 ;  /* 0x0000000c08077c11 */ /* 0x001fc8000f8210ff */
[----:B------:R-:W-:Y:S02]  /*1410*/  IADD3 R7, P2, PT, R7, 0x2000, RZ ;  /* 0x0000200007077810 */ /* 0x000fe40007f5e0ff */
[----:B------:R-:W-:-:S04]  /*1420*/  LEA.HI.X R8, R8, UR13, R11, 0x2, P1 ;  /* 0x0000000d08087c11 */ /* 0x000fc800088f140b */
[----:B------:R-:W-:Y:S01]  /*1430*/  IADD3.X R8, PT, PT, RZ, R8, RZ, P2, !PT ;  /* 0x00000008ff087210 */ /* 0x000fe200017fe4ff */
[----:B------:R-:W-:Y:S06]  /*1440*/  @P0 BRA `(.L_x_74) ;  /* 0x0000000000f40947 */ /* 0x000fec0003800000 */
[----:B------:R-:W0:Y:S01]  /*1450*/  LDC.64 R2, c[0x0][0x3b8] ;  /* 0x0000ee00ff027b82 */ /* 0x000e220000000a00 */
[----:B------:R-:W1:Y:S01]  /*1460*/  LDCU.64 UR12, c[0x0][0x380] ;  /* 0x00007000ff0c77ac */ /* 0x000e620008000a00 */
[----:B------:R-:W-:Y:S01]  /*1470*/  NOP ;  /* 0x0000000000007918 */ /* 0x000fe20000000000 */
.L_x_75:
[----:B------:R-:W2:Y:S02]  /*1480*/  S2R R5, SR_TID.X ;  /* 0x0000000000057919 */ /* 0x000ea40000002100 */
[----:B--2---:R-:W-:-:S05]  /*1490*/  IADD3 R5, P0, PT, R5, UR8, RZ ;  /* 0x0000000805057c10 */ /* 0x004fca000ff1e0ff */
[----:B------:R-:W-:Y:S01]  /*14a0*/  IMAD.X R10, RZ, RZ, UR9, P0 ;  /* 0x00000009ff0a7e24 */ /* 0x000fe200080e06ff */
[----:B-1----:R-:W-:-:S04]  /*14b0*/  LEA R4, P0, R5, UR12, 0x2 ;  /* 0x0000000c05047c11 */ /* 0x002fc8000f8010ff */
        /* <DEDUP_REMOVED lines=17> */
[----:B------:R-:W-:-:S02]  /*15d0*/  USHF.R.S32.HI UR11, URZ, 0x1f, UR5 ;  /* 0x0000001fff0b7899 */ /* 0x000fc40008011405 */
[----:B------:R-:W-:-:S04]  /*15e0*/  UIADD3 UR6, UP0, UPT, UR5, UR10, URZ ;  /* 0x0000000a05067290 */ /* 0x000fc8000ff1e0ff */
[----:B------:R-:W-:Y:S01]  /*15f0*/  UIADD3.X UR7, UPT, UPT, UR11, UR7, URZ, UP0, !UPT ;  /* 0x000000070b077290 */ /* 0x000fe200087fe4ff */
[----:B0-----:R-:W-:Y:S01]  /*1600*/  IADD3 R4, P1, PT, R2, -UR8, RZ ;  /* 0x8000000802047c10 */ /* 0x001fe2000ff3e0ff */
[----:B------:R-:W-:-:S03]  /*1610*/  IMAD.U32 R5, RZ, RZ, UR11 ;  /* 0x0000000bff057e24 */ /* 0x000fc6000f8e00ff */
[----:B------:R-:W-:Y:S02]  /*1620*/  ISETP.GE.U32.AND P0, PT, R4, UR5, PT ;  /* 0x0000000504007c0c */ /* 0x000fe4000bf06070 */
[----:B------:R-:W-:-:S04]  /*1630*/  IADD3.X R4, PT, PT, R3, ~UR9, RZ, P1, !PT ;  /* 0x8000000903047c10 */ /* 0x000fc80008ffe4ff */
[----:B------:R-:W-:Y:S01]  /*1640*/  ISETP.GE.U32.AND.EX P0, PT, R4, UR11, PT, P0 ;  /* 0x0000000b04007c0c */ /* 0x000fe2000bf06100 */
[----:B--2---:R-:W-:Y:S02]  /*1650*/  IMAD R23, R23, R23, R0 ;  /* 0x0000001717177224 */ /* 0x004fe400078e0200 */
[----:B------:R-:W-:Y:S02]  /*1660*/  IMAD.U32 R0, RZ, RZ, UR5 ;  /* 0x00000005ff007e24 */ /* 0x000fe4000f8e00ff */
[----:B---3--:R-:W-:-:S03]  /*1670*/  IMAD R22, R22, R22, R23 ;  /* 0x0000001616167224 */ /* 0x008fc600078e0217 */
[----:B------:R-:W-:Y:S01]  /*1680*/  LEA R7, P1, R0, R7, 0x2 ;  /* 0x0000000700077211 */ /* 0x000fe200078210ff */
[----:B----4-:R-:W-:-:S03]  /*1690*/  IMAD R25, R25, R25, R22 ;  /* 0x0000001919197224 */ /* 0x010fc600078e0216 */
[----:B------:R-:W-:Y:S01]  /*16a0*/  LEA.HI.X R8, R0, R8, R5, 0x2, P1 ;  /* 0x0000000800087211 */ /* 0x000fe200008f1405 */
        /* <DEDUP_REMOVED lines=14> */
[----:B------:R-:W-:Y:S02]  /*1790*/  UIADD3 UR8, UP0, UPT, UR5, UR8, URZ ;  /* 0x0000000805087290 */ /* 0x000fe4000ff1e0ff */
[----:B------:R-:W-:Y:S01]  /*17a0*/  VIADD R6, R6, -UR5 ;  /* 0x8000000506067c36 */ /* 0x000fe20008000000 */
[----:B------:R-:W-:Y:S02]  /*17b0*/  UIADD3 UR4, UPT, UPT, UR4, 0x1, URZ ;  /* 0x0000000104047890 */ /* 0x000fe4000fffe0ff */
[----:B------:R-:W-:Y:S01]  /*17c0*/  UIADD3.X UR9, UPT, UPT, UR11, UR9, URZ, UP0, !UPT ;  /* 0x000000090b097290 */ /* 0x000fe200087fe4ff */
[----:B------:R-:W-:Y:S01]  /*17d0*/  ISETP.LT.U32.AND P0, PT, R24, UR8, PT ;  /* 0x0000000818007c0c */ /* 0x000fe2000bf01070 */
[----:B------:R-:W-:-:S04]  /*17e0*/  UMOV UR10, UR6 ;  /* 0x00000006000a7c82 */ /* 0x000fc80008000000 */
[----:B------:R-:W-:-:S05]  /*17f0*/  IMAD.U32 R4, RZ, RZ, UR9 ;  /* 0x00000009ff047e24 */ /* 0x000fca000f8e00ff */
[----:B------:R-:W-:-:S13]  /*1800*/  ISETP.GT.U32.AND.EX P0, PT, R4, R9, PT, P0 ;  /* 0x000000090400720c */ /* 0x000fda0003f04100 */
[----:B------:R-:W-:Y:S05]  /*1810*/  @!P0 BRA `(.L_x_75) ;  /* 0xfffffffc00188947 */ /* 0x000fea000383ffff */
.L_x_74:
[----:B------:R-:W0:Y:S01]  /*1820*/  S2R R5, SR_TID.X ;  /* 0x0000000000057919 */ /* 0x000e220000002100 */
[C---:B------:R-:W-:Y:S01]  /*1830*/  VIADD R4, R2.reuse, -UR8 ;  /* 0x8000000802047c36 */ /* 0x040fe20008000000 */
[----:B------:R-:W-:Y:S01]  /*1840*/  ISETP.LE.U32.AND P1, PT, R2, UR8, PT ;  /* 0x0000000802007c0c */ /* 0x000fe2000bf23070 */
[----:B------:R-:W-:Y:S01]  /*1850*/  IMAD.U32 R10, RZ, RZ, UR9 ;  /* 0x00000009ff0a7e24 */ /* 0x000fe2000f8e00ff */
[----:B------:R-:W-:Y:S02]  /*1860*/  BSSY.RECONVERGENT B1, `(.L_x_73) ;  /* 0x0000080000017945 */ /* 0x000fe40003800200 */
[----:B0-----:R-:W-:-:S04]  /*1870*/  ISETP.GE.AND P0, PT, R5, R4, PT ;  /* 0x000000040500720c */ /* 0x001fc80003f06270 */
[----:B------:R-:W-:-:S13]  /*1880*/  ISETP.GE.U32.OR.EX P0, PT, R10, R3, P0, P1 ;  /* 0x000000030a00720c */ /* 0x000fda0000706510 */
[----:B------:R-:W-:Y:S05]  /*1890*/  @P0 BRA `(.L_x_76) ;  /* 0x0000000400f00947 */ /* 0x000fea0003800000 */
[----:B------:R-:W0:Y:S01]  /*18a0*/  LDC R4, c[0x0][0x3c0] ;  /* 0x0000f000ff047b82 */ /* 0x000e220000000800 */
[----:B------:R-:W-:Y:S01]  /*18b0*/  USHF.L.U32 UR6, UR16, 0xc, URZ ;  /* 0x0000000c10067899 */ /* 0x000fe200080006ff */
[----:B------:R-:W-:Y:S01]  /*18c0*/  LOP3.LUT R3, RZ, R5, RZ, 0x33, !PT ;  /* 0x00000005ff037212 */ /* 0x000fe200078e33ff */
[----:B------:R-:W-:Y:S02]  /*18d0*/  BSSY.RECONVERGENT B2, `(.L_x_77) ;  /* 0x0000037000027945 */ /* 0x000fe40003800200 */
[----:B------:R-:W-:-:S06]  /*18e0*/  UIADD3 UR6, UPT, UPT, UR5, UR6, URZ ;  /* 0x0000000605067290 */ /* 0x000fcc000fffe0ff */
[----:B------:R-:W-:Y:S01]  /*18f0*/  IADD3 R2, PT, PT, R2, -UR6, R3 ;  /* 0x8000000602027c10 */ /* 0x000fe2000fffe003 */
[----:B0-----:R-:W-:Y:S02]  /*1900*/  IMAD R3, R4, UR4, RZ ;  /* 0x0000000404037c24 */ /* 0x001fe4000f8e02ff */
[----:B------:R-:W-:Y:S02]  /*1910*/  IMAD.MOV.U32 R4, RZ, RZ, R5 ;  /* 0x000000ffff047224 */ /* 0x000fe400078e0005 */
[----:B------:R-:W-:-:S05]  /*1920*/  IMAD R2, R3, -0x1000, R2 ;  /* 0xfffff00003027824 */ /* 0x000fca00078e0202 */
[C---:B------:R-:W-:Y:S02]  /*1930*/  ISETP.GE.U32.AND P0, PT, R2.reuse, 0xf00, PT ;  /* 0x00000f000200780c */ /* 0x040fe40003f06070 */
[----:B------:R-:W-:-:S04]  /*1940*/  LEA.HI R18, R2, 0x1, RZ, 0x18 ;  /* 0x0000000102127811 */ /* 0x000fc800078fc0ff */
[----:B------:R-:W-:-:S04]  /*1950*/  LOP3.LUT R20, R18, 0xf, RZ, 0xc0, !PT ;  /* 0x0000000f12147812 */ /* 0x000fc800078ec0ff */
[----:B------:R-:W-:-:S03]  /*1960*/  ISETP.NE.AND P1, PT, R20, RZ, PT ;  /* 0x000000ff1400720c */ /* 0x000fc60003f25270 */
[----:B------:R-:W-:Y:S10]  /*1970*/  @!P0 BRA `(.L_x_78) ;  /* 0x0000000000b08947 */ /* 0x000ff40003800000 */
[----:B------:R-:W-:Y:S01]  /*1980*/  LEA.HI R2, R6, 0x1, RZ, 0x18 ;  /* 0x0000000106027811 */ /* 0x000fe200078fc0ff */
[----:B------:R-:W-:-:S03]  /*1990*/  IMAD.MOV.U32 R4, RZ, RZ, R5 ;  /* 0x000000ffff047224 */ /* 0x000fc600078e0005 */
[----:B------:R-:W-:-:S05]  /*19a0*/  LOP3.LUT R2, R2, 0x1fffff0, RZ, 0xc0, !PT ;  /* 0x01fffff002027812 */ /* 0x000fca00078ec0ff */
[----:B------:R-:W-:-:S07]  /*19b0*/  IMAD.MOV R5, RZ, RZ, -R2 ;  /* 0x000000ffff057224 */ /* 0x000fce00078e0a02 */
.L_x_79:
[----:B------:R-:W-:Y:S01]  /*19c0*/  IMAD.MOV.U32 R2, RZ, RZ, R7 ;  /* 0x000000ffff027224 */ /* 0x000fe200078e0007 */
[----:B------:R-:W-:-:S05]  /*19d0*/  MOV R3, R8 ;  /* 0x0000000800037202 */ /* 0x000fca0000000f00 */
        /* <DEDUP_REMOVED lines=16> */
[----:B------:R-:W-:-:S02]  /*1ae0*/  VIADD R5, R5, 0x10 ;  /* 0x0000001005057836 */ /* 0x000fc40000000000 */
[----:B------:R-:W-:-:S03]  /*1af0*/  VIADD R4, R4, 0x1000 ;  /* 0x0000100004047836 */ /* 0x000fc60000000000 */
[----:B------:R-:W-:Y:S01]  /*1b00*/  ISETP.NE.AND P0, PT, R5, RZ, PT ;  /* 0x000000ff0500720c */ /* 0x000fe20003f05270 */
        /* <DEDUP_REMOVED lines=14> */
[----:B------:R-:W-:-:S03]  /*1bf0*/  IADD3 R7, P2, PT, R2, 0x4000, RZ ;  /* 0x0000400002077810 */ /* 0x000fc60007f5e0ff */
[----:B------:R-:W-:Y:S02]  /*1c00*/  IMAD R0, R8, R8, R11 ;  /* 0x0000000808007224 */ /* 0x000fe400078e020b */
[----:B------:R-:W-:Y:S02]  /*1c10*/  IMAD.X R8, RZ, RZ, R3, P2 ;  /* 0x000000ffff087224 */ /* 0x000fe400010e0603 */
[----:B------:R-:W-:Y:S01]  /*1c20*/  IMAD R0, R9, R9, R0 ;  /* 0x0000000909007224 */ /* 0x000fe200078e0200 */
[----:B------:R-:W-:Y:S06]  /*1c30*/  @P0 BRA `(.L_x_79) ;  /* 0xfffffffc00600947 */ /* 0x000fec000383ffff */
.L_x_78:
[----:B------:R-:W-:Y:S05]  /*1c40*/  BSYNC.RECONVERGENT B2 ;  /* 0x0000000000027941 */ /* 0x000fea0003800200 */
.L_x_77:
[----:B------:R-:W-:Y:S05]  /*1c50*/  @!P1 BRA `(.L_x_76) ;  /* 0x0000000400009947 */ /* 0x000fea0003800000 */
[----:B------:R-:W-:Y:S01]  /*1c60*/  ISETP.GE.U32.AND P0, PT, R20, 0x8, PT ;  /* 0x000000081400780c */ /* 0x000fe20003f06070 */
[----:B------:R-:W-:Y:S01]  /*1c70*/  BSSY.RECONVERGENT B2, `(.L_x_80) ;  /* 0x0000019000027945 */ /* 0x000fe20003800200 */
[----:B------:R-:W-:-:S04]  /*1c80*/  LOP3.LUT R10, R18, 0x7, RZ, 0xc0, !PT ;  /* 0x00000007120a7812 */ /* 0x000fc800078ec0ff */
[----:B------:R-:W-:-:S07]  /*1c90*/  ISETP.NE.AND P1, PT, R10, RZ, PT ;  /* 0x000000ff0a00720c */ /* 0x000fce0003f25270 */
[----:B------:R-:W-:Y:S06]  /*1ca0*/  @!P0 BRA `(.L_x_81) ;  /* 0x0000000000548947 */ /* 0x000fec0003800000 */
[----:B------:R-:W-:-:S05]  /*1cb0*/  IADD3 R3, P0, PT, R4, UR8, RZ ;  /* 0x0000000804037c10 */ /* 0x000fca000ff1e0ff */
[----:B------:R-:W-:Y:S01]  /*1cc0*/  IMAD.X R8, RZ, RZ, UR9, P0 ;  /* 0x00000009ff087e24 */ /* 0x000fe200080e06ff */
[----:B------:R-:W-:-:S04]  /*1cd0*/  LEA R2, P0, R3, UR12, 0x2 ;  /* 0x0000000c03027c11 */ /* 0x000fc8000f8010ff */
        /* <DEDUP_REMOVED lines=18> */
.L_x_81:
[----:B------:R-:W-:Y:S05]  /*1e00*/  BSYNC.RECONVERGENT B2 ;  /* 0x0000000000027941 */ /* 0x000fea0003800200 */
.L_x_80:
[----:B------:R-:W-:Y:S05]  /*1e10*/  @!P1 BRA `(.L_x_76) ;  /* 0x0000000000909947 */ /* 0x000fea0003800000 */
[----:B------:R-:W-:Y:S01]  /*1e20*/  ISETP.GE.U32.AND P0, PT, R10, 0x4, PT ;  /* 0x000000040a00780c */ /* 0x000fe20003f06070 */
[----:B------:R-:W-:Y:S01]  /*1e30*/  BSSY.RECONVERGENT B2, `(.L_x_82) ;  /* 0x0000010000027945 */ /* 0x000fe20003800200 */
[----:B------:R-:W-:-:S11]  /*1e40*/  LOP3.LUT P1, RZ, R18, 0x3, RZ, 0xc0, !PT ;  /* 0x0000000312ff7812 */ /* 0x000fd6000782c0ff */
[----:B------:R-:W-:Y:S05]  /*1e50*/  @!P0 BRA `(.L_x_83) ;  /* 0x0000000000348947 */ /* 0x000fea0003800000 */
[----:B------:R-:W-:-:S05]  /*1e60*/  IADD3 R3, P0, PT, R4, UR8, RZ ;  /* 0x0000000804037c10 */ /* 0x000fca000ff1e0ff */
[----:B------:R-:W-:Y:S01]  /*1e70*/  IMAD.X R8, RZ, RZ, UR9, P0 ;  /* 0x00000009ff087e24 */ /* 0x000fe200080e06ff */
[----:B------:R-:W-:-:S04]  /*1e80*/  LEA R2, P0, R3, UR12, 0x2 ;  /* 0x0000000c03027c11 */ /* 0x000fc8000f8010ff */
        /* <DEDUP_REMOVED lines=10> */
.L_x_83:
[----:B------:R-:W-:Y:S05]  /*1f30*/  BSYNC.RECONVERGENT B2 ;  /* 0x0000000000027941 */ /* 0x000fea0003800200 */
.L_x_82:
[----:B------:R-:W-:Y:S05]  /*1f40*/  @!P1 BRA `(.L_x_76) ;  /* 0x0000000000449947 */ /* 0x000fea0003800000 */
[----:B------:R-:W-:Y:S02]  /*1f50*/  LOP3.LUT R2, R6, 0xffff, RZ, 0xc0, !PT ;  /* 0x0000ffff06027812 */ /* 0x000fe400078ec0ff */
[----:B------:R-:W-:Y:S02]  /*1f60*/  IADD3 R4, P0, PT, R4, UR10, RZ ;  /* 0x0000000a04047c10 */ /* 0x000fe4000ff1e0ff */
[----:B------:R-:W-:Y:S02]  /*1f70*/  LEA.HI R2, R2, 0x1, RZ, 0x18 ;  /* 0x0000000102027811 */ /* 0x000fe400078fc0ff */
[----:B------:R-:W-:Y:S01]  /*1f80*/  LEA R5, P1, R4, UR12, 0x2 ;  /* 0x0000000c04057c11 */ /* 0x000fe2000f8210ff */
[----:B------:R-:W-:Y:S01]  /*1f90*/  IMAD.X R3, RZ, RZ, UR7, P0 ;  /* 0x00000007ff037e24 */ /* 0x000fe200080e06ff */
[----:B------:R-:W-:-:S04]  /*1fa0*/  LOP3.LUT R2, R2, 0x3, RZ, 0xc0, !PT ;  /* 0x0000000302027812 */ /* 0x000fc800078ec0ff */
[----:B------:R-:W-:Y:S01]  /*1fb0*/  LEA.HI.X R6, R4, UR13, R3, 0x2, P1 ;  /* 0x0000000d04067c11 */ /* 0x000fe200088f1403 */
[----:B------:R-:W-:-:S07]  /*1fc0*/  IMAD.MOV R4, RZ, RZ, -R2 ;  /* 0x000000ffff047224 */ /* 0x000fce00078e0a02 */
.L_x_84:
[----:B------:R-:W-:Y:S02]  /*1fd0*/  IMAD.MOV.U32 R3, RZ, RZ, R6 ;  /* 0x000000ffff037224 */ /* 0x000fe400078e0006 */
[----:B------:R-:W-:-:S05]  /*1fe0*/  IMAD.MOV.U32 R2, RZ, RZ, R5 ;  /* 0x000000ffff027224 */ /* 0x000fca00078e0005 */
[----:B------:R-:W2:Y:S01]  /*1ff0*/  LDG.E R3, desc[UR14][R2.64] ;  /* 0x0000000e02037981 */ /* 0x000ea2000c1e1900 */
[----:B------:R-:W-:Y:S02]  /*2000*/  IADD3 R4, PT, PT, R4, 0x1, RZ ;  /* 0x0000000104047810 */ /* 0x000fe40007ffe0ff */
[----:B------:R-:W-:Y:S02]  /*2010*/  IADD3 R5, P1, PT, R5, 0x400, RZ ;  /* 0x0000040005057810 */ /* 0x000fe40007f3e0ff */
[----:B------:R-:W-:-:S03]  /*2020*/  ISETP.NE.AND P0, PT, R4, RZ, PT ;  /* 0x000000ff0400720c */ /* 0x000fc60003f05270 */
[----:B------:R-:W-:Y:S02]  /*2030*/  IMAD.X R6, RZ, RZ, R6, P1 ;  /* 0x000000ffff067224 */ /* 0x000fe400008e0606 */
[----:B--2---:R-:W-:-:S08]  /*2040*/  IMAD R0, R3, R3, R0 ;  /* 0x0000000303007224 */ /* 0x004fd000078e0200 */
[----:B------:R-:W-:Y:S05]  /*2050*/  @P0 BRA `(.L_x_84) ;  /* 0xfffffffc00dc0947 */ /* 0x000fea000383ffff */
.L_x_76:
[----:B------:R-:W-:Y:S05]  /*2060*/  BSYNC.RECONVERGENT B1 ;  /* 0x0000000000017941 */ /* 0x000fea0003800200 */
.L_x_73:
[----:B------:R-:W0:Y:S01]  /*2070*/  S2R R8, SR_LANEID ;  /* 0x0000000000087919 */ /* 0x000e220000000000 */
[----:B------:R-:W1:Y:S01]  /*2080*/  SHFL.DOWN PT, R2, R0, 0x1, 0x1f ;  /* 0x08201f0000027f89 */ /* 0x000e6200000e0000 */
[----:B------:R-:W2:Y:S01]  /*2090*/  S2R R6, SR_TID.X ;  /* 0x0000000000067919 */ /* 0x000ea20000002100 */
[C---:B0-----:R-:W-:Y:S02]  /*20a0*/  ISETP.GT.AND P0, PT, R8.reuse, 0x1e, PT ;  /* 0x0000001e0800780c */ /* 0x041fe40003f04270 */
[----:B------:R-:W-:Y:S02]  /*20b0*/  ISETP.NE.AND P1, PT, R8, RZ, PT ;  /* 0x000000ff0800720c */ /* 0x000fe40003f25270 */
[----:B-1----:R-:W-:Y:S02]  /*20c0*/  SEL R3, R2, RZ, !P0 ;  /* 0x000000ff02037207 */ /* 0x002fe40004000000 */
[----:B------:R-:W-:-:S03]  /*20d0*/  ISETP.GT.AND P0, PT, R8, 0x1d, PT ;  /* 0x0000001d0800780c */ /* 0x000fc60003f04270 */
[----:B------:R-:W-:-:S05]  /*20e0*/  IMAD.IADD R3, R3, 0x1, R0 ;  /* 0x0000000103037824 */ /* 0x000fca00078e0200 */
[----:B------:R-:W0:Y:S01]  /*20f0*/  SHFL.DOWN PT, R2, R3, 0x2, 0x1f ;  /* 0x08401f0003027f89 */ /* 0x000e2200000e0000 */
[----:B------:R-:W1:Y:S01]  /*2100*/  @!P1 S2R R7, SR_CgaCtaId ;  /* 0x0000000000079919 */ /* 0x000e620000008800 */
[----:B0-----:R-:W-:Y:S02]  /*2110*/  SEL R2, R2, RZ, !P0 ;  /* 0x000000ff02027207 */ /* 0x001fe40004000000 */
[----:B------:R-:W-:-:S03]  /*2120*/  ISETP.GT.AND P0, PT, R8, 0x1b, PT ;  /* 0x0000001b0800780c */ /* 0x000fc60003f04270 */
[----:B------:R-:W-:Y:S01]  /*2130*/  IMAD.IADD R2, R3, 0x1, R2 ;  /* 0x0000000103027824 */ /* 0x000fe200078e0202 */
[----:B--2---:R-:W-:-:S04]  /*2140*/  @!P1 SHF.R.U32.HI R3, RZ, 0x3, R6 ;  /* 0x00000003ff039819 */ /* 0x004fc80000011606 */
[----:B------:R-:W0:Y:S02]  /*2150*/  SHFL.DOWN PT, R4, R2, 0x4, 0x1f ;  /* 0x08801f0002047f89 */ /* 0x000e2400000e0000 */
[----:B0-----:R-:W-:Y:S02]  /*2160*/  SEL R5, R4, RZ, !P0 ;  /* 0x000000ff04057207 */ /* 0x001fe40004000000 */
[----:B------:R-:W-:Y:S02]  /*2170*/  ISETP.GT.AND P0, PT, R8, 0x17, PT ;  /* 0x000000170800780c */ /* 0x000fe40003f04270 */
[----:B------:R-:W-:Y:S01]  /*2180*/  @!P1 MOV R4, 0x400 ;  /* 0x0000040000049802 */ /* 0x000fe20000000f00 */
[----:B------:R-:W-:-:S03]  /*2190*/  IMAD.IADD R5, R2, 0x1, R5 ;  /* 0x0000000102057824 */ /* 0x000fc600078e0205 */
[----:B-1----:R-:W-:Y:S02]  /*21a0*/  @!P1 LEA R7, R7, R4, 0x18 ;  /* 0x0000000407079211 */ /* 0x002fe400078ec0ff */
        /* <DEDUP_REMOVED lines=17> */
[----:B0-----:R-:W0:Y:S04]  /*22c0*/  LDS.128 R4, [UR4+0x10] ;  /* 0x00001004ff047984 */ /* 0x001e280008000c00 */
[----:B------:R-:W1:Y:S01]  /*22d0*/  LDS.64 R8, [UR4+0x20] ;  /* 0x00002004ff087984 */ /* 0x000e620008000a00 */
[----:B0-----:R-:W-:-:S04]  /*22e0*/  IADD3 R0, PT, PT, R4, R0, R3 ;  /* 0x0000000004007210 */ /* 0x001fc80007ffe003 */
[----:B------:R-:W-:-:S04]  /*22f0*/  IADD3 R0, PT, PT, R6, R0, R5 ;  /* 0x0000000006007210 */ /* 0x000fc80007ffe005 */
[----:B-1----:R-:W-:-:S05]  /*2300*/  IADD3 R0, PT, PT, R8, R0, R7 ;  /* 0x0000000008007210 */ /* 0x002fca0007ffe007 */
[----:B------:R-:W-:-:S07]  /*2310*/  IMAD.IADD R3, R0, 0x1, R9 ;  /* 0x0000000100037824 */ /* 0x000fce00078e0209 */
.L_x_72:
[----:B------:R-:W-:Y:S05]  /*2320*/  BSYNC.RECONVERGENT B0 ;  /* 0x0000000000007941 */ /* 0x000fea0003800200 */
.L_x_57:
[----:B------:R-:W-:Y:S05]  /*2330*/  @P0 EXIT ;  /* 0x000000000000094d */ /* 0x000fea0003800000 */
[----:B------:R-:W3:Y:S02]  /*2340*/  LDCU.64 UR4, c[0x0][0x388] ;  /* 0x00007100ff0477ac */ /* 0x000ee40008000a00 */
[----:B---3--:R-:W-:-:S06]  /*2350*/  UIMAD.WIDE.U32 UR4, UR16, 0x4, UR4 ;  /* 0x00000004100478a5 */ /* 0x008fcc000f8e0004 */
[----:B0-----:R-:W-:Y:S02]  /*2360*/  IMAD.U32 R4, RZ, RZ, UR4 ;  /* 0x00000004ff047e24 */ /* 0x001fe4000f8e00ff */
[----:B------:R-:W-:-:S05]  /*2370*/  IMAD.U32 R5, RZ, RZ, UR5 ;  /* 0x00000005ff057e24 */ /* 0x000fca000f8e00ff */
[----:B------:R-:W-:Y:S01]  /*2380*/  STG.E desc[UR14][R4.64], R3 ;  /* 0x0000000304007986 */ /* 0x000fe2000c10190e */
[----:B------:R-:W-:Y:S05]  /*2390*/  EXIT ;  /* 0x000000000000794d */ /* 0x000fea0003800000 */
.L_x_85:
        /* <DEDUP_REMOVED lines=14> */
.L_x_243:


//--------------------- .text._ZN3cub18CUB_300001_SM_10006detail6reduce28DeviceReduceSingleTileKernelINS2_10policy_hubIiyN4cuda3std3__44plusIiEEE10Policy1000EN6thrust24THRUST_300001_SM_1000_NS6detail15normal_iteratorINSD_10device_ptrIiEEEEPiyS9_ii6squareEEvT0_T1_T2_T3_T4_T6_ --------------------------
	.section	.text._ZN3cub18CUB_300001_SM_10006detail6reduce28DeviceReduceSingleTileKernelINS2_10policy_hubIiyN4cuda3std3__44plusIiEEE10Policy1000EN6thrust24THRUST_300001_SM_1000_NS6detail15normal_iteratorINSD_10device_ptrIiEEEEPiyS9_ii6squareEEvT0_T1_T2_T3_T4_T6_,"ax",@progbits
	.align	128
        .global         _ZN3cub18CUB_300001_SM_10006detail6reduce28DeviceReduceSingleTileKernelINS2_10policy_hubIiyN4cuda3std3__44plusIiEEE10Policy1000EN6thrust24THRUST_300001_SM_1000_NS6detail15normal_iteratorINSD_10device_ptrIiEEEEPiyS9_ii6squareEEvT0_T1_T2_T3_T4_T6_
        .type           _ZN3cub18CUB_300001_SM_10006detail6reduce28DeviceReduceSingleTileKernelINS2_10policy_hubIiyN4cuda3std3__44plusIiEEE10Policy1000EN6thrust24THRUST_300001_SM_1000_NS6detail15normal_iteratorINSD_10device_ptrIiEEEEPiyS9_ii6squareEEvT0_T1_T2_T3_T4_T6_,@function
        .size           _ZN3cub18CUB_300001_SM_10006detail6reduce28DeviceReduceSingleTileKernelINS2_10policy_hubIiyN4cuda3std3__44plusIiEEE10Policy1000EN6thrust24THRUST_300001_SM_1000_NS6detail15normal_iteratorINSD_10device_ptrIiEEEEPiyS9_ii6squareEEvT0_T1_T2_T3_T4_T6_,(.L_x_244 - _ZN3cub18CUB_300001_SM_10006detail6reduce28DeviceReduceSingleTileKernelINS2_10policy_hubIiyN4cuda3std3__44plusIiEEE10Policy1000EN6thrust24THRUST_300001_SM_1000_NS6detail15normal_iteratorINSD_10device_ptrIiEEEEPiyS9_ii6squareEEvT0_T1_T2_T3_T4_T6_)
        .other          _ZN3cub18CUB_300001_SM_10006detail6reduce28DeviceReduceSingleTileKernelINS2_10policy_hubIiyN4cuda3std3__44plusIiEEE10Policy1000EN6thrust24THRUST_300001_SM_1000_NS6detail15normal_iteratorINSD_10device_ptrIiEEEEPiyS9_ii6squareEEvT0_T1_T2_T3_T4_T6_,@"STO_CUDA_ENTRY STV_DEFAULT"
_ZN3cub18CUB_300001_SM_10006detail6reduce28DeviceReduceSingleTileKernelINS2_10policy_hubIiyN4cuda3std3__44plusIiEEE10Policy1000EN6thrust24THRUST_300001_SM_1000_NS6detail15normal_iteratorINSD_10device_ptrIiEEEEPiyS9_ii6squareEEvT0_T1_T2_T3_T4_T6_:
.text._ZN3cub18CUB_300001_SM_10006detail6reduce28DeviceReduceSingleTileKernelINS2_10policy_hubIiyN4cuda3std3__44plusIiEEE10Policy1000EN6thrust24THRUST_300001_SM_1000_NS6detail15normal_iteratorINSD_10device_ptrIiEEEEPiyS9_ii6squareEEvT0_T1_T2_T3_T4_T6_:
[----:B------:R-:W-:Y:S01]  /*0000*/  LDC R1, c[0x0][0x37c] ;  /* 0x0000df00ff017b82 */ /* 0x000fe20000000800 */
[----:B------:R-:W0:Y:S01]  /*0010*/  LDCU.64 UR4, c[0x0][0x390] ;  /* 0x00007200ff0477ac */ /* 0x000e220008000a00 */
[----:B------:R-:W1:Y:S01]  /*0020*/  LDCU.64 UR6, c[0x0][0x358] ;  /* 0x00006b00ff0677ac */ /* 0x000e620008000a00 */
[----:B0-----:R-:W-:Y:S02]  /*0030*/  IMAD.U32 R0, RZ, RZ, UR4 ;  /* 0x00000004ff007e24 */ /* 0x001fe4000f8e00ff */
[----:B------:R-:W-:-:S03]  /*0040*/  IMAD.U32 R4, RZ, RZ, UR5 ;  /* 0x00000005ff047e24 */ /* 0x000fc6000f8e00ff */
[----:B------:R-:W-:-:S04]  /*0050*/  ISETP.NE.U32.AND P0, PT, R0, RZ, PT ;  /* 0x000000ff0000720c */ /* 0x000fc80003f05070 */
[----:B------:R-:W-:-:S13]  /*0060*/  ISETP.NE.AND.EX P0, PT, R4, RZ, PT, P0 ;  /* 0x000000ff0400720c */ /* 0x000fda0003f05300 */
        /* <DEDUP_REMOVED lines=8> */
.L_x_86:
[----:B------:R-:W-:Y:S01]  /*00f0*/  ISETP.GT.U32.AND P0, PT, R0, 0xfff, PT ;  /* 0x00000fff0000780c */ /* 0x000fe20003f04070 */
[----:B------:R-:W-:Y:S03]  /*0100*/  BSSY.RECONVERGENT B0, `(.L_x_87) ;  /* 0x00001fd000007945 */ /* 0x000fe60003800200 */
[----:B------:R-:W-:-:S13]  /*0110*/  ISETP.GT.U32.AND.EX P0, PT, R4, RZ, PT, P0 ;  /* 0x000000ff0400720c */ /* 0x000fda0003f04100 */
[----:B------:R-:W-:Y:S05]  /*0120*/  @P0 BRA `(.L_x_88) ;  /* 0x0000000c00cc0947 */ /* 0x000fea0003800000 */
[----:B------:R-:W0:Y:S01]  /*0130*/  S2R R5, SR_TID.X ;  /* 0x0000000000057919 */ /* 0x000e220000002100 */
[----:B------:R-:W-:Y:S01]  /*0140*/  BSSY.RECONVERGENT B1, `(.L_x_89) ;  /* 0x000000a000017945 */ /* 0x000fe20003800200 */
[----:B------:R-:W-:Y:S01]  /*0150*/  IMAD.MOV.U32 R6, RZ, RZ, RZ ;  /* 0x000000ffff067224 */ /* 0x000fe200078e00ff */
[----:B0-----:R-:W-:Y:S01]  /*0160*/  ISETP.GE.U32.AND P0, PT, R5, R0, PT ;  /* 0x000000000500720c */ /* 0x001fe20003f06070 */
[----:B------:R-:W-:-:S12]  /*0170*/  IMAD.MOV.U32 R7, RZ, RZ, R5 ;  /* 0x000000ffff077224 */ /* 0x000fd800078e0005 */
[----:B------:R-:W-:Y:S05]  /*0180*/  @P0 BRA `(.L_x_90) ;  /* 0x0000000000140947 */ /* 0x000fea0003800000 */
[----:B------:R-:W0:Y:S02]  /*0190*/  LDC.64 R2, c[0x0][0x380] ;  /* 0x0000e000ff027b82 */ /* 0x000e240000000a00 */
[----:B0-----:R-:W-:-:S06]  /*01a0*/  IMAD.WIDE.U32 R2, R5, 0x4, R2 ;  /* 0x0000000405027825 */ /* 0x001fcc00078e0002 */
[----:B------:R-:W2:Y:S01]  /*01b0*/  LDG.E R2, desc[UR6][R2.64] ;  /* 0x0000000602027981 */ /* 0x000ea2000c1e1900 */
[----:B------:R-:W-:Y:S02]  /*01c0*/  VIADD R7, R5, 0x100 ;  /* 0x0000010005077836 */ /* 0x000fe40000000000 */
[----:B--2---:R-:W-:-:S07]  /*01d0*/  IMAD R6, R2, R2, RZ ;  /* 0x0000000202067224 */ /* 0x004fce00078e02ff */
.L_x_90:
[----:B------:R-:W-:Y:S05]  /*01e0*/  BSYNC.RECONVERGENT B1 ;  /* 0x0000000000017941 */ /* 0x000fea0003800200 */
.L_x_89:
[----:B------:R-:W-:Y:S01]  /*01f0*/  ISETP.GE.U32.AND P0, PT, R7, R0, PT ;  /* 0x000000000700720c */ /* 0x000fe20003f06070 */
[----:B------:R-:W-:-:S12]  /*0200*/  BSSY.RECONVERGENT B1, `(.L_x_91) ;  /* 0x000006d000017945 */ /* 0x000fd80003800200 */
[----:B------:R-:W-:Y:S05]  /*0210*/  @P0 BRA `(.L_x_92) ;  /* 0x0000000400ac0947 */ /* 0x000fea0003800000 */
[----:B------:R-:W-:Y:S01]  /*0220*/  LOP3.LUT R3, RZ, R7, RZ, 0x33, !PT ;  /* 0x00000007ff037212 */ /* 0x000fe200078e33ff */
[----:B------:R-:W-:Y:S04]  /*0230*/  BSSY.RECONVERGENT B2, `(.L_x_93) ;  /* 0x0000033000027945 */ /* 0x000fe80003800200 */
[----:B------:R-:W-:-:S05]  /*0240*/  IMAD.IADD R3, R3, 0x1, R0 ;  /* 0x0000000103037824 */ /* 0x000fca00078e0200 */
[C---:B------:R-:W-:Y:S02]  /*0250*/  ISETP.GE.U32.AND P0, PT, R3.reuse, 0xf00, PT ;  /* 0x00000f000300780c */ /* 0x040fe40003f06070 */
[----:B------:R-:W-:-:S04]  /*0260*/  LEA.HI R8, R3, 0x1, RZ, 0x18 ;  /* 0x0000000103087811 */ /* 0x000fc800078fc0ff */
[----:B------:R-:W-:-:S04]  /*0270*/  LOP3.LUT R22, R8, 0xf, RZ, 0xc0, !PT ;  /* 0x0000000f08167812 */ /* 0x000fc800078ec0ff */
[----:B------:R-:W-:-:S03]  /*0280*/  ISETP.NE.AND P1, PT, R22, RZ, PT ;  /* 0x000000ff1600720c */ /* 0x000fc60003f25270 */
[----:B------:R-:W-:Y:S10]  /*0290*/  @!P0 BRA `(.L_x_94) ;  /* 0x0000000000b08947 */ /* 0x000ff40003800000 */
[----:B------:R-:W0:Y:S01]  /*02a0*/  LDC.64 R2, c[0x0][0x380] ;  /* 0x0000e000ff027b82 */ /* 0x000e220000000a00 */
[----:B------:R-:W-:-:S05]  /*02b0*/  LOP3.LUT R9, R8, 0x1fffff0, RZ, 0xc0, !PT ;  /* 0x01fffff008097812 */ /* 0x000fca00078ec0ff */
[----:B------:R-:W-:Y:S02]  /*02c0*/  IMAD.MOV R9, RZ, RZ, -R9 ;  /* 0x000000ffff097224 */ /* 0x000fe400078e0a09 */
[----:B0-----:R-:W-:-:S03]  /*02d0*/  IMAD.WIDE.U32 R2, R7, 0x4, R2 ;  /* 0x0000000407027825 */ /* 0x001fc600078e0002 */
[----:B------:R-:W-:-:S04]  /*02e0*/  IADD3 R2, P0, PT, R2, 0x2000, RZ ;  /* 0x0000200002027810 */ /* 0x000fc80007f1e0ff */
[----:B------:R-:W-:-:S09]  /*02f0*/  IADD3.X R3, PT, PT, RZ, R3, RZ, P0, !PT ;  /* 0x00000003ff037210 */ /* 0x000fd200007fe4ff */
.L_x_95:
        /* <DEDUP_REMOVED lines=38> */
.L_x_94:
[----:B------:R-:W-:Y:S05]  /*0560*/  BSYNC.RECONVERGENT B2 ;  /* 0x0000000000027941 */ /* 0x000fea0003800200 */
.L_x_93:
[----:B------:R-:W-:Y:S05]  /*0570*/  @!P1 BRA `(.L_x_92) ;  /* 0x0000000000d49947 */ /* 0x000fea0003800000 */
[----:B------:R-:W-:Y:S01]  /*0580*/  ISETP.GE.U32.AND P0, PT, R22, 0x8, PT ;  /* 0x000000081600780c */ /* 0x000fe20003f06070 */
[----:B------:R-:W-:Y:S01]  /*0590*/  BSSY.RECONVERGENT B2, `(.L_x_96) ;  /* 0x0000017000027945 */ /* 0x000fe20003800200 */
[----:B------:R-:W-:-:S04]  /*05a0*/  LOP3.LUT R12, R8, 0x7, RZ, 0xc0, !PT ;  /* 0x00000007080c7812 */ /* 0x000fc800078ec0ff */
[----:B------:R-:W-:-:S07]  /*05b0*/  ISETP.NE.AND P1, PT, R12, RZ, PT ;  /* 0x000000ff0c00720c */ /* 0x000fce0003f25270 */
[----:B------:R-:W-:Y:S06]  /*05c0*/  @!P0 BRA `(.L_x_97) ;  /* 0x00000000004c8947 */ /* 0x000fec0003800000 */
[----:B------:R-:W0:Y:S02]  /*05d0*/  LDC.64 R2, c[0x0][0x380] ;  /* 0x0000e000ff027b82 */ /* 0x000e240000000a00 */
[----:B0-----:R-:W-:-:S05]  /*05e0*/  IMAD.WIDE R2, R7, 0x4, R2 ;  /* 0x0000000407027825 */ /* 0x001fca00078e0202 */
        /* <DEDUP_REMOVED lines=17> */
.L_x_97:
[----:B------:R-:W-:Y:S05]  /*0700*/  BSYNC.RECONVERGENT B2 ;  /* 0x0000000000027941 */ /* 0x000fea0003800200 */
.L_x_96:
        /* <DEDUP_REMOVED lines=17> */
.L_x_99:
[----:B------:R-:W-:Y:S05]  /*0820*/  BSYNC.RECONVERGENT B2 ;  /* 0x0000000000027941 */ /* 0x000fea0003800200 */
.L_x_98:
[----:B------:R-:W-:Y:S05]  /*0830*/  @!P1 BRA `(.L_x_92) ;  /* 0x0000000000249947 */ /* 0x000fea0003800000 */
[----:B------:R-:W0:Y:S01]  /*0840*/  LDC.64 R8, c[0x0][0x380] ;  /* 0x0000e000ff087b82 */ /* 0x000e220000000a00 */
[----:B------:R-:W-:-:S07]  /*0850*/  IMAD.MOV R10, RZ, RZ, -R10 ;  /* 0x000000ffff0a7224 */ /* 0x000fce00078e0a0a */
.L_x_100:
[----:B0-----:R-:W-:-:S06]  /*0860*/  IMAD.WIDE R2, R7, 0x4, R8 ;  /* 0x0000000407027825 */ /* 0x001fcc00078e0208 */
[----:B------:R-:W2:Y:S01]  /*0870*/  LDG.E R3, desc[UR6][R2.64] ;  /* 0x0000000602037981 */ /* 0x000ea2000c1e1900 */
[----:B------:R-:W-:Y:S01]  /*0880*/  VIADD R10, R10, 0x1 ;  /* 0x000000010a0a7836 */ /* 0x000fe20000000000 */
[----:B------:R-:W-:-:S04]  /*0890*/  IADD3 R7, PT, PT, R7, 0x100, RZ ;  /* 0x0000010007077810 */ /* 0x000fc80007ffe0ff */
[----:B------:R-:W-:Y:S01]  /*08a0*/  ISETP.NE.AND P0, PT, R10, RZ, PT ;  /* 0x000000ff0a00720c */ /* 0x000fe20003f05270 */
[----:B--2---:R-:W-:-:S12]  /*08b0*/  IMAD R6, R3, R3, R6 ;  /* 0x0000000303067224 */ /* 0x004fd800078e0206 */
[----:B------:R-:W-:Y:S05]  /*08c0*/  @P0 BRA `(.L_x_100) ;  /* 0xfffffffc00e40947 */ /* 0x000fea000383ffff */
.L_x_92:
[----:B------:R-:W-:Y:S05]  /*08d0*/  BSYNC.RECONVERGENT B1 ;  /* 0x0000000000017941 */ /* 0x000fea0003800200 */
.L_x_91:
[----:B------:R-:W-:-:S04]  /*08e0*/  ISETP.GE.U32.AND P0, PT, R0, 0x100, PT ;  /* 0x000001000000780c */ /* 0x000fc80003f06070 */
[----:B------:R-:W-:-:S13]  /*08f0*/  ISETP.GE.U32.AND.EX P0, PT, R4, RZ, PT, P0 ;  /* 0x000000ff0400720c */ /* 0x000fda0003f06100 */
[----:B------:R-:W-:Y:S05]  /*0900*/  @!P0 BRA `(.L_x_101) ;  /* 0x0000000000ac8947 */ /* 0x000fea0003800000 */
[----:B------:R-:W0:Y:S01]  /*0910*/  S2R R8, SR_LANEID ;  /* 0x0000000000087919 */ /* 0x000e220000000000 */
[----:B------:R-:W-:Y:S01]  /*0920*/  ISETP.NE.AND P5, PT, R5, RZ, PT ;  /* 0x000000ff0500720c */ /* 0x000fe20003fa5270 */
        /* <DEDUP_REMOVED lines=25> */
[----:B0-----:R-:W-:-:S05]  /*0ac0*/  SEL R3, R3, RZ, !P0 ;  /* 0x000000ff03037207 */ /* 0x001fca0004000000 */
[----:B------:R-:W-:-:S05]  /*0ad0*/  IMAD.IADD R7, R2, 0x1, R3 ;  /* 0x0000000102077824 */ /* 0x000fca00078e0203 */
[----:B------:R1:W-:Y:S01]  /*0ae0*/  @!P1 STS [R0+0x8], R7 ;  /* 0x0000080700009388 */ /* 0x0003e20000000800 */
[----:B------:R-:W-:Y:S06]  /*0af0*/  BAR.SYNC.DEFER_BLOCKING 0x0 ;  /* 0x0000000000007b1d */ /* 0x000fec0000010000 */
[----:B------:R-:W-:Y:S05]  /*0b00*/  @P5 BRA `(.L_x_102) ;  /* 0x0000001400705947 */ /* 0x000fea0003800000 */
[----:B------:R-:W0:Y:S01]  /*0b10*/  S2UR UR5, SR_CgaCtaId ;  /* 0x00000000000579c3 */ /* 0x000e220000008800 */
[----:B------:R-:W-:Y:S02]  /*0b20*/  UMOV UR4, 0x400 ;  /* 0x0000040000047882 */ /* 0x000fe40000000000 */
[----:B0-----:R-:W-:-:S09]  /*0b30*/  ULEA UR4, UR5, UR4, 0x18 ;  /* 0x0000000405047291 */ /* 0x001fd2000f8ec0ff */
[----:B-1----:R-:W-:Y:S04]  /*0b40*/  LDS R0, [UR4+0xc] ;  /* 0x00000c04ff007984 */ /* 0x002fe80008000800 */
[----:B------:R-:W0:Y:S04]  /*0b50*/  LDS.128 R8, [UR4+0x10] ;  /* 0x00001004ff087984 */ /* 0x000e280008000c00 */
[----:B------:R-:W1:Y:S01]  /*0b60*/  LDS.64 R2, [UR4+0x20] ;  /* 0x00002004ff027984 */ /* 0x000e620008000a00 */
[----:B0-----:R-:W-:-:S04]  /*0b70*/  IADD3 R0, PT, PT, R8, R0, R7 ;  /* 0x0000000008007210 */ /* 0x001fc80007ffe007 */
[----:B------:R-:W-:-:S04]  /*0b80*/  IADD3 R0, PT, PT, R10, R0, R9 ;  /* 0x000000000a007210 */ /* 0x000fc80007ffe009 */
[----:B-1----:R-:W-:-:S04]  /*0b90*/  IADD3 R0, PT, PT, R2, R0, R11 ;  /* 0x0000000002007210 */ /* 0x002fc80007ffe00b */
[----:B------:R-:W-:Y:S01]  /*0ba0*/  IADD3 R7, PT, PT, R0, R3, RZ ;  /* 0x0000000300077210 */ /* 0x000fe20007ffe0ff */
[----:B------:R-:W-:Y:S06]  /*0bb0*/  BRA `(.L_x_102) ;  /* 0x0000001400447947 */ /* 0x000fec0003800000 */
.L_x_101:
[C---:B------:R-:W-:Y:S01]  /*0bc0*/  LOP3.LUT R2, R5.reuse, 0x3e0, RZ, 0xc0, !PT ;  /* 0x000003e005027812 */ /* 0x040fe200078ec0ff */
[----:B------:R-:W0:Y:S01]  /*0bd0*/  S2R R12, SR_LANEID ;  /* 0x00000000000c7919 */ /* 0x000e220000000000 */
[----:B------:R-:W-:Y:S02]  /*0be0*/  ISETP.NE.AND P5, PT, R5, RZ, PT ;  /* 0x000000ff0500720c */ /* 0x000fe40003fa5270 */
[----:B------:R-:W-:Y:S01]  /*0bf0*/  LOP3.LUT R7, RZ, R2, RZ, 0x33, !PT ;  /* 0x00000002ff077212 */ /* 0x000fe200078e33ff */
[----:B------:R-:W-:-:S04]  /*0c00*/  VIADD R3, R2, 0x20 ;  /* 0x0000002002037836 */ /* 0x000fc80000000000 */
[----:B------:R-:W-:Y:S01]  /*0c10*/  IMAD.IADD R7, R7, 0x1, R0 ;  /* 0x0000000107077824 */ /* 0x000fe200078e0200 */
[----:B------:R-:W-:-:S04]  /*0c20*/  ISETP.GT.U32.AND P0, PT, R3, R0, PT ;  /* 0x000000000300720c */ /* 0x000fc80003f04070 */
        /* <DEDUP_REMOVED lines=10> */
[----:B------:R-:W-:Y:S01]  /*0cd0*/  @!P1 SHF.R.U32.HI R9, RZ, 0x3, R5 ;  /* 0x00000003ff099819 */ /* 0x000fe20000011605 */
[----:B------:R-:W1:Y:S03]  /*0ce0*/  SHFL.DOWN PT, R7, R2, 0x2, R3 ;  /* 0x0840000002077989 */ /* 0x000e6600000e0003 */
[----:B------:R-:W-:Y:S02]  /*0cf0*/  @!P1 LOP3.LUT R9, R9, 0x7c, RZ, 0xc0, !PT ;  /* 0x0000007c09099812 */ /* 0x000fe400078ec0ff */
[----:B-1----:R-:W-:Y:S02]  /*0d00*/  SEL R7, R7, RZ, !P0 ;  /* 0x000000ff07077207 */ /* 0x002fe40004000000 */
[----:B------:R-:W-:Y:S02]  /*0d10*/  ISETP.GT.AND P0, PT, R10, R3, PT ;  /* 0x000000030a00720c */ /* 0x000fe40003f04270 */
[----:B------:R-:W-:Y:S01]  /*0d20*/  @!P1 MOV R10, 0x400 ;  /* 0x00000400000a9802 */ /* 0x000fe20000000f00 */
[----:B------:R-:W-:-:S02]  /*0d30*/  IMAD.IADD R8, R2, 0x1, R7 ;  /* 0x0000000102087824 */ /* 0x000fc400078e0207 */
[----:B------:R-:W-:Y:S01]  /*0d40*/  VIADD R2, R12, 0x8 ;  /* 0x000000080c027836 */ /* 0x000fe20000000000 */
[----:B0-----:R-:W-:Y:S02]  /*0d50*/  @!P1 LEA R10, R11, R10, 0x18 ;  /* 0x0000000a0b0a9211 */ /* 0x001fe400078ec0ff */
[----:B------:R-:W0:Y:S03]  /*0d60*/  SHFL.DOWN PT, R7, R8, 0x4, R3 ;  /* 0x0880000008077989 */ /* 0x000e2600000e0003 */
[----:B------:R-:W-:Y:S01]  /*0d70*/  @!P1 IMAD.IADD R10, R9, 0x1, R10 ;  /* 0x00000001090a9824 */ /* 0x000fe200078e020a */
[----:B0-----:R-:W-:Y:S02]  /*0d80*/  SEL R7, R7, RZ, !P0 ;  /* 0x000000ff07077207 */ /* 0x001fe40004000000 */
[----:B------:R-:W-:Y:S02]  /*0d90*/  ISETP.GT.AND P0, PT, R2, R3, PT ;  /* 0x000000030200720c */ /* 0x000fe40003f04270 */
[----:B------:R-:W-:Y:S01]  /*0da0*/  IADD3 R6, PT, PT, R8, R7, RZ ;  /* 0x0000000708067210 */ /* 0x000fe20007ffe0ff */
[----:B------:R-:W-:-:S04]  /*0db0*/  VIADD R8, R12, 0x10 ;  /* 0x000000100c087836 */ /* 0x000fc80000000000 */
[----:B------:R-:W0:Y:S02]  /*0dc0*/  SHFL.DOWN PT, R7, R6, 0x8, R3 ;  /* 0x0900000006077989 */ /* 0x000e2400000e0003 */
[----:B0-----:R-:W-:Y:S02]  /*0dd0*/  SEL R7, R7, RZ, !P0 ;  /* 0x000000ff07077207 */ /* 0x001fe40004000000 */
[----:B------:R-:W-:-:S03]  /*0de0*/  ISETP.GT.AND P0, PT, R8, R3, PT ;  /* 0x000000030800720c */ /* 0x000fc60003f04270 */
[----:B------:R-:W-:-:S05]  /*0df0*/  IMAD.IADD R2, R6, 0x1, R7 ;  /* 0x0000000106027824 */ /* 0x000fca00078e0207 */
[----:B------:R-:W0:Y:S02]  /*0e00*/  SHFL.DOWN PT, R7, R2, 0x10, R3 ;  /* 0x0a00000002077989 */ /* 0x000e2400000e0003 */
[----:B0-----:R-:W-:-:S05]  /*0e10*/  SEL R7, R7, RZ, !P0 ;  /* 0x000000ff07077207 */ /* 0x001fca0004000000 */
[----:B------:R-:W-:-:S05]  /*0e20*/  IMAD.IADD R7, R2, 0x1, R7 ;  /* 0x0000000102077824 */ /* 0x000fca00078e0207 */
[----:B------:R0:W-:Y:S01]  /*0e30*/  @!P1 STS [R10+0x8], R7 ;  /* 0x000008070a009388 */ /* 0x0001e20000000800 */
[----:B------:R-:W-:Y:S06]  /*0e40*/  BAR.SYNC.DEFER_BLOCKING 0x0 ;  /* 0x0000000000007b1d */ /* 0x000fec0000010000 */
[----:B------:R-:W-:Y:S05]  /*0e50*/  @P5 BRA `(.L_x_102) ;  /* 0x00000010009c5947 */ /* 0x000fea0003800000 */
[----:B------:R-:W1:Y:S01]  /*0e60*/  S2UR UR5, SR_CgaCtaId ;  /* 0x00000000000579c3 */ /* 0x000e620000008800 */
[----:B------:R-:W-:Y:S01]  /*0e70*/  UMOV UR4, 0x400 ;  /* 0x0000040000047882 */ /* 0x000fe20000000000 */
[C---:B------:R-:W-:Y:S02]  /*0e80*/  ISETP.GT.U32.AND P0, PT, R0.reuse, 0x40, PT ;  /* 0x000000400000780c */ /* 0x040fe40003f04070 */
[C---:B------:R-:W-:Y:S02]  /*0e90*/  ISETP.GT.U32.AND P6, PT, R0.reuse, 0x20, PT ;  /* 0x000000200000780c */ /* 0x040fe40003fc4070 */
[C---:B------:R-:W-:Y:S02]  /*0ea0*/  ISETP.GT.U32.AND P4, PT, R0.reuse, 0x60, PT ;  /* 0x000000600000780c */ /* 0x040fe40003f84070 */
[----:B------:R-:W-:Y:S02]  /*0eb0*/  ISETP.GT.U32.AND P2, PT, R0, 0x80, PT ;  /* 0x000000800000780c */ /* 0x000fe40003f44070 */
[----:B------:R-:W-:-:S02]  /*0ec0*/  ISETP.GT.U32.AND.EX P0, PT, R4, RZ, PT, P0 ;  /* 0x000000ff0400720c */ /* 0x000fc40003f04100 */
[----:B------:R-:W-:Y:S02]  /*0ed0*/  ISETP.GT.U32.AND.EX P6, PT, R4, RZ, PT, P6 ;  /* 0x000000ff0400720c */ /* 0x000fe40003fc4160 */
[C---:B------:R-:W-:Y:S02]  /*0ee0*/  ISETP.GT.U32.AND P3, PT, R0.reuse, 0xa0, PT ;  /* 0x000000a00000780c */ /* 0x040fe40003f64070 */
[----:B------:R-:W-:Y:S02]  /*0ef0*/  ISETP.GT.U32.AND P1, PT, R0, 0xc0, PT ;  /* 0x000000c00000780c */ /* 0x000fe40003f24070 */
[C---:B------:R-:W-:Y:S02]  /*0f00*/  ISETP.GT.U32.AND.EX P4, PT, R4.reuse, RZ, PT, P4 ;  /* 0x000000ff0400720c */ /* 0x040fe40003f84140 */
[C---:B------:R-:W-:Y:S02]  /*0f10*/  ISETP.GT.U32.AND.EX P2, PT, R4.reuse, RZ, PT, P2 ;  /* 0x000000ff0400720c */ /* 0x040fe40003f44120 */
[C---:B------:R-:W-:Y:S01]  /*0f20*/  ISETP.GT.U32.AND.EX P3, PT, R4.reuse, RZ, PT, P3 ;  /* 0x000000ff0400720c */ /* 0x040fe20003f64130 */
[----:B-1----:R-:W-:Y:S01]  /*0f30*/  ULEA UR4, UR5, UR4, 0x18 ;  /* 0x0000000405047291 */ /* 0x002fe2000f8ec0ff */
[----:B------:R-:W-:-:S08]  /*0f40*/  ISETP.GT.U32.AND.EX P1, PT, R4, RZ, PT, P1 ;  /* 0x000000ff0400720c */ /* 0x000fd00003f24110 */
[----:B0-----:R-:W0:Y:S04]  /*0f50*/  LDS.128 R8, [UR4+0x10] ;  /* 0x00001004ff087984 */ /* 0x001e280008000c00 */
[----:B------:R-:W1:Y:S04]  /*0f60*/  LDS R5, [UR4+0xc] ;  /* 0x00000c04ff057984 */ /* 0x000e680008000800 */
[----:B------:R-:W2:Y:S01]  /*0f70*/  LDS.64 R2, [UR4+0x20] ;  /* 0x00002004ff027984 */ /* 0x000ea20008000a00 */
[----:B0-----:R-:W-:Y:S02]  /*0f80*/  SEL R8, R8, RZ, P0 ;  /* 0x000000ff08087207 */ /* 0x001fe40000000000 */
[----:B------:R-:W-:-:S02]  /*0f90*/  ISETP.GT.U32.AND P0, PT, R0, 0xe0, PT ;  /* 0x000000e00000780c */ /* 0x000fc40003f04070 */
[----:B-1----:R-:W-:Y:S02]  /*0fa0*/  SEL R6, R5, RZ, P6 ;  /* 0x000000ff05067207 */ /* 0x002fe40003000000 */
[----:B------:R-:W-:Y:S02]  /*0fb0*/  SEL R9, R9, RZ, P4 ;  /* 0x000000ff09097207 */ /* 0x000fe40002000000 */
[----:B------:R-:W-:Y:S02]  /*0fc0*/  IADD3 R6, PT, PT, R8, R6, R7 ;  /* 0x0000000608067210 */ /* 0x000fe40007ffe007 */
[----:B------:R-:W-:Y:S02]  /*0fd0*/  SEL R10, R10, RZ, P2 ;  /* 0x000000ff0a0a7207 */ /* 0x000fe40001000000 */
[----:B------:R-:W-:Y:S02]  /*0fe0*/  ISETP.GT.U32.AND.EX P0, PT, R4, RZ, PT, P0 ;  /* 0x000000ff0400720c */ /* 0x000fe40003f04100 */
[----:B------:R-:W-:-:S02]  /*0ff0*/  SEL R11, R11, RZ, P3 ;  /* 0x000000ff0b0b7207 */ /* 0x000fc40001800000 */
[----:B------:R-:W-:Y:S02]  /*1000*/  IADD3 R6, PT, PT, R10, R6, R9 ;  /* 0x000000060a067210 */ /* 0x000fe40007ffe009 */
[----:B--2---:R-:W-:Y:S02]  /*1010*/  SEL R2, R2, RZ, P1 ;  /* 0x000000ff02027207 */ /* 0x004fe40000800000 */
[----:B------:R-:W-:Y:S02]  /*1020*/  SEL R3, R3, RZ, P0 ;  /* 0x000000ff03037207 */ /* 0x000fe40000000000 */
[----:B------:R-:W-:-:S05]  /*1030*/  IADD3 R2, PT, PT, R2, R6, R11 ;  /* 0x0000000602027210 */ /* 0x000fca0007ffe00b */
[----:B------:R-:W-:Y:S01]  /*1040*/  IMAD.IADD R7, R2, 0x1, R3 ;  /* 0x0000000102077824 */ /* 0x000fe200078e0203 */
[----:B------:R-:W-:Y:S06]  /*1050*/  BRA `(.L_x_102) ;  /* 0x00000010001c7947 */ /* 0x000fec0003800000 */
.L_x_88:
[----:B------:R-:W0:Y:S01]  /*1060*/  S2R R5, SR_TID.X ;  /* 0x0000000000057919 */ /* 0x000e220000002100 */
[----:B------:R-:W0:Y:S02]  /*1070*/  LDC.64 R2, c[0x0][0x380] ;  /* 0x0000e000ff027b82 */ /* 0x000e240000000a00 */
[----:B0-----:R-:W-:-:S05]  /*1080*/  IMAD.WIDE.U32 R2, R5, 0x4, R2 ;  /* 0x0000000405027825 */ /* 0x001fca00078e0002 */
        /* <DEDUP_REMOVED lines=16> */
[----:B--2---:R-:W-:-:S04]  /*1190*/  IMAD R13, R13, R13, RZ ;  /* 0x0000000d0d0d7224 */ /* 0x004fc800078e02ff */
[----:B---3--:R-:W-:Y:S02]  /*11a0*/  IMAD R14, R14, R14, R13 ;  /* 0x0000000e0e0e7224 */ /* 0x008fe400078e020d */
[----:B------:R-:W-:Y:S02]  /*11b0*/  HFMA2 R13, -RZ, RZ, 0, 0.00048828125 ;  /* 0x00001000ff0d7431 */ /* 0x000fe400000001ff */
[----:B----4-:R-:W-:-:S04]  /*11c0*/  IMAD R15, R15, R15, R14 ;  /* 0x0000000f0f0f7224 */ /* 0x010fc800078e020e */
[----:B-----5:R-:W-:Y:S02]  /*11d0*/  IMAD R16, R16, R16, R15 ;  /* 0x0000001010107224 */ /* 0x020fe400078e020f */
[----:B------:R-:W-:Y:S02]  /*11e0*/  IMAD.MOV.U32 R15, RZ, RZ, RZ ;  /* 0x000000ffff0f7224 */ /* 0x000fe400078e00ff */
        /* <DEDUP_REMOVED lines=8> */
[----:B------:R-:W-:-:S03]  /*1270*/  IADD3 R10, P1, PT, R0, -0x1000, RZ ;  /* 0xfffff000000a7810 */ /* 0x000fc60007f3e0ff */
[----:B------:R-:W-:Y:S01]  /*1280*/  IMAD R9, R8, R8, R9 ;  /* 0x0000000808097224 */ /* 0x000fe200078e0209 */
[----:B------:R-:W-:Y:S02]  /*1290*/  ISETP.GE.U32.AND P0, PT, R10, 0x1000, PT ;  /* 0x000010000a00780c */ /* 0x000fe40003f06070 */
[----:B------:R-:W-:Y:S01]  /*12a0*/  IADD3.X R11, PT, PT, R4, -0x1, RZ, P1, !PT ;  /* 0xffffffff040b7810 */ /* 0x000fe20000ffe4ff */
[----:B------:R-:W-:-:S03]  /*12b0*/  IMAD R6, R6, R6, R9 ;  /* 0x0000000606067224 */ /* 0x000fc600078e0209 */
[----:B------:R-:W-:Y:S01]  /*12c0*/  ISETP.GE.U32.AND.EX P0, PT, R11, RZ, PT, P0 ;  /* 0x000000ff0b00720c */ /* 0x000fe20003f06100 */
[----:B------:R-:W-:-:S04]  /*12d0*/  IMAD R7, R7, R7, R6 ;  /* 0x0000000707077224 */ /* 0x000fc800078e0206 */
[----:B------:R-:W-:-:S08]  /*12e0*/  IMAD R12, R12, R12, R7 ;  /* 0x0000000c0c0c7224 */ /* 0x000fd000078e0207 */
[----:B------:R-:W-:Y:S05]  /*12f0*/  @!P0 BRA `(.L_x_103) ;  /* 0x0000000000c48947 */ /* 0x000fea0003800000 */
[----:B------:R-:W0:Y:S01]  /*1300*/  LDC.64 R6, c[0x0][0x390] ;  /* 0x0000e400ff067b82 */ /* 0x000e220000000a00 */
[----:B------:R-:W-:Y:S02]  /*1310*/  IMAD.MOV.U32 R13, RZ, RZ, 0x1000 ;  /* 0x00001000ff0d7424 */ /* 0x000fe400078e00ff */
[----:B------:R-:W-:-:S07]  /*1320*/  IMAD.MOV.U32 R15, RZ, RZ, RZ ;  /* 0x000000ffff0f7224 */ /* 0x000fce00078e00ff */
.L_x_105:
[----:B------:R-:W-:-:S04]  /*1330*/  LEA R8, P0, R13, R2, 0x2 ;  /* 0x000000020d087211 */ /* 0x000fc800078010ff */
[----:B------:R-:W-:-:S05]  /*1340*/  LEA.HI.X R9, R13, R3, R15, 0x2, P0 ;  /* 0x000000030d097211 */ /* 0x000fca00000f140f */
        /* <DEDUP_REMOVED lines=26> */
[----:B------:R-:W-:Y:S02]  /*14f0*/  IMAD R19, R0, R0, R19 ;  /* 0x0000000000137224 */ /* 0x000fe400078e0213 */
[----:B0-----:R-:W-:Y:S02]  /*1500*/  IMAD.MOV.U32 R0, RZ, RZ, R6 ;  /* 0x000000ffff007224 */ /* 0x001fe400078e0006 */
[----:B------:R-:W-:Y:S02]  /*1510*/  IMAD R19, R4, R4, R19 ;  /* 0x0000000404137224 */ /* 0x000fe400078e0213 */
[----:B------:R-:W-:Y:S01]  /*1520*/  IMAD.MOV.U32 R4, RZ, RZ, R7 ;  /* 0x000000ffff047224 */ /* 0x000fe200078e0007 */
[----:B-1----:R-:W-:Y:S01]  /*1530*/  IADD3 R8, P1, PT, -R13, R0, RZ ;  /* 0x000000000d087210 */ /* 0x002fe20007f3e1ff */
[----:B------:R-:W-:-:S03]  /*1540*/  IMAD R19, R14, R14, R19 ;  /* 0x0000000e0e137224 */ /* 0x000fc600078e0213 */
[----:B------:R-:W-:Y:S01]  /*1550*/  ISETP.GE.U32.AND P0, PT, R8, 0x1000, PT ;  /* 0x000010000800780c */ /* 0x000fe20003f06070 */
[----:B------:R-:W-:Y:S02]  /*1560*/  IMAD.X R8, R4, 0x1, ~R15, P1 ;  /* 0x0000000104087824 */ /* 0x000fe400008e0e0f */
[----:B------:R-:W-:-:S03]  /*1570*/  IMAD R16, R16, R16, R19 ;  /* 0x0000001010107224 */ /* 0x000fc600078e0213 */
[----:B------:R-:W-:Y:S01]  /*1580*/  ISETP.GE.U32.AND.EX P0, PT, R8, RZ, PT, P0 ;  /* 0x000000ff0800720c */ /* 0x000fe20003f06100 */
[----:B------:R-:W-:-:S04]  /*1590*/  IMAD R17, R17, R17, R16 ;  /* 0x0000001111117224 */ /* 0x000fc800078e0210 */
[----:B------:R-:W-:-:S08]  /*15a0*/  IMAD R12, R18, R18, R17 ;  /* 0x00000012120c7224 */ /* 0x000fd000078e0211 */
[----:B------:R-:W-:Y:S05]  /*15b0*/  @!P0 BRA `(.L_x_104) ;  /* 0x00000008001c8947 */ /* 0x000fea0003800000 */
[----:B------:R-:W-:-:S04]  /*15c0*/  IADD3 R13, P0, PT, R13, 0x1000, RZ ;  /* 0x000010000d0d7810 */ /* 0x000fc80007f1e0ff */
[----:B------:R-:W-:Y:S02]  /*15d0*/  IADD3.X R15, PT, PT, RZ, R15, RZ, P0, !PT ;  /* 0x0000000fff0f7210 */ /* 0x000fe400007fe4ff */
[----:B------:R-:W-:-:S04]  /*15e0*/  ISETP.GT.U32.AND P0, PT, R13, R10, PT ;  /* 0x0000000a0d00720c */ /* 0x000fc80003f04070 */
[----:B------:R-:W-:-:S13]  /*15f0*/  ISETP.GT.U32.AND.EX P0, PT, R15, R11, PT, P0 ;  /* 0x0000000b0f00720c */ /* 0x000fda0003f04100 */
[----:B------:R-:W-:Y:S05]  /*1600*/  @!P0 BRA `(.L_x_105) ;  /* 0xfffffffc00488947 */ /* 0x000fea000383ffff */
.L_x_103:
[----:B------:R-:W-:Y:S01]  /*1610*/  IMAD.IADD R2, R0, 0x1, -R13 ;  /* 0x0000000100027824 */ /* 0x000fe200078e0a0d */
[----:B------:R-:W-:Y:S01]  /*1620*/  ISETP.GE.U32.AND P1, PT, R13, R0, PT ;  /* 0x000000000d00720c */ /* 0x000fe20003f26070 */
[----:B------:R-:W-:Y:S03]  /*1630*/  BSSY.RECONVERGENT B1, `(.L_x_104) ;  /* 0x000007f000017945 */ /* 0x000fe60003800200 */
[----:B------:R-:W-:-:S04]  /*1640*/  ISETP.GE.AND P0, PT, R5, R2, PT ;  /* 0x000000020500720c */ /* 0x000fc80003f06270 */
[----:B------:R-:W-:-:S13]  /*1650*/  ISETP.GE.U32.OR.EX P0, PT, R15, R4, P0, P1 ;  /* 0x000000040f00720c */ /* 0x000fda0000706510 */
[----:B------:R-:W-:Y:S05]  /*1660*/  @P0 BRA `(.L_x_106) ;  /* 0x0000000400ec0947 */ /* 0x000fea0003800000 */
[----:B------:R-:W-:Y:S01]  /*1670*/  LOP3.LUT R2, RZ, R5, RZ, 0x33, !PT ;  /* 0x00000005ff027212 */ /* 0x000fe200078e33ff */
[----:B------:R-:W-:Y:S03]  /*1680*/  BSSY.RECONVERGENT B2, `(.L_x_107) ;  /* 0x0000038000027945 */ /* 0x000fe60003800200 */
[----:B------:R-:W-:Y:S01]  /*1690*/  IADD3 R2, PT, PT, -R13, R0, R2 ;  /* 0x000000000d027210 */ /* 0x000fe20007ffe102 */
[----:B------:R-:W-:-:S03]  /*16a0*/  IMAD.MOV.U32 R0, RZ, RZ, R5 ;  /* 0x000000ffff007224 */ /* 0x000fc600078e0005 */
[C---:B------:R-:W-:Y:S02]  /*16b0*/  ISETP.GE.U32.AND P0, PT, R2.reuse, 0xf00, PT ;  /* 0x00000f000200780c */ /* 0x040fe40003f06070 */
[----:B------:R-:W-:-:S04]  /*16c0*/  LEA.HI R4, R2, 0x1, RZ, 0x18 ;  /* 0x0000000102047811 */ /* 0x000fc800078fc0ff */
[----:B------:R-:W-:-:S04]  /*16d0*/  LOP3.LUT R22, R4, 0xf, RZ, 0xc0, !PT ;  /* 0x0000000f04167812 */ /* 0x000fc800078ec0ff */
[----:B------:R-:W-:-:S03]  /*16e0*/  ISETP.NE.AND P1, PT, R22, RZ, PT ;  /* 0x000000ff1600720c */ /* 0x000fc60003f25270 */
[----:B------:R-:W-:Y:S10]  /*16f0*/  @!P0 BRA `(.L_x_108) ;  /* 0x0000000000c08947 */ /* 0x000ff40003800000 */
[----:B------:R-:W0:Y:S01]  /*1700*/  LDCU.64 UR4, c[0x0][0x380] ;  /* 0x00007000ff0477ac */ /* 0x000e220008000a00 */
[----:B------:R-:W-:Y:S02]  /*1710*/  IADD3 R3, P0, PT, R5, R13, RZ ;  /* 0x0000000d05037210 */ /* 0x000fe40007f1e0ff */
[----:B------:R-:W-:-:S03]  /*1720*/  LOP3.LUT R7, R4, 0x1fffff0, RZ, 0xc0, !PT ;  /* 0x01fffff004077812 */ /* 0x000fc600078ec0ff */
[----:B------:R-:W-:Y:S02]  /*1730*/  IMAD.X R0, RZ, RZ, R15, P0 ;  /* 0x000000ffff007224 */ /* 0x000fe400000e060f */
[----:B------:R-:W-:Y:S01]  /*1740*/  IMAD.MOV R7, RZ, RZ, -R7 ;  /* 0x000000ffff077224 */ /* 0x000fe200078e0a07 */
[----:B0-----:R-:W-:-:S04]  /*1750*/  LEA R2, P2, R3, UR4, 0x2 ;  /* 0x0000000403027c11 */ /* 0x001fc8000f8410ff */
[----:B------:R-:W-:Y:S02]  /*1760*/  IADD3 R2, P0, PT, R2, 0x2000, RZ ;  /* 0x0000200002027810 */ /* 0x000fe40007f1e0ff */
[----:B------:R-:W-:Y:S01]  /*1770*/  LEA.HI.X R3, R3, UR5, R0, 0x2, P2 ;  /* 0x0000000503037c11 */ /* 0x000fe200090f1400 */
[----:B------:R-:W-:-:S04]  /*1780*/  IMAD.MOV.U32 R0, RZ, RZ, R5 ;  /* 0x000000ffff007224 */ /* 0x000fc800078e0005 */
[----:B------:R-:W-:-:S07]  /*1790*/  IMAD.X R3, RZ, RZ, R3, P0 ;  /* 0x000000ffff037224 */ /* 0x000fce00000e0603 */
.L_x_109:
        /* <DEDUP_REMOVED lines=16> */
[----:B------:R-:W-:Y:S01]  /*18a0*/  IADD3 R7, PT, PT, R7, 0x10, RZ ;  /* 0x0000001007077810 */ /* 0x000fe20007ffe0ff */
        /* <DEDUP_REMOVED lines=21> */
.L_x_108:
[----:B------:R-:W-:Y:S05]  /*1a00*/  BSYNC.RECONVERGENT B2 ;  /* 0x0000000000027941 */ /* 0x000fea0003800200 */
.L_x_107:
[----:B------:R-:W-:Y:S05]  /*1a10*/  @!P1 BRA `(.L_x_106) ;  /* 0x0000000400009947 */ /* 0x000fea0003800000 */
[----:B------:R-:W-:Y:S01]  /*1a20*/  ISETP.GE.U32.AND P0, PT, R22, 0x8, PT ;  /* 0x000000081600780c */ /* 0x000fe20003f06070 */
[----:B------:R-:W-:Y:S01]  /*1a30*/  BSSY.RECONVERGENT B2, `(.L_x_110) ;  /* 0x000001a000027945 */ /* 0x000fe20003800200 */
[----:B------:R-:W-:-:S04]  /*1a40*/  LOP3.LUT R9, R4, 0x7, RZ, 0xc0, !PT ;  /* 0x0000000704097812 */ /* 0x000fc800078ec0ff */
[----:B------:R-:W-:-:S07]  /*1a50*/  ISETP.NE.AND P1, PT, R9, RZ, PT ;  /* 0x000000ff0900720c */ /* 0x000fce0003f25270 */
[----:B------:R-:W-:Y:S06]  /*1a60*/  @!P0 BRA `(.L_x_111) ;  /* 0x0000000000588947 */ /* 0x000fec0003800000 */
[----:B------:R-:W0:Y:S01]  /*1a70*/  LDCU.64 UR4, c[0x0][0x380] ;  /* 0x00007000ff0477ac */ /* 0x000e220008000a00 */
[----:B------:R-:W-:-:S05]  /*1a80*/  IADD3 R3, P0, PT, R0, R13, RZ ;  /* 0x0000000d00037210 */ /* 0x000fca0007f1e0ff */
[----:B------:R-:W-:Y:S01]  /*1a90*/  IMAD.X R6, RZ, RZ, R15, P0 ;  /* 0x000000ffff067224 */ /* 0x000fe200000e060f */
        /* <DEDUP_REMOVED lines=19> */
.L_x_111:
[----:B------:R-:W-:Y:S05]  /*1bd0*/  BSYNC.RECONVERGENT B2 ;  /* 0x0000000000027941 */ /* 0x000fea0003800200 */
.L_x_110:
        /* <DEDUP_REMOVED lines=20> */
.L_x_113:
[----:B------:R-:W-:Y:S05]  /*1d20*/  BSYNC.RECONVERGENT B2 ;  /* 0x0000000000027941 */ /* 0x000fea0003800200 */
.L_x_112:
[----:B------:R-:W-:Y:S05]  /*1d30*/  @!P1 BRA `(.L_x_106) ;  /* 0x0000000000389947 */ /* 0x000fea0003800000 */
[----:B------:R-:W0:Y:S01]  /*1d40*/  LDCU.64 UR4, c[0x0][0x380] ;  /* 0x00007000ff0477ac */ /* 0x000e220008000a00 */
[----:B------:R-:W-:Y:S01]  /*1d50*/  IADD3 R7, P0, PT, R0, R13, RZ ;  /* 0x0000000d00077210 */ /* 0x000fe20007f1e0ff */
[----:B------:R-:W-:-:S03]  /*1d60*/  IMAD.MOV R0, RZ, RZ, -R6 ;  /* 0x000000ffff007224 */ /* 0x000fc600078e0a06 */
[----:B------:R-:W-:Y:S02]  /*1d70*/  IADD3.X R4, PT, PT, RZ, R15, RZ, P0, !PT ;  /* 0x0000000fff047210 */ /* 0x000fe400007fe4ff */
[----:B0-----:R-:W-:-:S04]  /*1d80*/  LEA R2, P1, R7, UR4, 0x2 ;  /* 0x0000000407027c11 */ /* 0x001fc8000f8210ff */
[----:B------:R-:W-:-:S09]  /*1d90*/  LEA.HI.X R7, R7, UR5, R4, 0x2, P1 ;  /* 0x0000000507077c11 */ /* 0x000fd200088f1404 */
.L_x_114:
[----:B------:R-:W-:-:S06]  /*1da0*/  IMAD.MOV.U32 R3, RZ, RZ, R7 ;  /* 0x000000ffff037224 */ /* 0x000fcc00078e0007 */
[----:B------:R0:W2:Y:S01]  /*1db0*/  LDG.E R3, desc[UR6][R2.64] ;  /* 0x0000000602037981 */ /* 0x0000a2000c1e1900 */
[----:B------:R-:W-:-:S05]  /*1dc0*/  VIADD R0, R0, 0x1 ;  /* 0x0000000100007836 */ /* 0x000fca0000000000 */
[----:B------:R-:W-:Y:S02]  /*1dd0*/  ISETP.NE.AND P0, PT, R0, RZ, PT ;  /* 0x000000ff0000720c */ /* 0x000fe40003f05270 */
[----:B0-----:R-:W-:-:S05]  /*1de0*/  IADD3 R2, P1, PT, R2, 0x400, RZ ;  /* 0x0000040002027810 */ /* 0x001fca0007f3e0ff */
[----:B------:R-:W-:Y:S02]  /*1df0*/  IMAD.X R7, RZ, RZ, R7, P1 ;  /* 0x000000ffff077224 */ /* 0x000fe400008e0607 */
[----:B--2---:R-:W-:-:S04]  /*1e00*/  IMAD R12, R3, R3, R12 ;  /* 0x00000003030c7224 */ /* 0x004fc800078e020c */
[----:B------:R-:W-:Y:S05]  /*1e10*/  @P0 BRA `(.L_x_114) ;  /* 0xfffffffc00e00947 */ /* 0x000fea000383ffff */
.L_x_106:
[----:B------:R-:W-:Y:S05]  /*1e20*/  BSYNC.RECONVERGENT B1 ;  /* 0x0000000000017941 */ /* 0x000fea0003800200 */
.L_x_104:
        /* <DEDUP_REMOVED lines=17> */
[----:B------:R-:W-:Y:S02]  /*1f40*/  ISETP.GT.AND P0, PT, R6, 0x17, PT ;  /* 0x000000170600780c */ /* 0x000fe40003f04270 */
[----:B------:R-:W-:Y:S02]  /*1f50*/  IADD3 R7, PT, PT, R0, R7, RZ ;  /* 0x0000000700077210 */ /* 0x000fe40007ffe0ff */
[----:B------:R-:W-:-:S03]  /*1f60*/  @!P1 SHF.R.U32.HI R0, RZ, 0x3, R5 ;  /* 0x00000003ff009819 */ /* 0x000fc60000011605 */
        /* <DEDUP_REMOVED lines=21> */
[----:B------:R-:W-:-:S07]  /*20c0*/  IMAD.IADD R7, R0, 0x1, R3 ;  /* 0x0000000100077824 */ /* 0x000fce00078e0203 */
.L_x_102:
[----:B------:R-:W-:Y:S05]  /*20d0*/  BSYNC.RECONVERGENT B0 ;  /* 0x0000000000007941 */ /* 0x000fea0003800200 */
.L_x_87:
[----:B------:R-:W-:Y:S05]  /*20e0*/  @P5 EXIT ;  /* 0x000000000000594d */ /* 0x000fea0003800000 */
[----:B------:R-:W3:Y:S01]  /*20f0*/  LDC.64 R2, c[0x0][0x388] ;  /* 0x0000e200ff027b82 */ /* 0x000ee20000000a00 */
[----:B------:R-:W0:Y:S02]  /*2100*/  LDCU UR4, c[0x0][0x39c] ;  /* 0x00007380ff0477ac */ /* 0x000e240008000800 */
[----:B012---:R-:W-:-:S05]  /*2110*/  VIADD R7, R7, UR4 ;  /* 0x0000000407077c36 */ /* 0x007fca0008000000 */
[----:B---3--:R-:W-:Y:S01]  /*2120*/  STG.E desc[UR6][R2.64], R7 ;  /* 0x0000000702007986 */ /* 0x008fe2000c101906 */
[----:B------:R-:W-:Y:S05]  /*2130*/  EXIT ;  /* 0x000000000000794d */ /* 0x000fea0003800000 */
.L_x_115:
        /* <DEDUP_REMOVED lines=12> */
.L_x_244:


//--------------------- .text._ZN3cub18CUB_300001_SM_10006detail6reduce28DeviceReduceSingleTileKernelINS2_10policy_hubIijN4cuda3std3__44plusIiEEE10Policy1000EPiSC_iS9_iiNS7_10__identityEEEvT0_T1_T2_T3_T4_T6_ --------------------------
	.section	.text._ZN3cub18CUB_300001_SM_10006detail6reduce28DeviceReduceSingleTileKernelINS2_10policy_hubIijN4cuda3std3__44plusIiEEE10Policy1000EPiSC_iS9_iiNS7_10__identityEEEvT0_T1_T2_T3_T4_T6_,"ax",@progbits
	.align	128
        .global         _ZN3cub18CUB_300001_SM_10006detail6reduce28DeviceReduceSingleTileKernelINS2_10policy_hubIijN4cuda3std3__44plusIiEEE10Policy1000EPiSC_iS9_iiNS7_10__identityEEEvT0_T1_T2_T3_T4_T6_
        .type           _ZN3cub18CUB_300001_SM_10006detail6reduce28DeviceReduceSingleTileKernelINS2_10policy_hubIijN4cuda3std3__44plusIiEEE10Policy1000EPiSC_iS9_iiNS7_10__identityEEEvT0_T1_T2_T3_T4_T6_,@function
        .size           _ZN3cub18CUB_300001_SM_10006detail6reduce28DeviceReduceSingleTileKernelINS2_10policy_hubIijN4cuda3std3__44plusIiEEE10Policy1000EPiSC_iS9_iiNS7_10__identityEEEvT0_T1_T2_T3_T4_T6_,(.L_x_245 - _ZN3cub18CUB_300001_SM_10006detail6reduce28DeviceReduceSingleTileKernelINS2_10policy_hubIijN4cuda3std3__44plusIiEEE10Policy1000EPiSC_iS9_iiNS7_10__identityEEEvT0_T1_T2_T3_T4_T6_)
        .other          _ZN3cub18CUB_300001_SM_10006detail6reduce28DeviceReduceSingleTileKernelINS2_10policy_hubIijN4cuda3std3__44plusIiEEE10Policy1000EPiSC_iS9_iiNS7_10__identityEEEvT0_T1_T2_T3_T4_T6_,@"STO_CUDA_ENTRY STV_DEFAULT"
_ZN3cub18CUB_300001_SM_10006detail6reduce28DeviceReduceSingleTileKernelINS2_10policy_hubIijN4cuda3std3__44plusIiEEE10Policy1000EPiSC_iS9_iiNS7_10__identityEEEvT0_T1_T2_T3_T4_T6_:
.text._ZN3cub18CUB_300001_SM_10006detail6reduce28DeviceReduceSingleTileKernelINS2_10policy_hubIijN4cuda3std3__44plusIiEEE10Policy1000EPiSC_iS9_iiNS7_10__identityEEEvT0_T1_T2_T3_T4_T6_:
        /* <DEDUP_REMOVED lines=13> */
.L_x_116:
        /* <DEDUP_REMOVED lines=16> */
.L_x_121:
[----:B------:R-:W-:Y:S05]  /*01d0*/  BSYNC.RECONVERGENT B1 ;  /* 0x0000000000017941 */ /* 0x000fea0003800200 */
.L_x_120:
        /* <DEDUP_REMOVED lines=16> */
.L_x_126:
        /* <DEDUP_REMOVED lines=9> */
.L_x_125:
[----:B------:R-:W-:Y:S05]  /*0370*/  BSYNC.RECONVERGENT B2 ;  /* 0x0000000000027941 */ /* 0x000fea0003800200 */
.L_x_124:
        /* <DEDUP_REMOVED lines=8> */
.L_x_129:
        /* <DEDUP_REMOVED lines=35> */
.L_x_128:
[----:B------:R-:W-:Y:S05]  /*0630*/  BSYNC.RECONVERGENT B2 ;  /* 0x0000000000027941 */ /* 0x000fea0003800200 */
.L_x_127:
        /* <DEDUP_REMOVED lines=22> */
.L_x_131:
[----:B------:R-:W-:Y:S05]  /*07a0*/  BSYNC.RECONVERGENT B2 ;  /* 0x0000000000027941 */ /* 0x000fea0003800200 */
.L_x_130:
        /* <DEDUP_REMOVED lines=10> */
.L_x_123:
[----:B------:R-:W-:Y:S05]  /*0850*/  BSYNC.RECONVERGENT B1 ;  /* 0x0000000000017941 */ /* 0x000fea0003800200 */
.L_x_122:
        /* <DEDUP_REMOVED lines=45> */
.L_x_132:
        /* <DEDUP_REMOVED lines=67> */
.L_x_119:
        /* <DEDUP_REMOVED lines=22> */
.L_x_136:
        /* <DEDUP_REMOVED lines=20> */
.L_x_134:
        /* <DEDUP_REMOVED lines=20> */
.L_x_140:
        /* <DEDUP_REMOVED lines=8> */
.L_x_139:
[----:B------:R-:W-:Y:S05]  /*13c0*/  BSYNC.RECONVERGENT B2 ;  /* 0x0000000000027941 */ /* 0x000fea0003800200 */
.L_x_138:
        /* <DEDUP_REMOVED lines=16> */
.L_x_143:
        /* <DEDUP_REMOVED lines=39> */
.L_x_142:
[----:B------:R-:W-:Y:S05]  /*1740*/  BSYNC.RECONVERGENT B2 ;  /* 0x0000000000027941 */ /* 0x000fea0003800200 */
.L_x_141:
        /* <DEDUP_REMOVED lines=27> */
.L_x_145:
[----:B------:R-:W-:Y:S05]  /*1900*/  BSYNC.RECONVERGENT B2 ;  /* 0x0000000000027941 */ /* 0x000fea0003800200 */
.L_x_144:
        /* <DEDUP_REMOVED lines=10> */
.L_x_137:
[----:B------:R-:W-:Y:S05]  /*19b0*/  BSYNC.RECONVERGENT B1 ;  /* 0x0000000000017941 */ /* 0x000fea0003800200 */
.L_x_135:
        /* <DEDUP_REMOVED lines=43> */
.L_x_118:
        /* <DEDUP_REMOVED lines=12> */
.L_x_148:
[----:B------:R-:W-:Y:S05]  /*1d30*/  BSYNC.RECONVERGENT B1 ;  /* 0x0000000000017941 */ /* 0x000fea0003800200 */
.L_x_147:
        /* <DEDUP_REMOVED lines=16> */
.L_x_153:
        /* <DEDUP_REMOVED lines=9> */
.L_x_152:
[----:B------:R-:W-:Y:S05]  /*1ed0*/  BSYNC.RECONVERGENT B2 ;  /* 0x0000000000027941 */ /* 0x000fea0003800200 */
.L_x_151:
        /* <DEDUP_REMOVED lines=8> */
.L_x_156:
        /* <DEDUP_REMOVED lines=35> */
.L_x_155:
[----:B------:R-:W-:Y:S05]  /*2190*/  BSYNC.RECONVERGENT B2 ;  /* 0x0000000000027941 */ /* 0x000fea0003800200 */
.L_x_154:
        /* <DEDUP_REMOVED lines=22> */
.L_x_158:
[----:B------:R-:W-:Y:S05]  /*2300*/  BSYNC.RECONVERGENT B2 ;  /* 0x0000000000027941 */ /* 0x000fea0003800200 */
.L_x_157:
        /* <DEDUP_REMOVED lines=10> */
.L_x_150:
[----:B------:R-:W-:Y:S05]  /*23b0*/  BSYNC.RECONVERGENT B1 ;  /* 0x0000000000017941 */ /* 0x000fea0003800200 */
.L_x_149:
        /* <DEDUP_REMOVED lines=45> */
.L_x_159:
        /* <DEDUP_REMOVED lines=67> */
.L_x_146:
        /* <DEDUP_REMOVED lines=33> */
.L_x_162:
        /* <DEDUP_REMOVED lines=32> */
.L_x_160:
        /* <DEDUP_REMOVED lines=20> */
.L_x_166:
        /* <DEDUP_REMOVED lines=8> */
.L_x_165:
[----:B------:R-:W-:Y:S05]  /*3090*/  BSYNC.RECONVERGENT B2 ;  /* 0x0000000000027941 */ /* 0x000fea0003800200 */
.L_x_164:
        /* <DEDUP_REMOVED lines=16> */
.L_x_169:
        /* <DEDUP_REMOVED lines=39> */
.L_x_168:
[----:B------:R-:W-:Y:S05]  /*3410*/  BSYNC.RECONVERGENT B2 ;  /* 0x0000000000027941 */ /* 0x000fea0003800200 */
.L_x_167:
        /* <DEDUP_REMOVED lines=27> */
.L_x_171:
[----:B------:R-:W-:Y:S05]  /*35d0*/  BSYNC.RECONVERGENT B2 ;  /* 0x0000000000027941 */ /* 0x000fea0003800200 */
.L_x_170:
        /* <DEDUP_REMOVED lines=10> */
.L_x_163:
[----:B------:R-:W-:Y:S05]  /*3680*/  BSYNC.RECONVERGENT B1 ;  /* 0x0000000000017941 */ /* 0x000fea0003800200 */
.L_x_161:
        /* <DEDUP_REMOVED lines=42> */
.L_x_133:
[----:B------:R-:W-:Y:S05]  /*3930*/  BSYNC.RECONVERGENT B0 ;  /* 0x0000000000007941 */ /* 0x000fea0003800200 */
.L_x_117:
[----:B------:R-:W-:Y:S05]  /*3940*/  @P0 EXIT ;  /* 0x000000000000094d */ /* 0x000fea0003800000 */
[----:B-1----:R-:W1:Y:S01]  /*3950*/  LDC.64 R4, c[0x0][0x388] ;  /* 0x0000e200ff047b82 */ /* 0x002e620000000a00 */
[----:B------:R-:W0:Y:S02]  /*3960*/  LDCU UR4, c[0x0][0x398] ;  /* 0x00007300ff0477ac */ /* 0x000e240008000800 */
[----:B0-234-:R-:W-:-:S05]  /*3970*/  VIADD R3, R3, UR4 ;  /* 0x0000000403037c36 */ /* 0x01dfca0008000000 */
[----:B-1----:R-:W-:Y:S01]  /*3980*/  STG.E desc[UR6][R4.64], R3 ;  /* 0x0000000304007986 */ /* 0x002fe2000c101906 */
[----:B------:R-:W-:Y:S05]  /*3990*/  EXIT ;  /* 0x000000000000794d */ /* 0x000fea0003800000 */
.L_x_172:
        /* <DEDUP_REMOVED lines=14> */
.L_x_245:


//--------------------- .text._ZN3cub18CUB_300001_SM_10006detail6reduce18DeviceReduceKernelINS2_10policy_hubIijN4cuda3std3__44plusIiEEE10Policy1000EN6thrust24THRUST_300001_SM_1000_NS6detail15normal_iteratorINSD_10device_ptrIiEEEEjS9_i6squareEEvT0_PT3_T1_NS0_13GridEvenShareISN_EET2_T4_ --------------------------
	.section	.text._ZN3cub18CUB_300001_SM_10006detail6reduce18DeviceReduceKernelINS2_10policy_hubIijN4cuda3std3__44plusIiEEE10Policy1000EN6thrust24THRUST_300001_SM_1000_NS6detail15normal_iteratorINSD_10device_ptrIiEEEEjS9_i6squareEEvT0_PT3_T1_NS0_13GridEvenShareISN_EET2_T4_,"ax",@progbits
	.align	128
        .global         _ZN3cub18CUB_300001_SM_10006detail6reduce18DeviceReduceKernelINS2_10policy_hubIijN4cuda3std3__44plusIiEEE10Policy1000EN6thrust24THRUST_300001_SM_1000_NS6detail15normal_iteratorINSD_10device_ptrIiEEEEjS9_i6squareEEvT0_PT3_T1_NS0_13GridEvenShareISN_EET2_T4_
        .type           _ZN3cub18CUB_300001_SM_10006detail6reduce18DeviceReduceKernelINS2_10policy_hubIijN4cuda3std3__44plusIiEEE10Policy1000EN6thrust24THRUST_300001_SM_1000_NS6detail15normal_iteratorINSD_10device_ptrIiEEEEjS9_i6squareEEvT0_PT3_T1_NS0_13GridEvenShareISN_EET2_T4_,@function
        .size           _ZN3cub18CUB_300001_SM_10006detail6reduce18DeviceReduceKernelINS2_10policy_hubIijN4cuda3std3__44plusIiEEE10Policy1000EN6thrust24THRUST_300001_SM_1000_NS6detail15normal_iteratorINSD_10device_ptrIiEEEEjS9_i6squareEEvT0_PT3_T1_NS0_13GridEvenShareISN_EET2_T4_,(.L_x_246 - _ZN3cub18CUB_300001_SM_10006detail6reduce18DeviceReduceKernelINS2_10policy_hubIijN4cuda3std3__44plusIiEEE10Policy1000EN6thrust24THRUST_300001_SM_1000_NS6detail15normal_iteratorINSD_10device_ptrIiEEEEjS9_i6squareEEvT0_PT3_T1_NS0_13GridEvenShareISN_EET2_T4_)
        .other          _ZN3cub18CUB_300001_SM_10006detail6reduce18DeviceReduceKernelINS2_10policy_hubIijN4cuda3std3__44plusIiEEE10Policy1000EN6thrust24THRUST_300001_SM_1000_NS6detail15normal_iteratorINSD_10device_ptrIiEEEEjS9_i6squareEEvT0_PT3_T1_NS0_13GridEvenShareISN_EET2_T4_,@"STO_CUDA_ENTRY STV_DEFAULT"
_ZN3cub18CUB_300001_SM_10006detail6reduce18DeviceReduceKernelINS2_10policy_hubIijN4cuda3std3__44plusIiEEE10Policy1000EN6thrust24THRUST_300001_SM_1000_NS6detail15normal_iteratorINSD_10device_ptrIiEEEEjS9_i6squareEEvT0_PT3_T1_NS0_13GridEvenShareISN_EET2_T4_:
.text._ZN3cub18CUB_300001_SM_10006detail6reduce18DeviceReduceKernelINS2_10policy_hubIijN4cuda3std3__44plusIiEEE10Policy1000EN6thrust24THRUST_300001_SM_1000_NS6detail15normal_iteratorINSD_10device_ptrIiEEEEjS9_i6squareEEvT0_PT3_T1_NS0_13GridEvenShareISN_EET2_T4_:
[----:B------:R-:W-:Y:S01]  /*0000*/  LDC R1, c[0x0][0x37c] ;  /* 0x0000df00ff017b82 */ /* 0x000fe20000000800 */
[----:B------:R-:W0:Y:S07]  /*0010*/  S2R R3, SR_CTAID.X ;  /* 0x0000000000037919 */ /* 0x000e2e0000002500 */
[----:B------:R-:W1:Y:S01]  /*0020*/  LDC.64 R8, c[0x0][0x3a8] ;  /* 0x0000ea00ff087b82 */ /* 0x000e620000000a00 */
[----:B------:R-:W2:Y:S01]  /*0030*/  LDCU.64 UR6, c[0x0][0x358] ;  /* 0x00006b00ff0677ac */ /* 0x000ea20008000a00 */
[----:B------:R-:W-:Y:S01]  /*0040*/  BSSY.RECONVERGENT B0, `(.L_x_173) ;  /* 0x0000263000007945 */ /* 0x000fe20003800200 */
[----:B-1----:R-:W-:Y:S01]  /*0050*/  SHF.L.U32 R11, R9, 0xc, RZ ;  /* 0x0000000c090b7819 */ /* 0x002fe200000006ff */
[----:B0-----:R-:W-:-:S05]  /*0060*/  IMAD R0, R3, -0x1000, R8 ;  /* 0xfffff00003007824 */ /* 0x001fca00078e0208 */
[----:B------:R-:W-:-:S13]  /*0070*/  ISETP.GT.U32.AND P0, PT, R0, 0xfff, PT ;  /* 0x00000fff0000780c */ /* 0x000fda0003f04070 */
[----:B--2---:R-:W-:Y:S05]  /*0080*/  @P0 BRA `(.L_x_174) ;  /* 0x0000001000900947 */ /* 0x004fea0003800000 */
[----:B------:R-:W0:Y:S01]  /*0090*/  S2R R2, SR_TID.X ;  /* 0x0000000000027919 */ /* 0x000e220000002100 */
[----:B------:R-:W-:Y:S01]  /*00a0*/  BSSY.RECONVERGENT B1, `(.L_x_175) ;  /* 0x000000b000017945 */ /* 0x000fe20003800200 */
[----:B------:R-:W-:Y:S01]  /*00b0*/  IMAD.MOV.U32 R14, RZ, RZ, RZ ;  /* 0x000000ffff0e7224 */ /* 0x000fe200078e00ff */
[----:B0-----:R-:W-:Y:S02]  /*00c0*/  ISETP.GE.U32.AND P0, PT, R2, R0, PT ;  /* 0x000000000200720c */ /* 0x001fe40003f06070 */
[----:B------:R-:W-:-:S11]  /*00d0*/  MOV R4, R2 ;  /* 0x0000000200047202 */ /* 0x000fd60000000f00 */
[----:B------:R-:W-:Y:S05]  /*00e0*/  @P0 BRA `(.L_x_176) ;  /* 0x0000000000180947 */ /* 0x000fea0003800000 */
[----:B------:R-:W0:Y:S01]  /*00f0*/  LDC.64 R6, c[0x0][0x380] ;  /* 0x0000e000ff067b82 */ /* 0x000e220000000a00 */
[----:B------:R-:W-:-:S04]  /*0100*/  IMAD R5, R3, 0x1000, R2 ;  /* 0x0000100003057824 */ /* 0x000fc800078e0202 */
[----:B0-----:R-:W-:-:S06]  /*0110*/  IMAD.WIDE.U32 R6, R5, 0x4, R6 ;  /* 0x0000000405067825 */ /* 0x001fcc00078e0006 */
[----:B------:R-:W2:Y:S01]  /*0120*/  LDG.E R6, desc[UR6][R6.64] ;  /* 0x0000000606067981 */ /* 0x000ea2000c1e1900 */
[----:B------:R-:W-:Y:S01]  /*0130*/  IADD3 R4, PT, PT, R2, 0x100, RZ ;  /* 0x0000010002047810 */ /* 0x000fe20007ffe0ff */
[----:B--2---:R-:W-:-:S07]  /*0140*/  IMAD R14, R6, R6, RZ ;  /* 0x00000006060e7224 */ /* 0x004fce00078e02ff */
.L_x_176:
[----:B------:R-:W-:Y:S05]  /*0150*/  BSYNC.RECONVERGENT B1 ;  /* 0x0000000000017941 */ /* 0x000fea0003800200 */
.L_x_175:
[----:B------:R-:W-:Y:S01]  /*0160*/  ISETP.GE.U32.AND P0, PT, R4, R0, PT ;  /* 0x000000000400720c */ /* 0x000fe20003f06070 */
[----:B------:R-:W-:-:S12]  /*0170*/  BSSY.RECONVERGENT B1, `(.L_x_177) ;  /* 0x00000a5000017945 */ /* 0x000fd80003800200 */
[----:B------:R-:W-:Y:S05]  /*0180*/  @P0 BRA `(.L_x_178) ;  /* 0x00000008008c0947 */ /* 0x000fea0003800000 */
[----:B------:R-:W-:Y:S01]  /*0190*/  LOP3.LUT R5, RZ, R4, RZ, 0x33, !PT ;  /* 0x00000004ff057212 */ /* 0x000fe200078e33ff */
[----:B------:R-:W-:Y:S04]  /*01a0*/  BSSY.RECONVERGENT B2, `(.L_x_179) ;  /* 0x0000053000027945 */ /* 0x000fe80003800200 */
[----:B------:R-:W-:-:S04]  /*01b0*/  IMAD.IADD R8, R5, 0x1, R8 ;  /* 0x0000000105087824 */ /* 0x000fc800078e0208 */
[----:B------:R-:W-:-:S05]  /*01c0*/  IMAD R8, R3, -0x1000, R8 ;  /* 0xfffff00003087824 */ /* 0x000fca00078e0208 */
[C---:B------:R-:W-:Y:S02]  /*01d0*/  ISETP.GE.U32.AND P0, PT, R8.reuse, 0xf00, PT ;  /* 0x00000f000800780c */ /* 0x040fe40003f06070 */
[----:B------:R-:W-:-:S04]  /*01e0*/  LEA.HI R5, R8, 0x1, RZ, 0x18 ;  /* 0x0000000108057811 */ /* 0x000fc800078fc0ff */
[----:B------:R-:W-:-:S07]  /*01f0*/  LOP3.LUT R6, R5, 0xf, RZ, 0xc0, !PT ;  /* 0x0000000f05067812 */ /* 0x000fce00078ec0ff */
[----:B------:R-:W-:Y:S05]  /*0200*/  @!P0 BRA `(.L_x_180) ;  /* 0x0000000400308947 */ /* 0x000fea0003800000 */
[----:B------:R-:W-:Y:S01]  /*0210*/  LOP3.LUT R8, R5, 0x1fffff0, RZ, 0xc0, !PT ;  /* 0x01fffff005087812 */ /* 0x000fe200078ec0ff */
[----:B------:R-:W-:Y:S01]  /*0220*/  BSSY.RECONVERGENT B3, `(.L_x_181) ;  /* 0x0000049000037945 */ /* 0x000fe20003800200 */
[----:B------:R-:W-:Y:S02]  /*0230*/  LOP3.LUT R7, R4, 0x800, RZ, 0xfc, !PT ;  /* 0x0000080004077812 */ /* 0x000fe400078efcff */
[----:B------:R-:W-:Y:S01]  /*0240*/  LEA R4, R3, R4, 0xc ;  /* 0x0000000403047211 */ /* 0x000fe200078e60ff */
[----:B------:R-:W-:-:S07]  /*0250*/  IMAD.MOV R8, RZ, RZ, -R8 ;  /* 0x000000ffff087224 */ /* 0x000fce00078e0a08 */
.L_x_182:
[----:B------:R-:W0:Y:S02]  /*0260*/  LDC.64 R12, c[0x0][0x380] ;  /* 0x0000e000ff0c7b82 */ /* 0x000e240000000a00 */
[----:B0-----:R-:W-:-:S05]  /*0270*/  IMAD.WIDE.U32 R22, R4, 0x4, R12 ;  /* 0x0000000404167825 */ /* 0x001fca00078e000c */
[----:B------:R0:W2:Y:S01]  /*0280*/  LDG.E R9, desc[UR6][R22.64] ;  /* 0x0000000616097981 */ /* 0x0000a2000c1e1900 */
[C---:B------:R-:W-:Y:S01]  /*0290*/  IADD3 R11, PT, PT, R4.reuse, 0x100, RZ ;  /* 0x00000100040b7810 */ /* 0x040fe20007ffe0ff */
[C---:B------:R-:W-:Y:S01]  /*02a0*/  VIADD R21, R4.reuse, 0x200 ;  /* 0x0000020004157836 */ /* 0x040fe20000000000 */
[C---:B------:R-:W-:Y:S01]  /*02b0*/  IADD3 R17, PT, PT, R4.reuse, 0x300, RZ ;  /* 0x0000030004117810 */ /* 0x040fe20007ffe0ff */
[----:B------:R-:W-:Y:S02]  /*02c0*/  VIADD R19, R4, 0x400 ;  /* 0x0000040004137836 */ /* 0x000fe40000000000 */
[----:B------:R-:W-:-:S04]  /*02d0*/  IMAD.WIDE.U32 R10, R11, 0x4, R12 ;  /* 0x000000040b0a7825 */ /* 0x000fc800078e000c */
[--C-:B------:R-:W-:Y:S02]  /*02e0*/  IMAD.WIDE.U32 R20, R21, 0x4, R12.reuse ;  /* 0x0000000415147825 */ /* 0x100fe400078e000c */
[----:B------:R1:W3:Y:S01]  /*02f0*/  LDG.E R10, desc[UR6][R10.64] ;  /* 0x000000060a0a7981 */ /* 0x0002e2000c1e1900 */
[C---:B------:R-:W-:Y:S01]  /*0300*/  IADD3 R15, PT, PT, R4.reuse, 0x500, RZ ;  /* 0x00000500040f7810 */ /* 0x040fe20007ffe0ff */
[--C-:B------:R-:W-:Y:S02]  /*0310*/  IMAD.WIDE.U32 R16, R17, 0x4, R12.reuse ;  /* 0x0000000411107825 */ /* 0x100fe400078e000c */
[----:B------:R4:W5:Y:S02]  /*0320*/  LDG.E R29, desc[UR6][R20.64] ;  /* 0x00000006141d7981 */ /* 0x000964000c1e1900 */
[----:B------:R-:W-:Y:S02]  /*0330*/  IMAD.WIDE.U32 R18, R19, 0x4, R12 ;  /* 0x0000000413127825 */ /* 0x000fe400078e000c */
[----:B------:R4:W5:Y:S02]  /*0340*/  LDG.E R28, desc[UR6][R16.64] ;  /* 0x00000006101c7981 */ /* 0x000964000c1e1900 */
[----:B------:R-:W-:-:S02]  /*0350*/  VIADD R25, R4, 0x600 ;  /* 0x0000060004197836 */ /* 0x000fc40000000000 */
[--C-:B0-----:R-:W-:Y:S01]  /*0360*/  IMAD.WIDE.U32 R22, R15, 0x4, R12.reuse ;  /* 0x000000040f167825 */ /* 0x101fe200078e000c */
[----:B------:R-:W5:Y:S01]  /*0370*/  LDG.E R27, desc[UR6][R18.64] ;  /* 0x00000006121b7981 */ /* 0x000f62000c1e1900 */
[C---:B-1----:R-:W-:Y:S02]  /*0380*/  IADD3 R11, PT, PT, R4.reuse, 0x700, RZ ;  /* 0x00000700040b7810 */ /* 0x042fe40007ffe0ff */
[--C-:B----4-:R-:W-:Y:S01]  /*0390*/  IMAD.WIDE.U32 R20, R25, 0x4, R12.reuse ;  /* 0x0000000419147825 */ /* 0x110fe200078e000c */
[----:B------:R0:W4:Y:S01]  /*03a0*/  LDG.E R26, desc[UR6][R22.64] ;  /* 0x00000006161a7981 */ /* 0x000122000c1e1900 */
[C---:B------:R-:W-:Y:S02]  /*03b0*/  IADD3 R24, PT, PT, R4.reuse, 0x900, RZ ;  /* 0x0000090004187810 */ /* 0x040fe40007ffe0ff */
[----:B------:R-:W-:Y:S01]  /*03c0*/  VIADD R15, R4, 0x800 ;  /* 0x00000800040f7836 */ /* 0x000fe20000000000 */
[----:B------:R1:W4:Y:S01]  /*03d0*/  LDG.E R25, desc[UR6][R20.64] ;  /* 0x0000000614197981 */ /* 0x000322000c1e1900 */
[----:B------:R-:W-:-:S04]  /*03e0*/  IMAD.WIDE.U32 R16, R11, 0x4, R12 ;  /* 0x000000040b107825 */ /* 0x000fc800078e000c */
[--C-:B0-----:R-:W-:Y:S02]  /*03f0*/  IMAD.WIDE.U32 R22, R24, 0x4, R12.reuse ;  /* 0x0000000418167825 */ /* 0x101fe400078e000c */
[----:B------:R0:W4:Y:S02]  /*0400*/  LDG.E R24, desc[UR6][R16.64] ;  /* 0x0000000610187981 */ /* 0x000124000c1e1900 */
[--C-:B-1----:R-:W-:Y:S01]  /*0410*/  IMAD.WIDE.U32 R20, R15, 0x4, R12.reuse ;  /* 0x000000040f147825 */ /* 0x102fe200078e000c */
[C---:B------:R-:W-:Y:S01]  /*0420*/  IADD3 R15, PT, PT, R4.reuse, 0xb00, RZ ;  /* 0x00000b00040f7810 */ /* 0x040fe20007ffe0ff */
[----:B------:R1:W4:Y:S02]  /*0430*/  LDG.E R18, desc[UR6][R22.64] ;  /* 0x0000000616127981 */ /* 0x000324000c1e1900 */
[----:B------:R-:W-:Y:S02]  /*0440*/  VIADD R11, R4, 0xa00 ;  /* 0x00000a00040b7836 */ /* 0x000fe40000000000 */
[----:B------:R1:W4:Y:S02]  /*0450*/  LDG.E R19, desc[UR6][R20.64] ;  /* 0x0000000614137981 */ /* 0x000324000c1e1900 */
[----:B0-----:R-:W-:-:S04]  /*0460*/  IMAD.WIDE.U32 R16, R11, 0x4, R12 ;  /* 0x000000040b107825 */ /* 0x001fc800078e000c */
[C---:B-1----:R-:W-:Y:S01]  /*0470*/  VIADD R23, R4.reuse, 0xc00 ;  /* 0x00000c0004177836 */ /* 0x042fe20000000000 */
[----:B------:R0:W4:Y:S01]  /*0480*/  LDG.E R11, desc[UR6][R16.64] ;  /* 0x00000006100b7981 */ /* 0x000122000c1e1900 */
[----:B------:R-:W-:Y:S02]  /*0490*/  IADD3 R21, PT, PT, R4, 0xd00, RZ ;  /* 0x00000d0004157810 */ /* 0x000fe40007ffe0ff */
[----:B0-----:R-:W-:-:S04]  /*04a0*/  IMAD.WIDE.U32 R16, R23, 0x4, R12 ;  /* 0x0000000417107825 */ /* 0x001fc800078e000c */
[--C-:B------:R-:W-:Y:S02]  /*04b0*/  IMAD.WIDE.U32 R20, R21, 0x4, R12.reuse ;  /* 0x0000000415147825 */ /* 0x100fe400078e000c */
[----:B------:R-:W4:Y:S02]  /*04c0*/  LDG.E R16, desc[UR6][R16.64] ;  /* 0x0000000610107981 */ /* 0x000f24000c1e1900 */
[----:B------:R-:W-:Y:S02]  /*04d0*/  VIADD R23, R4, 0xe00 ;  /* 0x00000e0004177836 */ /* 0x000fe40000000000 */
[----:B------:R-:W4:Y:S02]  /*04e0*/  LDG.E R20, desc[UR6][R20.64] ;  /* 0x0000000614147981 */ /* 0x000f24000c1e1900 */
[----:B------:R-:W-:-:S06]  /*04f0*/  IMAD.WIDE.U32 R22, R23, 0x4, R12 ;  /* 0x0000000417167825 */ /* 0x000fcc00078e000c */
[----:B------:R-:W4:Y:S01]  /*0500*/  LDG.E R22, desc[UR6][R22.64] ;  /* 0x0000000616167981 */ /* 0x000f22000c1e1900 */
[----:B--2---:R-:W-:Y:S02]  /*0510*/  IMAD R9, R9, R9, R14 ;  /* 0x0000000909097224 */ /* 0x004fe400078e020e */
[----:B------:R-:W-:-:S06]  /*0520*/  IMAD.WIDE.U32 R14, R15, 0x4, R12 ;  /* 0x000000040f0e7825 */ /* 0x000fcc00078e000c */
[----:B------:R0:W2:Y:S02]  /*0530*/  LDG.E R14, desc[UR6][R14.64] ;  /* 0x000000060e0e7981 */ /* 0x0000a4000c1e1900 */
[----:B0-----:R-:W-:-:S05]  /*0540*/  IADD3 R15, PT, PT, R4, 0xf00, RZ ;  /* 0x00000f00040f7810 */ /* 0x001fca0007ffe0ff */
[----:B------:R-:W-:-:S06]  /*0550*/  IMAD.WIDE.U32 R12, R15, 0x4, R12 ;  /* 0x000000040f0c7825 */ /* 0x000fcc00078e000c */
[----:B------:R-:W2:Y:S01]  /*0560*/  LDG.E R12, desc[UR6][R12.64] ;  /* 0x000000060c0c7981 */ /* 0x000ea2000c1e1900 */
[----:B---3--:R-:W-:-:S04]  /*0570*/  IMAD R10, R10, R10, R9 ;  /* 0x0000000a0a0a7224 */ /* 0x008fc800078e0209 */
[----:B-----5:R-:W-:-:S04]  /*0580*/  IMAD R29, R29, R29, R10 ;  /* 0x0000001d1d1d7224 */ /* 0x020fc800078e020a */
[----:B------:R-:W-:-:S04]  /*0590*/  IMAD R28, R28, R28, R29 ;  /* 0x0000001c1c1c7224 */ /* 0x000fc800078e021d */
[----:B------:R-:W-:-:S04]  /*05a0*/  IMAD R27, R27, R27, R28 ;  /* 0x0000001b1b1b7224 */ /* 0x000fc800078e021c */
[----:B----4-:R-:W-:-:S04]  /*05b0*/  IMAD R26, R26, R26, R27 ;  /* 0x0000001a1a1a7224 */ /* 0x010fc800078e021b */
[----:B------:R-:W-:-:S04]  /*05c0*/  IMAD R25, R25, R25, R26 ;  /* 0x0000001919197224 */ /* 0x000fc800078e021a */
[----:B------:R-:W-:-:S04]  /*05d0*/  IMAD R24, R24, R24, R25 ;  /* 0x0000001818187224 */ /* 0x000fc800078e0219 */
[----:B------:R-:W-:-:S04]  /*05e0*/  IMAD R19, R19, R19, R24 ;  /* 0x0000001313137224 */ /* 0x000fc800078e0218 */
[----:B------:R-:W-:Y:S01]  /*05f0*/  IMAD R18, R18, R18, R19 ;  /* 0x0000001212127224 */ /* 0x000fe200078e0213 */
[----:B------:R-:W-:-:S03]  /*0600*/  IADD3 R8, PT, PT, R8, 0x10, RZ ;  /* 0x0000001008087810 */ /* 0x000fc60007ffe0ff */
[----:B------:R-:W-:Y:S01]  /*0610*/  IMAD R11, R11, R11, R18 ;  /* 0x0000000b0b0b7224 */ /* 0x000fe200078e0212 */
[----:B------:R-:W-:Y:S01]  /*0620*/  ISETP.NE.AND P0, PT, R8, RZ, PT ;  /* 0x000000ff0800720c */ /* 0x000fe20003f05270 */
[----:B------:R-:W-:Y:S01]  /*0630*/  VIADD R7, R7, 0x1000 ;  /* 0x0000100007077836 */ /* 0x000fe20000000000 */
[----:B------:R-:W-:Y:S01]  /*0640*/  IADD3 R4, PT, PT, R4, 0x1000, RZ ;  /* 0x0000100004047810 */ /* 0x000fe20007ffe0ff */
[----:B--2---:R-:W-:-:S04]  /*0650*/  IMAD R11, R14, R14, R11 ;  /* 0x0000000e0e0b7224 */ /* 0x004fc800078e020b */
[----:B------:R-:W-:-:S04]  /*0660*/  IMAD R11, R16, R16, R11 ;  /* 0x00000010100b7224 */ /* 0x000fc800078e020b */
[----:B------:R-:W-:-:S04]  /*0670*/  IMAD R11, R20, R20, R11 ;  /* 0x00000014140b7224 */ /* 0x000fc800078e020b */
[----:B------:R-:W-:-:S04]  /*0680*/  IMAD R11, R22, R22, R11 ;  /* 0x00000016160b7224 */ /* 0x000fc800078e020b */
[----:B------:R-:W-:Y:S01]  /*0690*/  IMAD R14, R12, R12, R11 ;  /* 0x0000000c0c0e7224 */ /* 0x000fe200078e020b */
[----:B------:R-:W-:Y:S06]  /*06a0*/  @P0 BRA `(.L_x_182) ;  /* 0xfffffff800ec0947 */ /* 0x000fec000383ffff */
[----:B------:R-:W-:Y:S05]  /*06b0*/  BSYNC.RECONVERGENT B3 ;  /* 0x0000000000037941 */ /* 0x000fea0003800200 */
.L_x_181:
[----:B------:R-:W-:-:S07]  /*06c0*/  IADD3 R4, PT, PT, R7, -0x800, RZ ;  /* 0xfffff80007047810 */ /* 0x000fce0007ffe0ff */
.L_x_180:
[----:B------:R-:W-:Y:S05]  /*06d0*/  BSYNC.RECONVERGENT B2 ;  /* 0x0000000000027941 */ /* 0x000fea0003800200 */
.L_x_179:
[----:B------:R-:W-:-:S13]  /*06e0*/  ISETP.NE.AND P0, PT, R6, RZ, PT ;  /* 0x000000ff0600720c */ /* 0x000fda0003f05270 */
[----:B------:R-:W-:Y:S05]  /*06f0*/  @!P0 BRA `(.L_x_178) ;  /* 0x0000000400308947 */ /* 0x000fea0003800000 */
[----:B------:R-:W-:Y:S01]  /*0700*/  ISETP.GE.U32.AND P0, PT, R6, 0x8, PT ;  /* 0x000000080600780c */ /* 0x000fe20003f06070 */
[----:B------:R-:W-:Y:S01]  /*0710*/  BSSY.RECONVERGENT B2, `(.L_x_183) ;  /* 0x0000026000027945 */ /* 0x000fe20003800200 */
[----:B------:R-:W-:-:S04]  /*0720*/  LOP3.LUT R22, R5, 0x7, RZ, 0xc0, !PT ;  /* 0x0000000705167812 */ /* 0x000fc800078ec0ff */
[----:B------:R-:W-:-:S07]  /*0730*/  ISETP.NE.AND P1, PT, R22, RZ, PT ;  /* 0x000000ff1600720c */ /* 0x000fce0003f25270 */
[----:B------:R-:W-:Y:S06]  /*0740*/  @!P0 BRA `(.L_x_184) ;  /* 0x0000000000888947 */ /* 0x000fec0003800000 */
[----:B------:R-:W0:Y:S01]  /*0750*/  LDC.64 R6, c[0x0][0x380] ;  /* 0x0000e000ff067b82 */ /* 0x000e220000000a00 */
[----:B------:R-:W-:-:S05]  /*0760*/  IMAD R19, R3, 0x1000, R4 ;  /* 0x0000100003137824 */ /* 0x000fca00078e0204 */
[C---:B------:R-:W-:Y:S02]  /*0770*/  IADD3 R17, PT, PT, R19.reuse, 0x100, RZ ;  /* 0x0000010013117810 */ /* 0x040fe40007ffe0ff */
[C---:B------:R-:W-:Y:S01]  /*0780*/  IADD3 R21, PT, PT, R19.reuse, 0x200, RZ ;  /* 0x0000020013157810 */ /* 0x040fe20007ffe0ff */
[C---:B------:R-:W-:Y:S01]  /*0790*/  VIADD R13, R19.reuse, 0x300 ;  /* 0x00000300130d7836 */ /* 0x040fe20000000000 */
[C---:B------:R-:W-:Y:S01]  /*07a0*/  IADD3 R9, PT, PT, R19.reuse, 0x400, RZ ;  /* 0x0000040013097810 */ /* 0x040fe20007ffe0ff */
[----:B0-----:R-:W-:-:S04]  /*07b0*/  IMAD.WIDE.U32 R10, R19, 0x4, R6 ;  /* 0x00000004130a7825 */ /* 0x001fc800078e0006 */
[--C-:B------:R-:W-:Y:S01]  /*07c0*/  IMAD.WIDE.U32 R16, R17, 0x4, R6.reuse ;  /* 0x0000000411107825 */ /* 0x100fe200078e0006 */
[----:B------:R0:W2:Y:S03]  /*07d0*/  LDG.E R15, desc[UR6][R10.64] ;  /* 0x000000060a0f7981 */ /* 0x0000a6000c1e1900 */
[--C-:B------:R-:W-:Y:S01]  /*07e0*/  IMAD.WIDE.U32 R20, R21, 0x4, R6.reuse ;  /* 0x0000000415147825 */ /* 0x100fe200078e0006 */
[----:B------:R1:W3:Y:S03]  /*07f0*/  LDG.E R18, desc[UR6][R16.64] ;  /* 0x0000000610127981 */ /* 0x0002e6000c1e1900 */
[--C-:B------:R-:W-:Y:S01]  /*0800*/  IMAD.WIDE.U32 R12, R13, 0x4, R6.reuse ;  /* 0x000000040d0c7825 */ /* 0x100fe200078e0006 */
[----:B------:R-:W-:Y:S01]  /*0810*/  IADD3 R23, PT, PT, R19, 0x500, RZ ;  /* 0x0000050013177810 */ /* 0x000fe20007ffe0ff */
[----:B------:R-:W4:Y:S02]  /*0820*/  LDG.E R20, desc[UR6][R20.64] ;  /* 0x0000000614147981 */ /* 0x000f24000c1e1900 */
[----:B------:R-:W-:-:S02]  /*0830*/  IMAD.WIDE.U32 R8, R9, 0x4, R6 ;  /* 0x0000000409087825 */ /* 0x000fc400078e0006 */
[----:B------:R-:W5:Y:S02]  /*0840*/  LDG.E R12, desc[UR6][R12.64] ;  /* 0x000000060c0c7981 */ /* 0x000f64000c1e1900 */
[----:B------:R-:W-:Y:S02]  /*0850*/  VIADD R25, R19, 0x600 ;  /* 0x0000060013197836 */ /* 0x000fe40000000000 */
[--C-:B0-----:R-:W-:Y:S01]  /*0860*/  IMAD.WIDE.U32 R10, R23, 0x4, R6.reuse ;  /* 0x00000004170a7825 */ /* 0x101fe200078e0006 */
[----:B------:R-:W5:Y:S01]  /*0870*/  LDG.E R8, desc[UR6][R8.64] ;  /* 0x0000000608087981 */ /* 0x000f62000c1e1900 */
[----:B------:R-:W-:Y:S02]  /*0880*/  IADD3 R19, PT, PT, R19, 0x700, RZ ;  /* 0x0000070013137810 */ /* 0x000fe40007ffe0ff */
[--C-:B-1----:R-:W-:Y:S02]  /*0890*/  IMAD.WIDE.U32 R16, R25, 0x4, R6.reuse ;  /* 0x0000000419107825 */ /* 0x102fe400078e0006 */
[----:B------:R-:W5:Y:S02]  /*08a0*/  LDG.E R10, desc[UR6][R10.64] ;  /* 0x000000060a0a7981 */ /* 0x000f64000c1e1900 */
[----:B------:R-:W-:-:S02]  /*08b0*/  IMAD.WIDE.U32 R6, R19, 0x4, R6 ;  /* 0x0000000413067825 */ /* 0x000fc400078e0006 */
[----:B------:R-:W5:Y:S04]  /*08c0*/  LDG.E R16, desc[UR6][R16.64] ;  /* 0x0000000610107981 */ /* 0x000f68000c1e1900 */
[----:B------:R-:W5:Y:S01]  /*08d0*/  LDG.E R6, desc[UR6][R6.64] ;  /* 0x0000000606067981 */ /* 0x000f62000c1e1900 */
[----:B------:R-:W-:Y:S01]  /*08e0*/  IADD3 R4, PT, PT, R4, 0x800, RZ ;  /* 0x0000080004047810 */ /* 0x000fe20007ffe0ff */
        /* <DEDUP_REMOVED lines=8> */
.L_x_184:
[----:B------:R-:W-:Y:S05]  /*0970*/  BSYNC.RECONVERGENT B2 ;  /* 0x0000000000027941 */ /* 0x000fea0003800200 */
.L_x_183:
        /* <DEDUP_REMOVED lines=10> */
[C---:B------:R-:W-:Y:S02]  /*0a20*/  VIADD R17, R13.reuse, 0x300 ;  /* 0x000003000d117836 */ /* 0x040fe40000000000 */
[----:B0-----:R-:W-:-:S04]  /*0a30*/  IMAD.WIDE.U32 R8, R13, 0x4, R6 ;  /* 0x000000040d087825 */ /* 0x001fc800078e0006 */
[--C-:B------:R-:W-:Y:S02]  /*0a40*/  IMAD.WIDE.U32 R10, R11, 0x4, R6.reuse ;  /* 0x000000040b0a7825 */ /* 0x100fe400078e0006 */
[----:B------:R-:W2:Y:S02]  /*0a50*/  LDG.E R9, desc[UR6][R8.64] ;  /* 0x0000000608097981 */ /* 0x000ea4000c1e1900 */
[--C-:B------:R-:W-:Y:S02]  /*0a60*/  IMAD.WIDE.U32 R12, R15, 0x4, R6.reuse ;  /* 0x000000040f0c7825 */ /* 0x100fe400078e0006 */
[----:B------:R-:W3:Y:S02]  /*0a70*/  LDG.E R11, desc[UR6][R10.64] ;  /* 0x000000060a0b7981 */ /* 0x000ee4000c1e1900 */
[----:B------:R-:W-:Y:S02]  /*0a80*/  IMAD.WIDE.U32 R6, R17, 0x4, R6 ;  /* 0x0000000411067825 */ /* 0x000fe400078e0006 */
[----:B------:R-:W4:Y:S04]  /*0a90*/  LDG.E R13, desc[UR6][R12.64] ;  /* 0x000000060c0d7981 */ /* 0x000f28000c1e1900 */
[----:B------:R-:W5:Y:S01]  /*0aa0*/  LDG.E R7, desc[UR6][R6.64] ;  /* 0x0000000606077981 */ /* 0x000f62000c1e1900 */
[----:B------:R-:W-:Y:S01]  /*0ab0*/  IADD3 R4, PT, PT, R4, 0x400, RZ ;  /* 0x0000040004047810 */ /* 0x000fe20007ffe0ff */
[----:B--2---:R-:W-:-:S04]  /*0ac0*/  IMAD R14, R9, R9, R14 ;  /* 0x00000009090e7224 */ /* 0x004fc800078e020e */
[----:B---3--:R-:W-:-:S04]  /*0ad0*/  IMAD R14, R11, R11, R14 ;  /* 0x0000000b0b0e7224 */ /* 0x008fc800078e020e */
[----:B----4-:R-:W-:-:S04]  /*0ae0*/  IMAD R14, R13, R13, R14 ;  /* 0x0000000d0d0e7224 */ /* 0x010fc800078e020e */
[----:B-----5:R-:W-:-:S07]  /*0af0*/  IMAD R14, R7, R7, R14 ;  /* 0x00000007070e7224 */ /* 0x020fce00078e020e */
.L_x_186:
[----:B------:R-:W-:Y:S05]  /*0b00*/  BSYNC.RECONVERGENT B2 ;  /* 0x0000000000027941 */ /* 0x000fea0003800200 */
.L_x_185:
[----:B------:R-:W-:Y:S05]  /*0b10*/  @!P1 BRA `(.L_x_178) ;  /* 0x0000000000289947 */ /* 0x000fea0003800000 */
[----:B------:R-:W0:Y:S01]  /*0b20*/  LDC.64 R6, c[0x0][0x380] ;  /* 0x0000e000ff067b82 */ /* 0x000e220000000a00 */
[----:B------:R-:W-:Y:S01]  /*0b30*/  LEA R9, R3, R4, 0xc ;  /* 0x0000000403097211 */ /* 0x000fe200078e60ff */
[----:B------:R-:W-:-:S07]  /*0b40*/  IMAD.MOV R8, RZ, RZ, -R5 ;  /* 0x000000ffff087224 */ /* 0x000fce00078e0a05 */
.L_x_187:
[----:B0-----:R-:W-:-:S06]  /*0b50*/  IMAD.WIDE.U32 R4, R9, 0x4, R6 ;  /* 0x0000000409047825 */ /* 0x001fcc00078e0006 */
[----:B------:R-:W2:Y:S01]  /*0b60*/  LDG.E R5, desc[UR6][R4.64] ;  /* 0x0000000604057981 */ /* 0x000ea2000c1e1900 */
[----:B------:R-:W-:Y:S02]  /*0b70*/  IADD3 R8, PT, PT, R8, 0x1, RZ ;  /* 0x0000000108087810 */ /* 0x000fe40007ffe0ff */
[----:B------:R-:W-:Y:S02]  /*0b80*/  IADD3 R9, PT, PT, R9, 0x100, RZ ;  /* 0x0000010009097810 */ /* 0x000fe40007ffe0ff */
[----:B------:R-:W-:Y:S01]  /*0b90*/  ISETP.NE.AND P0, PT, R8, RZ, PT ;  /* 0x000000ff0800720c */ /* 0x000fe20003f05270 */
[----:B--2---:R-:W-:-:S12]  /*0ba0*/  IMAD R14, R5, R5, R14 ;  /* 0x00000005050e7224 */ /* 0x004fd800078e020e */
[----:B------:R-:W-:Y:S05]  /*0bb0*/  @P0 BRA `(.L_x_187) ;  /* 0xfffffffc00e40947 */ /* 0x000fea000383ffff */
.L_x_178:
[----:B------:R-:W-:Y:S05]  /*0bc0*/  BSYNC.RECONVERGENT B1 ;  /* 0x0000000000017941 */ /* 0x000fea0003800200 */
.L_x_177:
[----:B------:R-:W-:-:S13]  /*0bd0*/  ISETP.GE.U32.AND P0, PT, R0, 0x100, PT ;  /* 0x000001000000780c */ /* 0x000fda0003f06070 */
        /* <DEDUP_REMOVED lines=12> */
[----:B------:R-:W-:Y:S02]  /*0ca0*/  ISETP.GT.AND P0, PT, R8, 0x1b, PT ;  /* 0x0000001b0800780c */ /* 0x000fe40003f04270 */
[----:B------:R-:W-:-:S05]  /*0cb0*/  IADD3 R0, PT, PT, R5, R0, RZ ;  /* 0x0000000005007210 */ /* 0x000fca0007ffe0ff */
[----:B------:R-:W0:Y:S01]  /*0cc0*/  SHFL.DOWN PT, R4, R0, 0x4, 0x1f ;  /* 0x08801f0000047f89 */ /* 0x000e2200000e0000 */
[----:B-1----:R-:W-:Y:S02]  /*0cd0*/  @!P1 LEA R9, R9, R6, 0x18 ;  /* 0x0000000609099211 */ /* 0x002fe400078ec0ff */
[----:B0-----:R-:W-:Y:S02]  /*0ce0*/  SEL R7, R4, RZ, !P0 ;  /* 0x000000ff04077207 */ /* 0x001fe40004000000 */
[----:B------:R-:W-:Y:S02]  /*0cf0*/  ISETP.GT.AND P0, PT, R8, 0x17, PT ;  /* 0x000000170800780c */ /* 0x000fe40003f04270 */
[----:B------:R-:W-:Y:S02]  /*0d00*/  IADD3 R7, PT, PT, R0, R7, RZ ;  /* 0x0000000700077210 */ /* 0x000fe40007ffe0ff */
[----:B------:R-:W-:-:S03]  /*0d10*/  @!P1 SHF.R.U32.HI R0, RZ, 0x3, R2 ;  /* 0x00000003ff009819 */ /* 0x000fc60000011602 */
[----:B------:R-:W0:Y:S01]  /*0d20*/  SHFL.DOWN PT, R4, R7, 0x8, 0x1f ;  /* 0x09001f0007047f89 */ /* 0x000e2200000e0000 */
[----:B------:R-:W-:-:S04]  /*0d30*/  @!P1 LOP3.LUT R0, R0, 0x7c, RZ, 0xc0, !PT ;  /* 0x0000007c00009812 */ /* 0x000fc800078ec0ff */
[----:B------:R-:W-:Y:S02]  /*0d40*/  @!P1 IADD3 R0, PT, PT, R0, R9, RZ ;  /* 0x0000000900009210 */ /* 0x000fe40007ffe0ff */
[----:B0-----:R-:W-:Y:S02]  /*0d50*/  SEL R4, R4, RZ, !P0 ;  /* 0x000000ff04047207 */ /* 0x001fe40004000000 */
[----:B------:R-:W-:-:S03]  /*0d60*/  ISETP.GT.AND P0, PT, R8, 0xf, PT ;  /* 0x0000000f0800780c */ /* 0x000fc60003f04270 */
[----:B------:R-:W-:-:S05]  /*0d70*/  IMAD.IADD R4, R7, 0x1, R4 ;  /* 0x0000000107047824 */ /* 0x000fca00078e0204 */
[----:B------:R-:W0:Y:S02]  /*0d80*/  SHFL.DOWN PT, R5, R4, 0x10, 0x1f ;  /* 0x0a001f0004057f89 */ /* 0x000e2400000e0000 */
[----:B0-----:R-:W-:Y:S02]  /*0d90*/  SEL R5, R5, RZ, !P0 ;  /* 0x000000ff05057207 */ /* 0x001fe40004000000 */
[----:B------:R-:W-:Y:S02]  /*0da0*/  ISETP.NE.AND P0, PT, R2, RZ, PT ;  /* 0x000000ff0200720c */ /* 0x000fe40003f05270 */
[----:B------:R-:W-:-:S05]  /*0db0*/  IADD3 R11, PT, PT, R4, R5, RZ ;  /* 0x00000005040b7210 */ /* 0x000fca0007ffe0ff */
        /* <DEDUP_REMOVED lines=11> */
[----:B-1----:R-:W-:-:S05]  /*0e70*/  IADD3 R0, PT, PT, R8, R0, R7 ;  /* 0x0000000008007210 */ /* 0x002fca0007ffe007 */
[----:B------:R-:W-:Y:S01]  /*0e80*/  IMAD.IADD R11, R0, 0x1, R9 ;  /* 0x00000001000b7824 */ /* 0x000fe200078e0209 */
[----:B------:R-:W-:Y:S06]  /*0e90*/  BRA `(.L_x_189) ;  /* 0x0000001400f47947 */ /* 0x000fec0003800000 */
.L_x_188:
[----:B------:R-:W-:Y:S01]  /*0ea0*/  LOP3.LUT R4, R2, 0x3e0, RZ, 0xc0, !PT ;  /* 0x000003e002047812 */ /* 0x000fe200078ec0ff */
[----:B------:R-:W0:Y:S03]  /*0eb0*/  S2R R10, SR_LANEID ;  /* 0x00000000000a7919 */ /* 0x000e260000000000 */
[----:B------:R-:W-:Y:S02]  /*0ec0*/  IADD3 R5, PT, PT, R4, 0x20, RZ ;  /* 0x0000002004057810 */ /* 0x000fe40007ffe0ff */
[----:B------:R-:W-:Y:S02]  /*0ed0*/  LOP3.LUT R7, RZ, R4, RZ, 0x33, !PT ;  /* 0x00000004ff077212 */ /* 0x000fe400078e33ff */
[----:B------:R-:W-:Y:S02]  /*0ee0*/  ISETP.GT.U32.AND P0, PT, R5, R0, PT ;  /* 0x000000000500720c */ /* 0x000fe40003f04070 */
[----:B------:R-:W-:-:S04]  /*0ef0*/  IADD3 R7, PT, PT, R0, R7, RZ ;  /* 0x0000000700077210 */ /* 0x000fc80007ffe0ff */
[----:B------:R-:W-:-:S05]  /*0f00*/  SEL R7, R7, 0x1f, P0 ;  /* 0x0000001f07077807 */ /* 0x000fca0000000000 */
[----:B------:R-:W1:Y:S01]  /*0f10*/  SHFL.DOWN PT, R4, R14, 0x1, R7 ;  /* 0x082000000e047989 */ /* 0x000e6200000e0007 */
[CC--:B0-----:R-:W-:Y:S01]  /*0f20*/  ISETP.GE.AND P0, PT, R10.reuse, R7.reuse, PT ;  /* 0x000000070a00720c */ /* 0x0c1fe20003f06270 */
[C---:B------:R-:W-:Y:S01]  /*0f30*/  VIADD R8, R10.reuse, 0x4 ;  /* 0x000000040a087836 */ /* 0x040fe20000000000 */
[C---:B------:R-:W-:Y:S02]  /*0f40*/  IADD3 R6, PT, PT, R10.reuse, 0x2, RZ ;  /* 0x000000020a067810 */ /* 0x040fe40007ffe0ff */
[----:B------:R-:W-:Y:S02]  /*0f50*/  ISETP.NE.AND P1, PT, R10, RZ, PT ;  /* 0x000000ff0a00720c */ /* 0x000fe40003f25270 */
        /* <DEDUP_REMOVED lines=9> */
[----:B------:R-:W-:-:S02]  /*0ff0*/  IADD3 R6, PT, PT, R4, R5, RZ ;  /* 0x0000000504067210 */ /* 0x000fc40007ffe0ff */
[----:B------:R-:W-:-:S03]  /*1000*/  IADD3 R4, PT, PT, R10, 0x8, RZ ;  /* 0x000000080a047810 */ /* 0x000fc60007ffe0ff */
[----:B------:R-:W1:Y:S02]  /*1010*/  SHFL.DOWN PT, R5, R6, 0x4, R7 ;  /* 0x0880000006057989 */ /* 0x000e6400000e0007 */
[----:B-1----:R-:W-:Y:S02]  /*1020*/  SEL R5, R5, RZ, !P0 ;  /* 0x000000ff05057207 */ /* 0x002fe40004000000 */
[----:B------:R-:W-:Y:S02]  /*1030*/  ISETP.GT.AND P0, PT, R4, R7, PT ;  /* 0x000000070400720c */ /* 0x000fe40003f04270 */
[----:B------:R-:W-:Y:S02]  /*1040*/  IADD3 R8, PT, PT, R6, R5, RZ ;  /* 0x0000000506087210 */ /* 0x000fe40007ffe0ff */
[----:B------:R-:W-:Y:S02]  /*1050*/  IADD3 R6, PT, PT, R10, 0x10, RZ ;  /* 0x000000100a067810 */ /* 0x000fe40007ffe0ff */
[----:B------:R-:W-:Y:S01]  /*1060*/  @!P1 MOV R10, 0x400 ;  /* 0x00000400000a9802 */ /* 0x000fe20000000f00 */
[----:B------:R-:W1:Y:S03]  /*1070*/  SHFL.DOWN PT, R5, R8, 0x8, R7 ;  /* 0x0900000008057989 */ /* 0x000e6600000e0007 */
[----:B0-----:R-:W-:-:S04]  /*1080*/  @!P1 LEA R10, R11, R10, 0x18 ;  /* 0x0000000a0b0a9211 */ /* 0x001fc800078ec0ff */
[----:B------:R-:W-:Y:S02]  /*1090*/  @!P1 IADD3 R10, PT, PT, R9, R10, RZ ;  /* 0x0000000a090a9210 */ /* 0x000fe40007ffe0ff */
        /* <DEDUP_REMOVED lines=14> */
[----:B------:R-:W-:Y:S01]  /*1180*/  ISETP.GT.U32.AND P3, PT, R0, 0x80, PT ;  /* 0x000000800000780c */ /* 0x000fe20003f64070 */
[----:B-1----:R-:W-:-:S09]  /*1190*/  ULEA UR4, UR5, UR4, 0x18 ;  /* 0x0000000405047291 */ /* 0x002fd2000f8ec0ff */
[----:B------:R-:W1:Y:S04]  /*11a0*/  LDS.128 R4, [UR4+0x10] ;  /* 0x00001004ff047984 */ /* 0x000e680008000c00 */
[----:B------:R-:W2:Y:S04]  /*11b0*/  LDS R2, [UR4+0xc] ;  /* 0x00000c04ff027984 */ /* 0x000ea80008000800 */
[----:B------:R-:W3:Y:S01]  /*11c0*/  LDS.64 R8, [UR4+0x20] ;  /* 0x00002004ff087984 */ /* 0x000ee20008000a00 */
[----:B-1----:R-:W-:Y:S02]  /*11d0*/  SEL R4, R4, RZ, P2 ;  /* 0x000000ff04047207 */ /* 0x002fe40001000000 */
[----:B------:R-:W-:-:S02]  /*11e0*/  ISETP.GT.U32.AND P2, PT, R0, 0x60, PT ;  /* 0x000000600000780c */ /* 0x000fc40003f44070 */
[----:B--2---:R-:W-:Y:S02]  /*11f0*/  SEL R2, R2, RZ, P1 ;  /* 0x000000ff02027207 */ /* 0x004fe40000800000 */
[----:B------:R-:W-:Y:S02]  /*1200*/  SEL R5, R5, RZ, P2 ;  /* 0x000000ff05057207 */ /* 0x000fe40001000000 */
[----:B------:R-:W-:Y:S02]  /*1210*/  IADD3 R2, PT, PT, R4, R2, R11 ;  /* 0x0000000204027210 */ /* 0x000fe40007ffe00b */
[----:B------:R-:W-:Y:S02]  /*1220*/  ISETP.GT.U32.AND P1, PT, R0, 0xa0, PT ;  /* 0x000000a00000780c */ /* 0x000fe40003f24070 */
[----:B------:R-:W-:Y:S02]  /*1230*/  SEL R6, R6, RZ, P3 ;  /* 0x000000ff06067207 */ /* 0x000fe40001800000 */
[----:B------:R-:W-:-:S02]  /*1240*/  ISETP.GT.U32.AND P2, PT, R0, 0xc0, PT ;  /* 0x000000c00000780c */ /* 0x000fc40003f44070 */
[----:B------:R-:W-:Y:S02]  /*1250*/  ISETP.GT.U32.AND P3, PT, R0, 0xe0, PT ;  /* 0x000000e00000780c */ /* 0x000fe40003f64070 */
[----:B------:R-:W-:Y:S02]  /*1260*/  SEL R7, R7, RZ, P1 ;  /* 0x000000ff07077207 */ /* 0x000fe40000800000 */
[----:B------:R-:W-:Y:S02]  /*1270*/  IADD3 R2, PT, PT, R6, R2, R5 ;  /* 0x0000000206027210 */ /* 0x000fe40007ffe005 */
[----:B---3--:R-:W-:Y:S02]  /*1280*/  SEL R8, R8, RZ, P2 ;  /* 0x000000ff08087207 */ /* 0x008fe40001000000 */
[----:B------:R-:W-:Y:S02]  /*1290*/  SEL R9, R9, RZ, P3 ;  /* 0x000000ff09097207 */ /* 0x000fe40001800000 */
[----:B------:R-:W-:-:S04]  /*12a0*/  IADD3 R2, PT, PT, R8, R2, R7 ;  /* 0x0000000208027210 */ /* 0x000fc80007ffe007 */
[----:B0-----:R-:W-:Y:S01]  /*12b0*/  IADD3 R11, PT, PT, R2, R9, RZ ;  /* 0x00000009020b7210 */ /* 0x001fe20007ffe0ff */
[----:B------:R-:W-:Y:S06]  /*12c0*/  BRA `(.L_x_189) ;  /* 0x0000001000e87947 */ /* 0x000fec0003800000 */
.L_x_174:
[----:B------:R-:W0:Y:S01]  /*12d0*/  S2R R2, SR_TID.X ;  /* 0x0000000000027919 */ /* 0x000e220000002100 */
[----:B------:R-:W1:Y:S02]  /*12e0*/  LDCU.64 UR4, c[0x0][0x380] ;  /* 0x00007000ff0477ac */ /* 0x000e640008000a00 */
[----:B-1----:R-:W-:Y:S01]  /*12f0*/  MOV R5, UR5 ;  /* 0x0000000500057c02 */ /* 0x002fe20008000f00 */
[----:B------:R-:W-:Y:S01]  /*1300*/  IMAD.U32 R4, RZ, RZ, UR4 ;  /* 0x00000004ff047e24 */ /* 0x000fe2000f8e00ff */
[----:B0-----:R-:W-:-:S05]  /*1310*/  LEA R7, R3, R2, 0xc ;  /* 0x0000000203077211 */ /* 0x001fca00078e60ff */
[----:B------:R-:W-:-:S05]  /*1320*/  IMAD.WIDE.U32 R6, R7, 0x4, R4 ;  /* 0x0000000407067825 */ /* 0x000fca00078e0004 */
        /* <DEDUP_REMOVED lines=16> */
[----:B------:R-:W-:Y:S01]  /*1430*/  ISETP.GE.U32.AND P0, PT, R0, R11, PT ;  /* 0x0000000b0000720c */ /* 0x000fe20003f06070 */
        /* <DEDUP_REMOVED lines=17> */
[----:B------:R-:W-:Y:S01]  /*1550*/  VIADD R0, R8, 0xfffff000 ;  /* 0xfffff00008007836 */ /* 0x000fe20000000000 */
[----:B------:R-:W-:Y:S01]  /*1560*/  LEA R9, R3, R11, 0xc ;  /* 0x0000000b03097211 */ /* 0x000fe200078e60ff */
[----:B------:R-:W-:Y:S01]  /*1570*/  UMOV UR4, URZ ;  /* 0x000000ff00047c82 */ /* 0x000fe20008000000 */
[----:B------:R-:W-:Y:S02]  /*1580*/  LOP3.LUT R6, RZ, R2, RZ, 0x33, !PT ;  /* 0x00000002ff067212 */ /* 0x000fe400078e33ff */
[----:B------:R-:W-:Y:S02]  /*1590*/  ISETP.GT.U32.AND P0, PT, R9, R0, PT ;  /* 0x000000000900720c */ /* 0x000fe40003f04070 */
[----:B------:R-:W-:Y:S02]  /*15a0*/  IADD3 R6, PT, PT, -R11, R8, R6 ;  /* 0x000000080b067210 */ /* 0x000fe40007ffe106 */
[----:B------:R-:W-:Y:S02]  /*15b0*/  IADD3 R7, PT, PT, R9, 0x800, R2 ;  /* 0x0000080009077810 */ /* 0x000fe40007ffe002 */
[----:B------:R-:W-:Y:S01]  /*15c0*/  MOV R2, R9 ;  /* 0x0000000900027202 */ /* 0x000fe20000000f00 */
[----:B------:R-:W-:-:S06]  /*15d0*/  IMAD R6, R3, -0x1000, R6 ;  /* 0xfffff00003067824 */ /* 0x000fcc00078e0206 */
[----:B------:R-:W-:Y:S05]  /*15e0*/  @P0 BRA `(.L_x_191) ;  /* 0x0000000000bc0947 */ /* 0x000fea0003800000 */
[----:B------:R-:W0:Y:S08]  /*15f0*/  LDC R8, c[0x0][0x3a8] ;  /* 0x0000ea00ff087b82 */ /* 0x000e300000000800 */
[----:B------:R-:W1:Y:S02]  /*1600*/  LDC.64 R4, c[0x0][0x380] ;  /* 0x0000e000ff047b82 */ /* 0x000e640000000a00 */
.L_x_192:
[----:B------:R-:W2:Y:S02]  /*1610*/  S2R R10, SR_TID.X ;  /* 0x00000000000a7919 */ /* 0x000ea40000002100 */
[----:B--2---:R-:W-:-:S05]  /*1620*/  IADD3 R13, PT, PT, R10, R9, RZ ;  /* 0x000000090a0d7210 */ /* 0x004fca0007ffe0ff */
        /* <DEDUP_REMOVED lines=13> */
[----:B--2---:R-:W-:-:S03]  /*1700*/  IMAD R24, R24, R24, R23 ;  /* 0x0000001818187224 */ /* 0x004fc600078e0217 */
[----:B------:R-:W2:Y:S01]  /*1710*/  LDG.E R23, desc[UR6][R12.64+0x3000] ;  /* 0x003000060c177981 */ /* 0x000ea2000c1e1900 */
[----:B---3--:R-:W-:-:S03]  /*1720*/  IMAD R25, R25, R25, R24 ;  /* 0x0000001919197224 */ /* 0x008fc600078e0218 */
[----:B------:R-:W3:Y:S01]  /*1730*/  LDG.E R24, desc[UR6][R12.64+0x3c00] ;  /* 0x003c00060c187981 */ /* 0x000ee2000c1e1900 */
[----:B----4-:R-:W-:-:S03]  /*1740*/  IMAD R25, R22, R22, R25 ;  /* 0x0000001616197224 */ /* 0x010fc600078e0219 */
[----:B------:R-:W4:Y:S01]  /*1750*/  LDG.E R22, desc[UR6][R12.64+0x3400] ;  /* 0x003400060c167981 */ /* 0x000f22000c1e1900 */
[----:B-----5:R-:W-:-:S03]  /*1760*/  IMAD R25, R20, R20, R25 ;  /* 0x0000001414197224 */ /* 0x020fc600078e0219 */
[----:B------:R-:W5:Y:S01]  /*1770*/  LDG.E R20, desc[UR6][R12.64+0x3800] ;  /* 0x003800060c147981 */ /* 0x000f62000c1e1900 */
[----:B------:R-:W-:-:S04]  /*1780*/  IMAD R25, R10, R10, R25 ;  /* 0x0000000a0a197224 */ /* 0x000fc800078e0219 */
[----:B------:R-:W-:-:S04]  /*1790*/  IMAD R14, R14, R14, R25 ;  /* 0x0000000e0e0e7224 */ /* 0x000fc800078e0219 */
[----:B------:R-:W-:-:S04]  /*17a0*/  IMAD R15, R15, R15, R14 ;  /* 0x0000000f0f0f7224 */ /* 0x000fc800078e020e */
[----:B------:R-:W-:-:S04]  /*17b0*/  IMAD R16, R16, R16, R15 ;  /* 0x0000001010107224 */ /* 0x000fc800078e020f */
[----:B------:R-:W-:-:S04]  /*17c0*/  IMAD R17, R17, R17, R16 ;  /* 0x0000001111117224 */ /* 0x000fc800078e0210 */
[----:B------:R-:W-:Y:S02]  /*17d0*/  IMAD R18, R18, R18, R17 ;  /* 0x0000001212127224 */ /* 0x000fe400078e0211 */
[----:B0-----:R-:W-:Y:S02]  /*17e0*/  IMAD.IADD R10, R8, 0x1, -R9 ;  /* 0x00000001080a7824 */ /* 0x001fe400078e0a09 */
[----:B------:R-:W-:-:S03]  /*17f0*/  IMAD R18, R19, R19, R18 ;  /* 0x0000001313127224 */ /* 0x000fc600078e0212 */
[----:B------:R-:W-:Y:S01]  /*1800*/  ISETP.GE.U32.AND P0, PT, R10, R11, PT ;  /* 0x0000000b0a00720c */ /* 0x000fe20003f06070 */
[----:B------:R-:W-:-:S04]  /*1810*/  IMAD R18, R21, R21, R18 ;  /* 0x0000001515127224 */ /* 0x000fc800078e0212 */
[----:B--2---:R-:W-:-:S04]  /*1820*/  IMAD R23, R23, R23, R18 ;  /* 0x0000001717177224 */ /* 0x004fc800078e0212 */
[----:B----4-:R-:W-:-:S04]  /*1830*/  IMAD R23, R22, R22, R23 ;  /* 0x0000001616177224 */ /* 0x010fc800078e0217 */
[----:B-----5:R-:W-:-:S04]  /*1840*/  IMAD R23, R20, R20, R23 ;  /* 0x0000001414177224 */ /* 0x020fc800078e0217 */
[----:B---3--:R-:W-:Y:S01]  /*1850*/  IMAD R23, R24, R24, R23 ;  /* 0x0000001818177224 */ /* 0x008fe200078e0217 */
[----:B------:R-:W-:Y:S06]  /*1860*/  @!P0 BRA `(.L_x_190) ;  /* 0x0000000800d48947 */ /* 0x000fec0003800000 */
[C---:B------:R-:W-:Y:S01]  /*1870*/  IADD3 R9, PT, PT, R11.reuse, R9, RZ ;  /* 0x000000090b097210 */ /* 0x040fe20007ffe0ff */
[----:B------:R-:W-:Y:S01]  /*1880*/  UIADD3 UR4, UPT, UPT, UR4, 0x1, URZ ;  /* 0x0000000104047890 */ /* 0x000fe2000fffe0ff */
[----:B------:R-:W-:Y:S01]  /*1890*/  IADD3 R2, PT, PT, R11, R2, RZ ;  /* 0x000000020b027210 */ /* 0x000fe20007ffe0ff */
[----:B------:R-:W-:Y:S01]  /*18a0*/  IMAD.IADD R6, R6, 0x1, -R11 ;  /* 0x0000000106067824 */ /* 0x000fe200078e0a0b */
[----:B------:R-:W-:Y:S02]  /*18b0*/  ISETP.GT.U32.AND P0, PT, R9, R0, PT ;  /* 0x000000000900720c */ /* 0x000fe40003f04070 */
[----:B------:R-:W-:-:S11]  /*18c0*/  IADD3 R7, PT, PT, R11, R7, RZ ;  /* 0x000000070b077210 */ /* 0x000fd60007ffe0ff */
[----:B------:R-:W-:Y:S05]  /*18d0*/  @!P0 BRA `(.L_x_192) ;  /* 0xfffffffc004c8947 */ /* 0x000fea000383ffff */
.L_x_191:
[----:B------:R-:W0:Y:S01]  /*18e0*/  S2R R13, SR_TID.X ;  /* 0x00000000000d7919 */ /* 0x000e220000002100 */
[----:B------:R-:W-:Y:S01]  /*18f0*/  IADD3 R0, PT, PT, -R9, R8, RZ ;  /* 0x0000000809007210 */ /* 0x000fe20007ffe1ff */
[----:B------:R-:W-:Y:S03]  /*1900*/  BSSY.RECONVERGENT B1, `(.L_x_190) ;  /* 0x00000ab000017945 */ /* 0x000fe60003800200 */
[----:B0-----:R-:W-:-:S04]  /*1910*/  ISETP.GE.AND P0, PT, R13, R0, PT ;  /* 0x000000000d00720c */ /* 0x001fc80003f06270 */
[----:B------:R-:W-:-:S13]  /*1920*/  ISETP.GE.U32.OR P0, PT, R9, R8, P0 ;  /* 0x000000080900720c */ /* 0x000fda0000706470 */
[----:B------:R-:W-:Y:S05]  /*1930*/  @P0 BRA `(.L_x_193) ;  /* 0x00000008009c0947 */ /* 0x000fea0003800000 */
[----:B------:R-:W0:Y:S01]  /*1940*/  LDC R10, c[0x0][0x3ac] ;  /* 0x0000eb00ff0a7b82 */ /* 0x000e220000000800 */
[----:B------:R-:W-:Y:S01]  /*1950*/  LOP3.LUT R11, RZ, R13, RZ, 0x33, !PT ;  /* 0x0000000dff0b7212 */ /* 0x000fe200078e33ff */
[----:B------:R-:W-:Y:S06]  /*1960*/  BSSY.RECONVERGENT B2, `(.L_x_194) ;  /* 0x0000057000027945 */ /* 0x000fec0003800200 */
[----:B------:R-:W1:Y:S01]  /*1970*/  LDC R0, c[0x0][0x3ac] ;  /* 0x0000eb00ff007b82 */ /* 0x000e620000000800 */
[----:B0-----:R-:W-:-:S05]  /*1980*/  IMAD.SHL.U32 R10, R10, 0x1000, RZ ;  /* 0x000010000a0a7824 */ /* 0x001fca00078e00ff */
[----:B------:R-:W-:-:S04]  /*1990*/  LEA R10, R3, R10, 0xc ;  /* 0x0000000a030a7211 */ /* 0x000fc800078e60ff */
[----:B------:R-:W-:Y:S01]  /*19a0*/  IADD3 R8, PT, PT, -R10, R8, R11 ;  /* 0x000000080a087210 */ /* 0x000fe20007ffe10b */
[----:B-1----:R-:W-:Y:S01]  /*19b0*/  IMAD R11, R0, UR4, RZ ;  /* 0x00000004000b7c24 */ /* 0x002fe2000f8e02ff */
[----:B------:R-:W-:-:S03]  /*19c0*/  MOV R0, R13 ;  /* 0x0000000d00007202 */ /* 0x000fc60000000f00 */
[----:B------:R-:W-:-:S05]  /*19d0*/  IMAD R8, R11, -0x1000, R8 ;  /* 0xfffff0000b087824 */ /* 0x000fca00078e0208 */
[C---:B------:R-:W-:Y:S02]  /*19e0*/  ISETP.GE.U32.AND P0, PT, R8.reuse, 0xf00, PT ;  /* 0x00000f000800780c */ /* 0x040fe40003f06070 */
[----:B------:R-:W-:-:S04]  /*19f0*/  LEA.HI R8, R8, 0x1, RZ, 0x18 ;  /* 0x0000000108087811 */ /* 0x000fc800078fc0ff */
[----:B------:R-:W-:-:S07]  /*1a00*/  LOP3.LUT R10, R8, 0xf, RZ, 0xc0, !PT ;  /* 0x0000000f080a7812 */ /* 0x000fce00078ec0ff */
[----:B------:R-:W-:Y:S05]  /*1a10*/  @!P0 BRA `(.L_x_195) ;  /* 0x00000004002c8947 */ /* 0x000fea0003800000 */
[----:B------:R-:W-:Y:S01]  /*1a20*/  LEA.HI R0, R6, 0x1, RZ, 0x18 ;  /* 0x0000000106007811 */ /* 0x000fe200078fc0ff */
[----:B------:R-:W-:Y:S01]  /*1a30*/  BSSY.RECONVERGENT B3, `(.L_x_196) ;  /* 0x0000048000037945 */ /* 0x000fe20003800200 */
[----:B------:R-:W-:Y:S02]  /*1a40*/  LOP3.LUT R11, R13, 0x800, RZ, 0xfc, !PT ;  /* 0x000008000d0b7812 */ /* 0x000fe400078efcff */
[----:B------:R-:W-:-:S05]  /*1a50*/  LOP3.LUT R0, R0, 0x1fffff0, RZ, 0xc0, !PT ;  /* 0x01fffff000007812 */ /* 0x000fca00078ec0ff */
[----:B------:R-:W-:-:S07]  /*1a60*/  IMAD.MOV R0, RZ, RZ, -R0 ;  /* 0x000000ffff007224 */ /* 0x000fce00078e0a00 */
.L_x_197:
[C---:B------:R-:W-:Y:S02]  /*1a70*/  IADD3 R19, PT, PT, R7.reuse, -0x800, RZ ;  /* 0xfffff80007137810 */ /* 0x040fe40007ffe0ff */
[----:B------:R-:W-:-:S03]  /*1a80*/  IADD3 R21, PT, PT, R7, -0x700, RZ ;  /* 0xfffff90007157810 */ /* 0x000fc60007ffe0ff */
[----:B------:R-:W-:-:S05]  /*1a90*/  IMAD.WIDE.U32 R18, R19, 0x4, R4 ;  /* 0x0000000413127825 */ /* 0x000fca00078e0004 */
[----:B------:R0:W2:Y:S01]  /*1aa0*/  LDG.E R22, desc[UR6][R18.64] ;  /* 0x0000000612167981 */ /* 0x0000a2000c1e1900 */
[----:B------:R-:W-:Y:S02]  /*1ab0*/  VIADD R15, R7, 0xfffffa00 ;  /* 0xfffffa00070f7836 */ /* 0x000fe40000000000 */
[----:B------:R-:W-:-:S04]  /*1ac0*/  IMAD.WIDE.U32 R20, R21, 0x4, R4 ;  /* 0x0000000415147825 */ /* 0x000fc800078e0004 */
[----:B------:R-:W-:Y:S01]  /*1ad0*/  IMAD.WIDE.U32 R14, R15, 0x4, R4 ;  /* 0x000000040f0e7825 */ /* 0x000fe200078e0004 */
[----:B------:R1:W3:Y:S04]  /*1ae0*/  LDG.E R17, desc[UR6][R20.64] ;  /* 0x0000000614117981 */ /* 0x0002e8000c1e1900 */
[----:B------:R4:W5:Y:S01]  /*1af0*/  LDG.E R16, desc[UR6][R14.64] ;  /* 0x000000060e107981 */ /* 0x000962000c1e1900 */
[C---:B------:R-:W-:Y:S01]  /*1b00*/  IADD3 R13, PT, PT, R7.reuse, -0x500, RZ ;  /* 0xfffffb00070d7810 */ /* 0x040fe20007ffe0ff */
[C---:B------:R-:W-:Y:S01]  /*1b10*/  VIADD R25, R7.reuse, 0xfffffd00 ;  /* 0xfffffd0007197836 */ /* 0x040fe20000000000 */
[----:B------:R-:W-:-:S03]  /*1b20*/  IADD3 R29, PT, PT, R7, -0x400, RZ ;  /* 0xfffffc00071d7810 */ /* 0x000fc60007ffe0ff */
[----:B------:R-:W-:Y:S01]  /*1b30*/  IMAD.WIDE.U32 R12, R13, 0x4, R4 ;  /* 0x000000040d0c7825 */ /* 0x000fe200078e0004 */
[----:B------:R-:W-:-:S03]  /*1b40*/  IADD3 R27, PT, PT, R7, -0x200, RZ ;  /* 0xfffffe00071b7810 */ /* 0x000fc60007ffe0ff */
[--C-:B------:R-:W-:Y:S02]  /*1b50*/  IMAD.WIDE.U32 R28, R29, 0x4, R4.reuse ;  /* 0x000000041d1c7825 */ /* 0x100fe400078e0004 */
[----:B------:R-:W5:Y:S02]  /*1b60*/  LDG.E R12, desc[UR6][R12.64] ;  /* 0x000000060c0c7981 */ /* 0x000f64000c1e1900 */
[----:B0-----:R-:W-:Y:S01]  /*1b70*/  IMAD.WIDE.U32 R18, R25, 0x4, R4 ;  /* 0x0000000419127825 */ /* 0x001fe200078e0004 */
[----:B------:R-:W-:-:S03]  /*1b80*/  IADD3 R26, PT, PT, R7, -0x100, RZ ;  /* 0xffffff00071a7810 */ /* 0x000fc60007ffe0ff */
[--C-:B-1----:R-:W-:Y:S02]  /*1b90*/  IMAD.WIDE.U32 R20, R27, 0x4, R4.reuse ;  /* 0x000000041b147825 */ /* 0x102fe400078e0004 */
[----:B------:R-:W5:Y:S04]  /*1ba0*/  LDG.E R18, desc[UR6][R18.64] ;  /* 0x0000000612127981 */ /* 0x000f68000c1e1900 */
[----:B------:R0:W5:Y:S01]  /*1bb0*/  LDG.E R13, desc[UR6][R28.64] ;  /* 0x000000061c0d7981 */ /* 0x000162000c1e1900 */
[----:B----4-:R-:W-:-:S03]  /*1bc0*/  IMAD.WIDE.U32 R14, R26, 0x4, R4 ;  /* 0x000000041a0e7825 */ /* 0x010fc600078e0004 */
[----:B------:R1:W4:Y:S01]  /*1bd0*/  LDG.E R27, desc[UR6][R20.64] ;  /* 0x00000006141b7981 */ /* 0x000322000c1e1900 */
[----:B------:R-:W-:-:S03]  /*1be0*/  IMAD.WIDE.U32 R24, R7, 0x4, R4 ;  /* 0x0000000407187825 */ /* 0x000fc600078e0004 */
[----:B------:R1:W4:Y:S01]  /*1bf0*/  LDG.E R26, desc[UR6][R14.64] ;  /* 0x000000060e1a7981 */ /* 0x000322000c1e1900 */
[----:B0-----:R-:W-:-:S03]  /*1c00*/  VIADD R29, R7, 0x100 ;  /* 0x00000100071d7836 */ /* 0x001fc60000000000 */
[----:B------:R0:W4:Y:S01]  /*1c10*/  LDG.E R19, desc[UR6][R24.64] ;  /* 0x0000000618137981 */ /* 0x000122000c1e1900 */
[----:B-1----:R-:W-:Y:S01]  /*1c20*/  IADD3 R21, PT, PT, R7, 0x200, RZ ;  /* 0x0000020007157810 */ /* 0x002fe20007ffe0ff */
[----:B------:R-:W-:-:S04]  /*1c30*/  IMAD.WIDE.U32 R28, R29, 0x4, R4 ;  /* 0x000000041d1c7825 */ /* 0x000fc800078e0004 */
[C---:B------:R-:W-:Y:S02]  /*1c40*/  VIADD R15, R7.reuse, 0x400 ;  /* 0x00000400070f7836 */ /* 0x040fe40000000000 */
[----:B------:R-:W4:Y:S01]  /*1c50*/  LDG.E R28, desc[UR6][R28.64] ;  /* 0x000000061c1c7981 */ /* 0x000f22000c1e1900 */
[----:B0-----:R-:W-:Y:S01]  /*1c60*/  IADD3 R25, PT, PT, R7, 0x500, RZ ;  /* 0x0000050007197810 */ /* 0x001fe20007ffe0ff */
[----:B--2---:R-:W-:Y:S02]  /*1c70*/  IMAD R14, R22, R22, R23 ;  /* 0x00000016160e7224 */ /* 0x004fe400078e0217 */
[----:B------:R-:W-:Y:S01]  /*1c80*/  IMAD.WIDE.U32 R22, R21, 0x4, R4 ;  /* 0x0000000415167825 */ /* 0x000fe200078e0004 */
[----:B------:R-:W-:-:S04]  /*1c90*/  IADD3 R21, PT, PT, R7, 0x300, RZ ;  /* 0x0000030007157810 */ /* 0x000fc80007ffe0ff */
[----:B------:R-:W2:Y:S01]  /*1ca0*/  LDG.E R29, desc[UR6][R22.64] ;  /* 0x00000006161d7981 */ /* 0x000ea2000c1e1900 */
[----:B------:R-:W-:-:S04]  /*1cb0*/  IMAD.WIDE.U32 R20, R21, 0x4, R4 ;  /* 0x0000000415147825 */ /* 0x000fc800078e0004 */
[----:B---3--:R-:W-:Y:S02]  /*1cc0*/  IMAD R17, R17, R17, R14 ;  /* 0x0000001111117224 */ /* 0x008fe400078e020e */
[----:B------:R5:W3:Y:S01]  /*1cd0*/  LDG.E R20, desc[UR6][R20.64] ;  /* 0x0000000614147981 */ /* 0x000ae2000c1e1900 */
[----:B------:R-:W-:-:S06]  /*1ce0*/  IMAD.WIDE.U32 R14, R15, 0x4, R4 ;  /* 0x000000040f0e7825 */ /* 0x000fcc00078e0004 */
[----:B------:R-:W3:Y:S01]  /*1cf0*/  LDG.E R14, desc[UR6][R14.64] ;  /* 0x000000060e0e7981 */ /* 0x000ee2000c1e1900 */
[----:B-----5:R-:W-:Y:S02]  /*1d00*/  IMAD R21, R16, R16, R17 ;  /* 0x0000001010157224 */ /* 0x020fe400078e0211 */
[----:B------:R-:W-:Y:S01]  /*1d10*/  IMAD.WIDE.U32 R16, R25, 0x4, R4 ;  /* 0x0000000419107825 */ /* 0x000fe200078e0004 */
[----:B------:R-:W-:-:S05]  /*1d20*/  IADD3 R25, PT, PT, R7, 0x600, RZ ;  /* 0x0000060007197810 */ /* 0x000fca0007ffe0ff */
[--C-:B------:R-:W-:Y:S01]  /*1d30*/  IMAD.WIDE.U32 R22, R25, 0x4, R4.reuse ;  /* 0x0000000419167825 */ /* 0x100fe200078e0004 */
[----:B------:R-:W5:Y:S03]  /*1d40*/  LDG.E R16, desc[UR6][R16.64] ;  /* 0x0000000610107981 */ /* 0x000f66000c1e1900 */
[----:B------:R-:W-:Y:S02]  /*1d50*/  VIADD R25, R7, 0x700 ;  /* 0x0000070007197836 */ /* 0x000fe40000000000 */
[----:B------:R-:W5:Y:S02]  /*1d60*/  LDG.E R22, desc[UR6][R22.64] ;  /* 0x0000000616167981 */ /* 0x000f64000c1e1900 */
[----:B------:R-:W-:-:S06]  /*1d70*/  IMAD.WIDE.U32 R24, R25, 0x4, R4 ;  /* 0x0000000419187825 */ /* 0x000fcc00078e0004 */
[----:B------:R-:W5:Y:S01]  /*1d80*/  LDG.E R24, desc[UR6][R24.64] ;  /* 0x0000000618187981 */ /* 0x000f62000c1e1900 */
[----:B------:R-:W-:-:S04]  /*1d90*/  IMAD R12, R12, R12, R21 ;  /* 0x0000000c0c0c7224 */ /* 0x000fc800078e0215 */
[----:B------:R-:W-:-:S04]  /*1da0*/  IMAD R13, R13, R13, R12 ;  /* 0x0000000d0d0d7224 */ /* 0x000fc800078e020c */
[----:B------:R-:W-:-:S04]  /*1db0*/  IMAD R18, R18, R18, R13 ;  /* 0x0000001212127224 */ /* 0x000fc800078e020d */
[----:B----4-:R-:W-:-:S04]  /*1dc0*/  IMAD R27, R27, R27, R18 ;  /* 0x0000001b1b1b7224 */ /* 0x010fc800078e0212 */
[----:B------:R-:W-:-:S04]  /*1dd0*/  IMAD R26, R26, R26, R27 ;  /* 0x0000001a1a1a7224 */ /* 0x000fc800078e021b */
[----:B------:R-:W-:-:S04]  /*1de0*/  IMAD R19, R19, R19, R26 ;  /* 0x0000001313137224 */ /* 0x000fc800078e021a */
[----:B------:R-:W-:Y:S01]  /*1df0*/  IMAD R28, R28, R28, R19 ;  /* 0x0000001c1c1c7224 */ /* 0x000fe200078e0213 */
[----:B------:R-:W-:-:S04]  /*1e00*/  IADD3 R0, PT, PT, R0, 0x10, RZ ;  /* 0x0000001000007810 */ /* 0x000fc80007ffe0ff */
[----:B------:R-:W-:Y:S01]  /*1e10*/  ISETP.NE.AND P0, PT, R0, RZ, PT ;  /* 0x000000ff0000720c */ /* 0x000fe20003f05270 */
[----:B------:R-:W-:Y:S01]  /*1e20*/  VIADD R7, R7, 0x1000 ;  /* 0x0000100007077836 */ /* 0x000fe20000000000 */
[----:B------:R-:W-:Y:S01]  /*1e30*/  IADD3 R11, PT, PT, R11, 0x1000, RZ ;  /* 0x000010000b0b7810 */ /* 0x000fe20007ffe0ff */
[----:B--2---:R-:W-:-:S04]  /*1e40*/  IMAD R29, R29, R29, R28 ;  /* 0x0000001d1d1d7224 */ /* 0x004fc800078e021c */
[----:B---3--:R-:W-:-:S04]  /*1e50*/  IMAD R29, R20, R20, R29 ;  /* 0x00000014141d7224 */ /* 0x008fc800078e021d */
[----:B------:R-:W-:-:S04]  /*1e60*/  IMAD R29, R14, R14, R29 ;  /* 0x0000000e0e1d7224 */ /* 0x000fc800078e021d */
[----:B-----5:R-:W-:-:S04]  /*1e70*/  IMAD R29, R16, R16, R29 ;  /* 0x00000010101d7224 */ /* 0x020fc800078e021d */
[----:B------:R-:W-:-:S04]  /*1e80*/  IMAD R29, R22, R22, R29 ;  /* 0x00000016161d7224 */ /* 0x000fc800078e021d */
[----:B------:R-:W-:Y:S01]  /*1e90*/  IMAD R23, R24, R24, R29 ;  /* 0x0000001818177224 */ /* 0x000fe200078e021d */
[----:B------:R-:W-:Y:S06]  /*1ea0*/  @P0 BRA `(.L_x_197) ;  /* 0xfffffff800f00947 */ /* 0x000fec000383ffff */
[----:B------:R-:W-:Y:S05]  /*1eb0*/  BSYNC.RECONVERGENT B3 ;  /* 0x0000000000037941 */ /* 0x000fea0003800200 */
.L_x_196:
[----:B------:R-:W-:-:S07]  /*1ec0*/  IADD3 R0, PT, PT, R11, -0x800, RZ ;  /* 0xfffff8000b007810 */ /* 0x000fce0007ffe0ff */
.L_x_195:
[----:B------:R-:W-:Y:S05]  /*1ed0*/  BSYNC.RECONVERGENT B2 ;  /* 0x0000000000027941 */ /* 0x000fea0003800200 */
.L_x_194:
[----:B------:R-:W-:-:S13]  /*1ee0*/  ISETP.NE.AND P0, PT, R10, RZ, PT ;  /* 0x000000ff0a00720c */ /* 0x000fda0003f05270 */
[----:B------:R-:W-:Y:S05]  /*1ef0*/  @!P0 BRA `(.L_x_193) ;  /* 0x00000004002c8947 */ /* 0x000fea0003800000 */
[----:B------:R-:W-:Y:S01]  /*1f00*/  ISETP.GE.U32.AND P0, PT, R10, 0x8, PT ;  /* 0x000000080a00780c */ /* 0x000fe20003f06070 */
[----:B------:R-:W-:Y:S01]  /*1f10*/  BSSY.RECONVERGENT B2, `(.L_x_198) ;  /* 0x0000025000027945 */ /* 0x000fe20003800200 */
[----:B------:R-:W-:-:S04]  /*1f20*/  LOP3.LUT R25, R8, 0x7, RZ, 0xc0, !PT ;  /* 0x0000000708197812 */ /* 0x000fc800078ec0ff */
[----:B------:R-:W-:-:S07]  /*1f30*/  ISETP.NE.AND P1, PT, R25, RZ, PT ;  /* 0x000000ff1900720c */ /* 0x000fce0003f25270 */
[----:B------:R-:W-:Y:S06]  /*1f40*/  @!P0 BRA `(.L_x_199) ;  /* 0x0000000000848947 */ /* 0x000fec0003800000 */
[----:B------:R-:W-:-:S04]  /*1f50*/  IADD3 R7, PT, PT, R0, R9, RZ ;  /* 0x0000000900077210 */ /* 0x000fc80007ffe0ff */
[C---:B------:R-:W-:Y:S01]  /*1f60*/  IADD3 R17, PT, PT, R7.reuse, 0x200, RZ ;  /* 0x0000020007117810 */ /* 0x040fe20007ffe0ff */
[C---:B------:R-:W-:Y:S02]  /*1f70*/  VIADD R19, R7.reuse, 0x100 ;  /* 0x0000010007137836 */ /* 0x040fe40000000000 */
[C---:B------:R-:W-:Y:S01]  /*1f80*/  IMAD.WIDE.U32 R14, R7.reuse, 0x4, R4 ;  /* 0x00000004070e7825 */ /* 0x040fe200078e0004 */
[----:B------:R-:W-:-:S03]  /*1f90*/  IADD3 R11, PT, PT, R7, 0x300, RZ ;  /* 0x00000300070b7810 */ /* 0x000fc60007ffe0ff */
[--C-:B------:R-:W-:Y:S01]  /*1fa0*/  IMAD.WIDE.U32 R18, R19, 0x4, R4.reuse ;  /* 0x0000000413127825 */ /* 0x100fe200078e0004 */
[----:B------:R0:W2:Y:S03]  /*1fb0*/  LDG.E R22, desc[UR6][R14.64] ;  /* 0x000000060e167981 */ /* 0x0000a6000c1e1900 */
[--C-:B------:R-:W-:Y:S01]  /*1fc0*/  IMAD.WIDE.U32 R16, R17, 0x4, R4.reuse ;  /* 0x0000000411107825 */ /* 0x100fe200078e0004 */
[----:B------:R1:W3:Y:S03]  /*1fd0*/  LDG.E R24, desc[UR6][R18.64] ;  /* 0x0000000612187981 */ /* 0x0002e6000c1e1900 */
[----:B------:R-:W-:Y:S02]  /*1fe0*/  VIADD R13, R7, 0x400 ;  /* 0x00000400070d7836 */ /* 0x000fe40000000000 */
[----:B------:R-:W-:Y:S01]  /*1ff0*/  IMAD.WIDE.U32 R10, R11, 0x4, R4 ;  /* 0x000000040b0a7825 */ /* 0x000fe200078e0004 */
[----:B------:R-:W4:Y:S01]  /*2000*/  LDG.E R16, desc[UR6][R16.64] ;  /* 0x0000000610107981 */ /* 0x000f22000c1e1900 */
[----:B------:R-:W-:-:S02]  /*2010*/  IADD3 R21, PT, PT, R7, 0x500, RZ ;  /* 0x0000050007157810 */ /* 0x000fc40007ffe0ff */
[--C-:B------:R-:W-:Y:S01]  /*2020*/  IMAD.WIDE.U32 R12, R13, 0x4, R4.reuse ;  /* 0x000000040d0c7825 */ /* 0x100fe200078e0004 */
[----:B------:R-:W-:Y:S01]  /*2030*/  IADD3 R27, PT, PT, R7, 0x600, RZ ;  /* 0x00000600071b7810 */ /* 0x000fe20007ffe0ff */
[----:B------:R-:W5:Y:S02]  /*2040*/  LDG.E R10, desc[UR6][R10.64] ;  /* 0x000000060a0a7981 */ /* 0x000f64000c1e1900 */
[--C-:B0-----:R-:W-:Y:S02]  /*2050*/  IMAD.WIDE.U32 R14, R21, 0x4, R4.reuse ;  /* 0x00000004150e7825 */ /* 0x101fe400078e0004 */
[----:B------:R-:W5:Y:S02]  /*2060*/  LDG.E R12, desc[UR6][R12.64] ;  /* 0x000000060c0c7981 */ /* 0x000f64000c1e1900 */
[----:B------:R-:W-:Y:S02]  /*2070*/  VIADD R21, R7, 0x700 ;  /* 0x0000070007157836 */ /* 0x000fe40000000000 */
[--C-:B-1----:R-:W-:Y:S01]  /*2080*/  IMAD.WIDE.U32 R18, R27, 0x4, R4.reuse ;  /* 0x000000041b127825 */ /* 0x102fe200078e0004 */
[----:B------:R-:W5:Y:S03]  /*2090*/  LDG.E R14, desc[UR6][R14.64] ;  /* 0x000000060e0e7981 */ /* 0x000f66000c1e1900 */
        /* <DEDUP_REMOVED lines=12> */
.L_x_199:
[----:B------:R-:W-:Y:S05]  /*2160*/  BSYNC.RECONVERGENT B2 ;  /* 0x0000000000027941 */ /* 0x000fea0003800200 */
.L_x_198:
[----:B------:R-:W-:Y:S05]  /*2170*/  @!P1 BRA `(.L_x_193) ;  /* 0x00000000008c9947 */ /* 0x000fea0003800000 */
[----:B------:R-:W-:Y:S01]  /*2180*/  ISETP.GE.U32.AND P0, PT, R25, 0x4, PT ;  /* 0x000000041900780c */ /* 0x000fe20003f06070 */
[----:B------:R-:W-:Y:S01]  /*2190*/  BSSY.RECONVERGENT B2, `(.L_x_200) ;  /* 0x0000014000027945 */ /* 0x000fe20003800200 */
[----:B------:R-:W-:-:S11]  /*21a0*/  LOP3.LUT P1, RZ, R8, 0x3, RZ, 0xc0, !PT ;  /* 0x0000000308ff7812 */ /* 0x000fd6000782c0ff */
[----:B------:R-:W-:Y:S05]  /*21b0*/  @!P0 BRA `(.L_x_201) ;  /* 0x0000000000448947 */ /* 0x000fea0003800000 */
[----:B------:R-:W-:-:S04]  /*21c0*/  IADD3 R7, PT, PT, R0, R9, RZ ;  /* 0x0000000900077210 */ /* 0x000fc80007ffe0ff */
[C---:B------:R-:W-:Y:S01]  /*21d0*/  IADD3 R13, PT, PT, R7.reuse, 0x200, RZ ;  /* 0x00000200070d7810 */ /* 0x040fe20007ffe0ff */
[C---:B------:R-:W-:Y:S02]  /*21e0*/  VIADD R11, R7.reuse, 0x100 ;  /* 0x00000100070b7836 */ /* 0x040fe40000000000 */
[C---:B------:R-:W-:Y:S01]  /*21f0*/  IMAD.WIDE.U32 R8, R7.reuse, 0x4, R4 ;  /* 0x0000000407087825 */ /* 0x040fe200078e0004 */
[----:B------:R-:W-:-:S03]  /*2200*/  IADD3 R15, PT, PT, R7, 0x300, RZ ;  /* 0x00000300070f7810 */ /* 0x000fc60007ffe0ff */
[--C-:B------:R-:W-:Y:S02]  /*2210*/  IMAD.WIDE.U32 R10, R11, 0x4, R4.reuse ;  /* 0x000000040b0a7825 */ /* 0x100fe400078e0004 */
[----:B------:R-:W2:Y:S02]  /*2220*/  LDG.E R8, desc[UR6][R8.64] ;  /* 0x0000000608087981 */ /* 0x000ea4000c1e1900 */
[--C-:B------:R-:W-:Y:S02]  /*2230*/  IMAD.WIDE.U32 R12, R13, 0x4, R4.reuse ;  /* 0x000000040d0c7825 */ /* 0x100fe400078e0004 */
[----:B------:R-:W3:Y:S02]  /*2240*/  LDG.E R10, desc[UR6][R10.64] ;  /* 0x000000060a0a7981 */ /* 0x000ee4000c1e1900 */
[----:B------:R-:W-:Y:S02]  /*2250*/  IMAD.WIDE.U32 R14, R15, 0x4, R4 ;  /* 0x000000040f0e7825 */ /* 0x000fe400078e0004 */
[----:B------:R-:W4:Y:S04]  /*2260*/  LDG.E R12, desc[UR6][R12.64] ;  /* 0x000000060c0c7981 */ /* 0x000f28000c1e1900 */
[----:B------:R-:W5:Y:S01]  /*2270*/  LDG.E R14, desc[UR6][R14.64] ;  /* 0x000000060e0e7981 */ /* 0x000f62000c1e1900 */
[----:B------:R-:W-:-:S02]  /*2280*/  VIADD R0, R0, 0x400 ;  /* 0x0000040000007836 */ /* 0x000fc40000000000 */
[----:B--2---:R-:W-:-:S04]  /*2290*/  IMAD R23, R8, R8, R23 ;  /* 0x0000000808177224 */ /* 0x004fc800078e0217 */
[----:B---3--:R-:W-:-:S04]  /*22a0*/  IMAD R23, R10, R10, R23 ;  /* 0x0000000a0a177224 */ /* 0x008fc800078e0217 */
[----:B----4-:R-:W-:-:S04]  /*22b0*/  IMAD R23, R12, R12, R23 ;  /* 0x0000000c0c177224 */ /* 0x010fc800078e0217 */
[----:B-----5:R-:W-:-:S07]  /*22c0*/  IMAD R23, R14, R14, R23 ;  /* 0x0000000e0e177224 */ /* 0x020fce00078e0217 */
.L_x_201:
[----:B------:R-:W-:Y:S05]  /*22d0*/  BSYNC.RECONVERGENT B2 ;  /* 0x0000000000027941 */ /* 0x000fea0003800200 */
.L_x_200:
[----:B------:R-:W-:Y:S05]  /*22e0*/  @!P1 BRA `(.L_x_193) ;  /* 0x0000000000309947 */ /* 0x000fea0003800000 */
[----:B------:R-:W-:Y:S02]  /*22f0*/  LOP3.LUT R6, R6, 0xffff, RZ, 0xc0, !PT ;  /* 0x0000ffff06067812 */ /* 0x000fe400078ec0ff */
[----:B------:R-:W-:Y:S02]  /*2300*/  IADD3 R9, PT, PT, R0, R2, RZ ;  /* 0x0000000200097210 */ /* 0x000fe40007ffe0ff */
[----:B------:R-:W-:-:S04]  /*2310*/  LEA.HI R6, R6, 0x1, RZ, 0x18 ;  /* 0x0000000106067811 */ /* 0x000fc800078fc0ff */
[----:B------:R-:W-:-:S04]  /*2320*/  LOP3.LUT R6, R6, 0x3, RZ, 0xc0, !PT ;  /* 0x0000000306067812 */ /* 0x000fc800078ec0ff */
[----:B------:R-:W-:-:S07]  /*2330*/  IADD3 R0, PT, PT, -R6, RZ, RZ ;  /* 0x000000ff06007210 */ /* 0x000fce0007ffe1ff */
.L_x_202:
[----:B------:R-:W-:-:S06]  /*2340*/  IMAD.WIDE.U32 R6, R9, 0x4, R4 ;  /* 0x0000000409067825 */ /* 0x000fcc00078e0004 */
[----:B------:R-:W2:Y:S01]  /*2350*/  LDG.E R6, desc[UR6][R6.64] ;  /* 0x0000000606067981 */ /* 0x000ea2000c1e1900 */
[----:B------:R-:W-:Y:S01]  /*2360*/  VIADD R0, R0, 0x1 ;  /* 0x0000000100007836 */ /* 0x000fe20000000000 */
[----:B------:R-:W-:-:S04]  /*2370*/  IADD3 R9, PT, PT, R9, 0x100, RZ ;  /* 0x0000010009097810 */ /* 0x000fc80007ffe0ff */
[----:B------:R-:W-:Y:S01]  /*2380*/  ISETP.NE.AND P0, PT, R0, RZ, PT ;  /* 0x000000ff0000720c */ /* 0x000fe20003f05270 */
[----:B--2---:R-:W-:-:S12]  /*2390*/  IMAD R23, R6, R6, R23 ;  /* 0x0000000606177224 */ /* 0x004fd800078e0217 */
[----:B------:R-:W-:Y:S05]  /*23a0*/  @P0 BRA `(.L_x_202) ;  /* 0xfffffffc00e40947 */ /* 0x000fea000383ffff */
.L_x_193:
[----:B------:R-:W-:Y:S05]  /*23b0*/  BSYNC.RECONVERGENT B1 ;  /* 0x0000000000017941 */ /* 0x000fea0003800200 */
.L_x_190:
[----:B------:R-:W0:Y:S01]  /*23c0*/  S2R R9, SR_LANEID ;  /* 0x0000000000097919 */ /* 0x000e220000000000 */
[----:B------:R-:W1:Y:S01]  /*23d0*/  SHFL.DOWN PT, R0, R23, 0x1, 0x1f ;  /* 0x08201f0017007f89 */ /* 0x000e6200000e0000 */
[----:B------:R-:W2:Y:S01]  /*23e0*/  S2R R8, SR_TID.X ;  /* 0x0000000000087919 */ /* 0x000ea20000002100 */
[C---:B0-----:R-:W-:Y:S02]  /*23f0*/  ISETP.GT.AND P0, PT, R9.reuse, 0x1e, PT ;  /* 0x0000001e0900780c */ /* 0x041fe40003f04270 */
[C---:B------:R-:W-:Y:S02]  /*2400*/  ISETP.NE.AND P1, PT, R9.reuse, RZ, PT ;  /* 0x000000ff0900720c */ /* 0x040fe40003f25270 */
[----:B-1----:R-:W-:Y:S02]  /*2410*/  SEL R0, R0, RZ, !P0 ;  /* 0x000000ff00007207 */ /* 0x002fe40004000000 */
[----:B------:R-:W-:Y:S02]  /*2420*/  ISETP.GT.AND P0, PT, R9, 0x1d, PT ;  /* 0x0000001d0900780c */ /* 0x000fe40003f04270 */
[----:B------:R-:W-:-:S05]  /*2430*/  IADD3 R0, PT, PT, R0, R23, RZ ;  /* 0x0000001700007210 */ /* 0x000fca0007ffe0ff */
[----:B------:R-:W0:Y:S02]  /*2440*/  SHFL.DOWN PT, R2, R0, 0x2, 0x1f ;  /* 0x08401f0000027f89 */ /* 0x000e2400000e0000 */
[----:B------:R-:W1:Y:S01]  /*2450*/  @!P1 S2R R6, SR_CgaCtaId ;  /* 0x0000000000069919 */ /* 0x000e620000008800 */
[----:B0-----:R-:W-:Y:S02]  /*2460*/  SEL R5, R2, RZ, !P0 ;  /* 0x000000ff02057207 */ /* 0x001fe40004000000 */
[----:B------:R-:W-:-:S03]  /*2470*/  ISETP.GT.AND P0, PT, R9, 0x1b, PT ;  /* 0x0000001b0900780c */ /* 0x000fc60003f04270 */
[----:B------:R-:W-:-:S05]  /*2480*/  IMAD.IADD R5, R0, 0x1, R5 ;  /* 0x0000000100057824 */ /* 0x000fca00078e0205 */
[----:B------:R-:W0:Y:S02]  /*2490*/  SHFL.DOWN PT, R2, R5, 0x4, 0x1f ;  /* 0x08801f0005027f89 */ /* 0x000e2400000e0000 */
[----:B0-----:R-:W-:Y:S02]  /*24a0*/  SEL R2, R2, RZ, !P0 ;  /* 0x000000ff02027207 */ /* 0x001fe40004000000 */
[----:B------:R-:W-:Y:S02]  /*24b0*/  ISETP.GT.AND P0, PT, R9, 0x17, PT ;  /* 0x000000170900780c */ /* 0x000fe40003f04270 */
[----:B------:R-:W-:Y:S02]  /*24c0*/  IADD3 R2, PT, PT, R5, R2, RZ ;  /* 0x0000000205027210 */ /* 0x000fe40007ffe0ff */
[----:B------:R-:W-:-:S03]  /*24d0*/  @!P1 MOV R5, 0x400 ;  /* 0x0000040000059802 */ /* 0x000fc60000000f00 */
[----:B------:R-:W0:Y:S01]  /*24e0*/  SHFL.DOWN PT, R4, R2, 0x8, 0x1f ;  /* 0x09001f0002047f89 */ /* 0x000e2200000e0000 */
[----:B-1----:R-:W-:Y:S02]  /*24f0*/  @!P1 LEA R5, R6, R5, 0x18 ;  /* 0x0000000506059211 */ /* 0x002fe400078ec0ff */
[----:B0-----:R-:W-:Y:S02]  /*2500*/  SEL R7, R4, RZ, !P0 ;  /* 0x000000ff04077207 */ /* 0x001fe40004000000 */
[----:B------:R-:W-:Y:S02]  /*2510*/  ISETP.GT.AND P0, PT, R9, 0xf, PT ;  /* 0x0000000f0900780c */ /* 0x000fe40003f04270 */
[----:B------:R-:W-:Y:S02]  /*2520*/  IADD3 R7, PT, PT, R2, R7, RZ ;  /* 0x0000000702077210 */ /* 0x000fe40007ffe0ff */
[----:B--2---:R-:W-:-:S03]  /*2530*/  @!P1 SHF.R.U32.HI R4, RZ, 0x3, R8 ;  /* 0x00000003ff049819 */ /* 0x004fc60000011608 */
[----:B------:R-:W0:Y:S01]  /*2540*/  SHFL.DOWN PT, R0, R7, 0x10, 0x1f ;  /* 0x0a001f0007007f89 */ /* 0x000e2200000e0000 */
[----:B------:R-:W-:-:S05]  /*2550*/  @!P1 LOP3.LUT R4, R4, 0x7c, RZ, 0xc0, !PT ;  /* 0x0000007c04049812 */ /* 0x000fca00078ec0ff */
[----:B------:R-:W-:Y:S01]  /*2560*/  @!P1 IMAD.IADD R4, R4, 0x1, R5 ;  /* 0x0000000104049824 */ /* 0x000fe200078e0205 */
        /* <DEDUP_REMOVED lines=9> */
[----:B------:R-:W-:Y:S04]  /*2600*/  LDS R0, [UR4+0xc] ;  /* 0x00000c04ff007984 */ /* 0x000fe80008000800 */
[----:B--2---:R-:W0:Y:S04]  /*2610*/  LDS.128 R4, [UR4+0x10] ;  /* 0x00001004ff047984 */ /* 0x004e280008000c00 */
[----:B------:R-:W1:Y:S01]  /*2620*/  LDS.64 R8, [UR4+0x20] ;  /* 0x00002004ff087984 */ /* 0x000e620008000a00 */
[----:B0-----:R-:W-:-:S04]  /*2630*/  IADD3 R0, PT, PT, R4, R0, R11 ;  /* 0x0000000004007210 */ /* 0x001fc80007ffe00b */
[----:B------:R-:W-:-:S04]  /*2640*/  IADD3 R0, PT, PT, R6, R0, R5 ;  /* 0x0000000006007210 */ /* 0x000fc80007ffe005 */
[----:B-1----:R-:W-:-:S04]  /*2650*/  IADD3 R0, PT, PT, R8, R0, R7 ;  /* 0x0000000008007210 */ /* 0x002fc80007ffe007 */
[----:B------:R-:W-:-:S07]  /*2660*/  IADD3 R11, PT, PT, R0, R9, RZ ;  /* 0x00000009000b7210 */ /* 0x000fce0007ffe0ff */
.L_x_189:
[----:B------:R-:W-:Y:S05]  /*2670*/  BSYNC.RECONVERGENT B0 ;  /* 0x0000000000007941 */ /* 0x000fea0003800200 */
.L_x_173:
[----:B------:R-:W-:Y:S05]  /*2680*/  @P0 EXIT ;  /* 0x000000000000094d */ /* 0x000fea0003800000 */
[----:B--2---:R-:W2:Y:S02]  /*2690*/  LDC.64 R4, c[0x0][0x388] ;  /* 0x0000e200ff047b82 */ /* 0x004ea40000000a00 */
[----:B--2---:R-:W-:-:S05]  /*26a0*/  IMAD.WIDE.U32 R2, R3, 0x4, R4 ;  /* 0x0000000403027825 */ /* 0x004fca00078e0004 */
[----:B------:R-:W-:Y:S01]  /*26b0*/  STG.E desc[UR6][R2.64], R11 ;  /* 0x0000000b02007986 */ /* 0x000fe2000c101906 */
[----:B------:R-:W-:Y:S05]  /*26c0*/  EXIT ;  /* 0x000000000000794d */ /* 0x000fea0003800000 */
.L_x_203:
        /* <DEDUP_REMOVED lines=11> */
.L_x_246:


//--------------------- .text._ZN3cub18CUB_300001_SM_10006detail6reduce28DeviceReduceSingleTileKernelINS2_10policy_hubIijN4cuda3std3__44plusIiEEE10Policy1000EN6thrust24THRUST_300001_SM_1000_NS6detail15normal_iteratorINSD_10device_ptrIiEEEEPijS9_ii6squareEEvT0_T1_T2_T3_T4_T6_ --------------------------
	.section	.text._ZN3cub18CUB_300001_SM_10006detail6reduce28DeviceReduceSingleTileKernelINS2_10policy_hubIijN4cuda3std3__44plusIiEEE10Policy1000EN6thrust24THRUST_300001_SM_1000_NS6detail15normal_iteratorINSD_10device_ptrIiEEEEPijS9_ii6squareEEvT0_T1_T2_T3_T4_T6_,"ax",@progbits
	.align	128
        .global         _ZN3cub18CUB_300001_SM_10006detail6reduce28DeviceReduceSingleTileKernelINS2_10policy_hubIijN4cuda3std3__44plusIiEEE10Policy1000EN6thrust24THRUST_300001_SM_1000_NS6detail15normal_iteratorINSD_10device_ptrIiEEEEPijS9_ii6squareEEvT0_T1_T2_T3_T4_T6_
        .type           _ZN3cub18CUB_300001_SM_10006detail6reduce28DeviceReduceSingleTileKernelINS2_10policy_hubIijN4cuda3std3__44plusIiEEE10Policy1000EN6thrust24THRUST_300001_SM_1000_NS6detail15normal_iteratorINSD_10device_ptrIiEEEEPijS9_ii6squareEEvT0_T1_T2_T3_T4_T6_,@function
        .size           _ZN3cub18CUB_300001_SM_10006detail6reduce28DeviceReduceSingleTileKernelINS2_10policy_hubIijN4cuda3std3__44plusIiEEE10Policy1000EN6thrust24THRUST_300001_SM_1000_NS6detail15normal_iteratorINSD_10device_ptrIiEEEEPijS9_ii6squareEEvT0_T1_T2_T3_T4_T6_,(.L_x_247 - _ZN3cub18CUB_300001_SM_10006detail6reduce28DeviceReduceSingleTileKernelINS2_10policy_hubIijN4cuda3std3__44plusIiEEE10Policy1000EN6thrust24THRUST_300001_SM_1000_NS6detail15normal_iteratorINSD_10device_ptrIiEEEEPijS9_ii6squareEEvT0_T1_T2_T3_T4_T6_)
        .other          _ZN3cub18CUB_300001_SM_10006detail6reduce28DeviceReduceSingleTileKernelINS2_10policy_hubIijN4cuda3std3__44plusIiEEE10Policy1000EN6thrust24THRUST_300001_SM_1000_NS6detail15normal_iteratorINSD_10device_ptrIiEEEEPijS9_ii6squareEEvT0_T1_T2_T3_T4_T6_,@"STO_CUDA_ENTRY STV_DEFAULT"
_ZN3cub18CUB_300001_SM_10006detail6reduce28DeviceReduceSingleTileKernelINS2_10policy_hubIijN4cuda3std3__44plusIiEEE10Policy1000EN6thrust24THRUST_300001_SM_1000_NS6detail15normal_iteratorINSD_10device_ptrIiEEEEPijS9_ii6squareEEvT0_T1_T2_T3_T4_T6_:
.text._ZN3cub18CUB_300001_SM_10006detail6reduce28DeviceReduceSingleTileKernelINS2_10policy_hubIijN4cuda3std3__44plusIiEEE10Policy1000EN6thrust24THRUST_300001_SM_1000_NS6detail15normal_iteratorINSD_10device_ptrIiEEEEPijS9_ii6squareEEvT0_T1_T2_T3_T4_T6_:
[----:B------:R-:W-:Y:S01]  /*0000*/  LDC R1, c[0x0][0x37c] ;  /* 0x0000df00ff017b82 */ /* 0x000fe20000000800 */
[----:B------:R-:W0:Y:S01]  /*0010*/  LDCU UR4, c[0x0][0x390] ;  /* 0x00007200ff0477ac */ /* 0x000e220008000800 */
[----:B------:R-:W1:Y:S01]  /*0020*/  LDCU.64 UR6, c[0x0][0x358] ;  /* 0x00006b00ff0677ac */ /* 0x000e620008000a00 */
[----:B0-----:R-:W-:-:S04]  /*0030*/  MOV R4, UR4 ;  /* 0x0000000400047c02 */ /* 0x001fc80008000f00 */
        /* <DEDUP_REMOVED lines=9> */
.L_x_204:
[----:B------:R-:W-:Y:S01]  /*00d0*/  ISETP.GT.U32.AND P0, PT, R4, 0xfff, PT ;  /* 0x00000fff0400780c */ /* 0x000fe20003f04070 */
[----:B------:R-:W-:-:S12]  /*00e0*/  BSSY.RECONVERGENT B0, `(.L_x_205) ;  /* 0x0000213000007945 */ /* 0x000fd80003800200 */
[----:B------:R-:W-:Y:S05]  /*00f0*/  @P0 BRA `(.L_x_206) ;  /* 0x0000000c00b80947 */ /* 0x000fea0003800000 */
[----:B------:R-:W0:Y:S01]  /*0100*/  S2R R5, SR_TID.X ;  /* 0x0000000000057919 */ /* 0x000e220000002100 */
[----:B------:R-:W-:Y:S01]  /*0110*/  BSSY.RECONVERGENT B1, `(.L_x_207) ;  /* 0x000000a000017945 */ /* 0x000fe20003800200 */
[----:B------:R-:W-:Y:S01]  /*0120*/  IMAD.MOV.U32 R0, RZ, RZ, RZ ;  /* 0x000000ffff007224 */ /* 0x000fe200078e00ff */
[----:B0-----:R-:W-:Y:S02]  /*0130*/  ISETP.GE.U32.AND P0, PT, R5, R4, PT ;  /* 0x000000040500720c */ /* 0x001fe40003f06070 */
[----:B------:R-:W-:-:S11]  /*0140*/  MOV R7, R5 ;  /* 0x0000000500077202 */ /* 0x000fd60000000f00 */
[----:B------:R-:W-:Y:S05]  /*0150*/  @P0 BRA `(.L_x_208) ;  /* 0x0000000000140947 */ /* 0x000fea0003800000 */
[----:B------:R-:W0:Y:S02]  /*0160*/  LDC.64 R2, c[0x0][0x380] ;  /* 0x0000e000ff027b82 */ /* 0x000e240000000a00 */
[----:B0-----:R-:W-:-:S06]  /*0170*/  IMAD.WIDE.U32 R2, R5, 0x4, R2 ;  /* 0x0000000405027825 */ /* 0x001fcc00078e0002 */
[----:B------:R-:W2:Y:S01]  /*0180*/  LDG.E R2, desc[UR6][R2.64] ;  /* 0x0000000602027981 */ /* 0x000ea2000c1e1900 */
[----:B------:R-:W-:Y:S02]  /*0190*/  VIADD R7, R5, 0x100 ;  /* 0x0000010005077836 */ /* 0x000fe40000000000 */
[----:B--2---:R-:W-:-:S07]  /*01a0*/  IMAD R0, R2, R2, RZ ;  /* 0x0000000202007224 */ /* 0x004fce00078e02ff */
.L_x_208:
[----:B------:R-:W-:Y:S05]  /*01b0*/  BSYNC.RECONVERGENT B1 ;  /* 0x0000000000017941 */ /* 0x000fea0003800200 */
.L_x_207:
[----:B------:R-:W-:Y:S01]  /*01c0*/  ISETP.GE.U32.AND P0, PT, R7, R4, PT ;  /* 0x000000040700720c */ /* 0x000fe20003f06070 */
[----:B------:R-:W-:-:S12]  /*01d0*/  BSSY.RECONVERGENT B1, `(.L_x_209) ;  /* 0x0000070000017945 */ /* 0x000fd80003800200 */
[----:B------:R-:W-:Y:S05]  /*01e0*/  @P0 BRA `(.L_x_210) ;  /* 0x0000000400b80947 */ /* 0x000fea0003800000 */
[----:B------:R-:W-:Y:S01]  /*01f0*/  LOP3.LUT R3, RZ, R7, RZ, 0x33, !PT ;  /* 0x00000007ff037212 */ /* 0x000fe200078e33ff */
[----:B------:R-:W-:Y:S03]  /*0200*/  BSSY.RECONVERGENT B2, `(.L_x_211) ;  /* 0x0000033000027945 */ /* 0x000fe60003800200 */
[----:B------:R-:W-:-:S04]  /*0210*/  IADD3 R3, PT, PT, R3, R4, RZ ;  /* 0x0000000403037210 */ /* 0x000fc80007ffe0ff */
        /* <DEDUP_REMOVED lines=11> */
.L_x_213:
        /* <DEDUP_REMOVED lines=19> */
[----:B0-----:R-:W-:-:S04]  /*0400*/  IADD3 R2, P2, PT, R2, 0x4000, RZ ;  /* 0x0000400002027810 */ /* 0x001fc80007f5e0ff */
[----:B------:R-:W-:Y:S01]  /*0410*/  IADD3.X R3, PT, PT, RZ, R3, RZ, P2, !PT ;  /* 0x00000003ff037210 */ /* 0x000fe200017fe4ff */
        /* <DEDUP_REMOVED lines=17> */
.L_x_212:
[----:B------:R-:W-:Y:S05]  /*0530*/  BSYNC.RECONVERGENT B2 ;  /* 0x0000000000027941 */ /* 0x000fea0003800200 */
.L_x_211:
[----:B------:R-:W-:Y:S05]  /*0540*/  @!P0 BRA `(.L_x_210) ;  /* 0x0000000000e08947 */ /* 0x000fea0003800000 */
[----:B------:R-:W-:Y:S01]  /*0550*/  ISETP.GE.U32.AND P0, PT, R20, 0x8, PT ;  /* 0x000000081400780c */ /* 0x000fe20003f06070 */
[----:B------:R-:W-:Y:S01]  /*0560*/  BSSY.RECONVERGENT B2, `(.L_x_214) ;  /* 0x0000017000027945 */ /* 0x000fe20003800200 */
[----:B------:R-:W-:-:S04]  /*0570*/  LOP3.LUT R8, R6, 0x7, RZ, 0xc0, !PT ;  /* 0x0000000706087812 */ /* 0x000fc800078ec0ff */
[----:B------:R-:W-:-:S07]  /*0580*/  ISETP.NE.AND P1, PT, R8, RZ, PT ;  /* 0x000000ff0800720c */ /* 0x000fce0003f25270 */
[----:B------:R-:W-:Y:S06]  /*0590*/  @!P0 BRA `(.L_x_215) ;  /* 0x00000000004c8947 */ /* 0x000fec0003800000 */
        /* <DEDUP_REMOVED lines=19> */
.L_x_215:
[----:B------:R-:W-:Y:S05]  /*06d0*/  BSYNC.RECONVERGENT B2 ;  /* 0x0000000000027941 */ /* 0x000fea0003800200 */
.L_x_214:
        /* <DEDUP_REMOVED lines=17> */
.L_x_217:
[----:B------:R-:W-:Y:S05]  /*07f0*/  BSYNC.RECONVERGENT B2 ;  /* 0x0000000000027941 */ /* 0x000fea0003800200 */
.L_x_216:
[----:B------:R-:W-:Y:S05]  /*0800*/  @!P1 BRA `(.L_x_210) ;  /* 0x0000000000309947 */ /* 0x000fea0003800000 */
[----:B------:R-:W0:Y:S01]  /*0810*/  LDC.64 R2, c[0x0][0x380] ;  /* 0x0000e000ff027b82 */ /* 0x000e220000000a00 */
[----:B------:R-:W-:Y:S01]  /*0820*/  IADD3 R6, PT, PT, -R6, RZ, RZ ;  /* 0x000000ff06067210 */ /* 0x000fe20007ffe1ff */
[----:B0-----:R-:W-:-:S04]  /*0830*/  IMAD.WIDE.U32 R2, R7, 0x4, R2 ;  /* 0x0000000407027825 */ /* 0x001fc800078e0002 */
[----:B------:R-:W-:-:S07]  /*0840*/  IMAD.MOV.U32 R7, RZ, RZ, R3 ;  /* 0x000000ffff077224 */ /* 0x000fce00078e0003 */
.L_x_218:
[----:B------:R-:W-:-:S06]  /*0850*/  MOV R3, R7 ;  /* 0x0000000700037202 */ /* 0x000fcc0000000f00 */
[----:B------:R0:W2:Y:S01]  /*0860*/  LDG.E R3, desc[UR6][R2.64] ;  /* 0x0000000602037981 */ /* 0x0000a2000c1e1900 */
[----:B------:R-:W-:-:S05]  /*0870*/  VIADD R6, R6, 0x1 ;  /* 0x0000000106067836 */ /* 0x000fca0000000000 */
[----:B------:R-:W-:Y:S02]  /*0880*/  ISETP.NE.AND P0, PT, R6, RZ, PT ;  /* 0x000000ff0600720c */ /* 0x000fe40003f05270 */
[----:B0-----:R-:W-:-:S04]  /*0890*/  IADD3 R2, P1, PT, R2, 0x400, RZ ;  /* 0x0000040002027810 */ /* 0x001fc80007f3e0ff */
[----:B------:R-:W-:Y:S01]  /*08a0*/  IADD3.X R7, PT, PT, RZ, R7, RZ, P1, !PT ;  /* 0x00000007ff077210 */ /* 0x000fe20000ffe4ff */
[----:B--2---:R-:W-:-:S06]  /*08b0*/  IMAD R0, R3, R3, R0 ;  /* 0x0000000303007224 */ /* 0x004fcc00078e0200 */
[----:B------:R-:W-:Y:S05]  /*08c0*/  @P0 BRA `(.L_x_218) ;  /* 0xfffffffc00e00947 */ /* 0x000fea000383ffff */
.L_x_210:
[----:B------:R-:W-:Y:S05]  /*08d0*/  BSYNC.RECONVERGENT B1 ;  /* 0x0000000000017941 */ /* 0x000fea0003800200 */
.L_x_209:
        /* <DEDUP_REMOVED lines=12> */
[----:B------:R-:W-:Y:S02]  /*09a0*/  ISETP.GT.AND P0, PT, R6, 0x1b, PT ;  /* 0x0000001b0600780c */ /* 0x000fe40003f04270 */
[----:B------:R-:W-:-:S05]  /*09b0*/  IADD3 R2, PT, PT, R3, R2, RZ ;  /* 0x0000000203027210 */ /* 0x000fca0007ffe0ff */
        /* <DEDUP_REMOVED lines=11> */
[----:B------:R-:W-:Y:S02]  /*0a70*/  ISETP.GT.AND P0, PT, R6, 0xf, PT ;  /* 0x0000000f0600780c */ /* 0x000fe40003f04270 */
[----:B------:R-:W-:-:S05]  /*0a80*/  IADD3 R0, PT, PT, R7, R0, RZ ;  /* 0x0000000007007210 */ /* 0x000fca0007ffe0ff */
        /* <DEDUP_REMOVED lines=12> */
[----:B------:R-:W2:Y:S01]  /*0b50*/  LDS.64 R8, [UR4+0x20] ;  /* 0x00002004ff087984 */ /* 0x000ea20008000a00 */
[----:B0-----:R-:W-:-:S04]  /*0b60*/  IADD3 R0, PT, PT, R4, R0, R3 ;  /* 0x0000000004007210 */ /* 0x001fc80007ffe003 */
[----:B------:R-:W-:-:S04]  /*0b70*/  IADD3 R0, PT, PT, R6, R0, R5 ;  /* 0x0000000006007210 */ /* 0x000fc80007ffe005 */
[----:B--2---:R-:W-:-:S05]  /*0b80*/  IADD3 R0, PT, PT, R8, R0, R7 ;  /* 0x0000000008007210 */ /* 0x004fca0007ffe007 */
[----:B-1----:R-:W-:Y:S01]  /*0b90*/  IMAD.IADD R3, R0, 0x1, R9 ;  /* 0x0000000100037824 */ /* 0x002fe200078e0209 */
[----:B------:R-:W-:Y:S06]  /*0ba0*/  BRA `(.L_x_220) ;  /* 0x0000001400987947 */ /* 0x000fec0003800000 */
.L_x_219:
[----:B------:R-:W-:Y:S01]  /*0bb0*/  LOP3.LUT R2, R5, 0x3e0, RZ, 0xc0, !PT ;  /* 0x000003e005027812 */ /* 0x000fe200078ec0ff */
[----:B------:R-:W0:Y:S03]  /*0bc0*/  S2R R10, SR_LANEID ;  /* 0x00000000000a7919 */ /* 0x000e260000000000 */
[----:B------:R-:W-:Y:S02]  /*0bd0*/  LOP3.LUT R7, RZ, R2, RZ, 0x33, !PT ;  /* 0x00000002ff077212 */ /* 0x000fe400078e33ff */
[----:B------:R-:W-:-:S03]  /*0be0*/  IADD3 R3, PT, PT, R2, 0x20, RZ ;  /* 0x0000002002037810 */ /* 0x000fc60007ffe0ff */
        /* <DEDUP_REMOVED lines=9> */
[----:B------:R-:W-:Y:S02]  /*0c80*/  ISETP.GT.AND P0, PT, R6, R7, PT ;  /* 0x000000070600720c */ /* 0x000fe40003f04270 */
[----:B------:R-:W-:-:S07]  /*0c90*/  IADD3 R2, PT, PT, R3, R0, RZ ;  /* 0x0000000003027210 */ /* 0x000fce0007ffe0ff */
        /* <DEDUP_REMOVED lines=10> */
[----:B------:R-:W-:-:S04]  /*0d40*/  @!P1 LOP3.LUT R8, R8, 0x7c, RZ, 0xc0, !PT ;  /* 0x0000007c08089812 */ /* 0x000fc800078ec0ff */
[----:B------:R-:W-:Y:S02]  /*0d50*/  @!P1 IADD3 R8, PT, PT, R8, R9, RZ ;  /* 0x0000000908089210 */ /* 0x000fe40007ffe0ff */
[----:B0-----:R-:W-:Y:S02]  /*0d60*/  SEL R3, R3, RZ, !P0 ;  /* 0x000000ff03037207 */ /* 0x001fe40004000000 */
[----:B------:R-:W-:Y:S02]  /*0d70*/  ISETP.GT.AND P0, PT, R2, R7, PT ;  /* 0x000000070200720c */ /* 0x000fe40003f04270 */
[----:B------:R-:W-:Y:S01]  /*0d80*/  IADD3 R0, PT, PT, R6, R3, RZ ;  /* 0x0000000306007210 */ /* 0x000fe20007ffe0ff */
[----:B------:R-:W-:-:S04]  /*0d90*/  VIADD R6, R10, 0x10 ;  /* 0x000000100a067836 */ /* 0x000fc80000000000 */
[----:B------:R-:W0:Y:S02]  /*0da0*/  SHFL.DOWN PT, R3, R0, 0x8, R7 ;  /* 0x0900000000037989 */ /* 0x000e2400000e0007 */
[----:B0-----:R-:W-:Y:S02]  /*0db0*/  SEL R3, R3, RZ, !P0 ;  /* 0x000000ff03037207 */ /* 0x001fe40004000000 */
[----:B------:R-:W-:Y:S02]  /*0dc0*/  ISETP.GT.AND P0, PT, R6, R7, PT ;  /* 0x000000070600720c */ /* 0x000fe40003f04270 */
[----:B------:R-:W-:-:S05]  /*0dd0*/  IADD3 R2, PT, PT, R0, R3, RZ ;  /* 0x0000000300027210 */ /* 0x000fca0007ffe0ff */
        /* <DEDUP_REMOVED lines=27> */
[----:B--2---:R-:W-:Y:S02]  /*0f90*/  SEL R6, R6, RZ, P2 ;  /* 0x000000ff06067207 */ /* 0x004fe40001000000 */
[----:B------:R-:W-:Y:S02]  /*0fa0*/  SEL R7, R7, RZ, P3 ;  /* 0x000000ff07077207 */ /* 0x000fe40001800000 */
[----:B------:R-:W-:-:S04]  /*0fb0*/  IADD3 R0, PT, PT, R6, R0, R11 ;  /* 0x0000000006007210 */ /* 0x000fc80007ffe00b */
[----:B------:R-:W-:Y:S01]  /*0fc0*/  IADD3 R3, PT, PT, R0, R7, RZ ;  /* 0x0000000700037210 */ /* 0x000fe20007ffe0ff */
[----:B------:R-:W-:Y:S06]  /*0fd0*/  BRA `(.L_x_220) ;  /* 0x00000010008c7947 */ /* 0x000fec0003800000 */
.L_x_206:
[----:B------:R-:W0:Y:S01]  /*0fe0*/  S2R R0, SR_TID.X ;  /* 0x0000000000007919 */ /* 0x000e220000002100 */
[----:B------:R-:W1:Y:S02]  /*0ff0*/  LDCU.64 UR4, c[0x0][0x380] ;  /* 0x00007000ff0477ac */ /* 0x000e640008000a00 */
[----:B-1----:R-:W-:Y:S01]  /*1000*/  MOV R13, UR5 ;  /* 0x00000005000d7c02 */ /* 0x002fe20008000f00 */
[----:B------:R-:W-:-:S04]  /*1010*/  IMAD.U32 R12, RZ, RZ, UR4 ;  /* 0x00000004ff0c7e24 */ /* 0x000fc8000f8e00ff */
        /* <DEDUP_REMOVED lines=17> */
[----:B------:R-:W-:Y:S01]  /*1130*/  UMOV UR4, 0x1000 ;  /* 0x0000100000047882 */ /* 0x000fe20000000000 */
[----:B--2---:R-:W-:-:S04]  /*1140*/  IMAD R15, R15, R15, RZ ;  /* 0x0000000f0f0f7224 */ /* 0x004fc800078e02ff */
[----:B---3--:R-:W-:-:S04]  /*1150*/  IMAD R16, R16, R16, R15 ;  /* 0x0000001010107224 */ /* 0x008fc800078e020f */
[----:B----4-:R-:W-:-:S04]  /*1160*/  IMAD R17, R17, R17, R16 ;  /* 0x0000001111117224 */ /* 0x010fc800078e0210 */
[----:B-----5:R-:W-:-:S04]  /*1170*/  IMAD R18, R18, R18, R17 ;  /* 0x0000001212127224 */ /* 0x020fc800078e0211 */
[----:B------:R-:W-:-:S04]  /*1180*/  IMAD R19, R19, R19, R18 ;  /* 0x0000001313137224 */ /* 0x000fc800078e0212 */
[----:B------:R-:W-:-:S04]  /*1190*/  IMAD R20, R20, R20, R19 ;  /* 0x0000001414147224 */ /* 0x000fc800078e0213 */
[----:B------:R-:W-:Y:S02]  /*11a0*/  IMAD R21, R21, R21, R20 ;  /* 0x0000001515157224 */ /* 0x000fe400078e0214 */
[----:B------:R-:W-:Y:S02]  /*11b0*/  VIADD R20, R4, 0xfffff000 ;  /* 0xfffff00004147836 */ /* 0x000fe40000000000 */
[----:B------:R-:W-:-:S03]  /*11c0*/  IMAD R22, R22, R22, R21 ;  /* 0x0000001616167224 */ /* 0x000fc600078e0215 */
[----:B------:R-:W-:Y:S01]  /*11d0*/  ISETP.GE.U32.AND P0, PT, R20, 0x1000, PT ;  /* 0x000010001400780c */ /* 0x000fe20003f06070 */
        /* <DEDUP_REMOVED lines=9> */
[----:B------:R-:W0:Y:S01]  /*1270*/  LDC R4, c[0x0][0x390] ;  /* 0x0000e400ff047b82 */ /* 0x000e220000000800 */
[----:B------:R-:W-:-:S07]  /*1280*/  UMOV UR4, 0x1000 ;  /* 0x0000100000047882 */ /* 0x000fce0000000000 */
[----:B------:R-:W1:Y:S02]  /*1290*/  LDC.64 R12, c[0x0][0x380] ;  /* 0x0000e000ff0c7b82 */ /* 0x000e640000000a00 */
.L_x_223:
[----:B------:R-:W-:-:S05]  /*12a0*/  IADD3 R3, PT, PT, R0, UR4, RZ ;  /* 0x0000000400037c10 */ /* 0x000fca000fffe0ff */
        /* <DEDUP_REMOVED lines=16> */
[----:B------:R0:W5:Y:S02]  /*13b0*/  LDG.E R19, desc[UR6][R2.64+0x3c00] ;  /* 0x003c000602137981 */ /* 0x000164000c1e1900 */
[----:B0-----:R-:W-:-:S05]  /*13c0*/  VIADD R2, R4, -UR4 ;  /* 0x8000000404027c36 */ /* 0x001fca0008000000 */
[----:B------:R-:W-:Y:S01]  /*13d0*/  ISETP.GE.U32.AND P0, PT, R2, 0x1000, PT ;  /* 0x000010000200780c */ /* 0x000fe20003f06070 */
        /* <DEDUP_REMOVED lines=17> */
[----:B------:R-:W-:-:S06]  /*14f0*/  UIADD3 UR4, UPT, UPT, UR4, 0x1000, URZ ;  /* 0x0000100004047890 */ /* 0x000fcc000fffe0ff */
[----:B------:R-:W-:-:S13]  /*1500*/  ISETP.LT.U32.AND P0, PT, R20, UR4, PT ;  /* 0x0000000414007c0c */ /* 0x000fda000bf01070 */
[----:B------:R-:W-:Y:S05]  /*1510*/  @!P0 BRA `(.L_x_223) ;  /* 0xfffffffc00608947 */ /* 0x000fea000383ffff */
.L_x_221:
[----:B------:R-:W-:Y:S01]  /*1520*/  IADD3 R3, PT, PT, R4, -UR4, RZ ;  /* 0x8000000404037c10 */ /* 0x000fe2000fffe0ff */
[----:B------:R-:W-:Y:S03]  /*1530*/  BSSY.RECONVERGENT B1, `(.L_x_222) ;  /* 0x00000a3000017945 */ /* 0x000fe60003800200 */
[----:B------:R-:W-:-:S04]  /*1540*/  ISETP.GE.AND P0, PT, R0, R3, PT ;  /* 0x000000030000720c */ /* 0x000fc80003f06270 */
[----:B------:R-:W-:-:S13]  /*1550*/  ISETP.LE.U32.OR P0, PT, R4, UR4, P0 ;  /* 0x0000000404007c0c */ /* 0x000fda0008703470 */
[----:B------:R-:W-:Y:S05]  /*1560*/  @P0 BRA `(.L_x_224) ;  /* 0x00000008007c0947 */ /* 0x000fea0003800000 */
[----:B------:R-:W-:Y:S01]  /*1570*/  LOP3.LUT R3, RZ, R0, RZ, 0x33, !PT ;  /* 0x00000000ff037212 */ /* 0x000fe200078e33ff */
[----:B------:R-:W-:Y:S01]  /*1580*/  BSSY.RECONVERGENT B2, `(.L_x_225) ;  /* 0x0000052000027945 */ /* 0x000fe20003800200 */
[----:B------:R-:W-:Y:S02]  /*1590*/  IMAD.MOV.U32 R5, RZ, RZ, R0 ;  /* 0x000000ffff057224 */ /* 0x000fe400078e0000 */
[----:B------:R-:W-:-:S04]  /*15a0*/  IADD3 R3, PT, PT, R4, -UR4, R3 ;  /* 0x8000000404037c10 */ /* 0x000fc8000fffe003 */
[C---:B------:R-:W-:Y:S02]  /*15b0*/  ISETP.GE.U32.AND P0, PT, R3.reuse, 0xf00, PT ;  /* 0x00000f000300780c */ /* 0x040fe40003f06070 */
[----:B------:R-:W-:-:S04]  /*15c0*/  LEA.HI R3, R3, 0x1, RZ, 0x18 ;  /* 0x0000000103037811 */ /* 0x000fc800078fc0ff */
[----:B------:R-:W-:-:S07]  /*15d0*/  LOP3.LUT R4, R3, 0xf, RZ, 0xc0, !PT ;  /* 0x0000000f03047812 */ /* 0x000fce00078ec0ff */
[----:B------:R-:W-:Y:S05]  /*15e0*/  @!P0 BRA `(.L_x_226) ;  /* 0x00000004002c8947 */ /* 0x000fea0003800000 */
[----:B------:R-:W-:Y:S01]  /*15f0*/  LOP3.LUT R6, R3, 0x1fffff0, RZ, 0xc0, !PT ;  /* 0x01fffff003067812 */ /* 0x000fe200078ec0ff */
[----:B------:R-:W-:Y:S01]  /*1600*/  BSSY.RECONVERGENT B3, `(.L_x_227) ;  /* 0x0000048000037945 */ /* 0x000fe20003800200 */
[C---:B------:R-:W-:Y:S02]  /*1610*/  LOP3.LUT R5, R0.reuse, 0x800, RZ, 0xfc, !PT ;  /* 0x0000080000057812 */ /* 0x040fe400078efcff */
[----:B------:R-:W-:Y:S01]  /*1620*/  IADD3 R2, PT, PT, R0, UR4, RZ ;  /* 0x0000000400027c10 */ /* 0x000fe2000fffe0ff */
[----:B------:R-:W-:-:S07]  /*1630*/  IMAD.MOV R6, RZ, RZ, -R6 ;  /* 0x000000ffff067224 */ /* 0x000fce00078e0a06 */
.L_x_228:
[C---:B------:R-:W-:Y:S01]  /*1640*/  IADD3 R19, PT, PT, R2.reuse, 0x100, RZ ;  /* 0x0000010002137810 */ /* 0x040fe20007ffe0ff */
[----:B------:R-:W-:-:S04]  /*1650*/  IMAD.WIDE.U32 R14, R2, 0x4, R12 ;  /* 0x00000004020e7825 */ /* 0x000fc800078e000c */
[C---:B------:R-:W-:Y:S01]  /*1660*/  VIADD R11, R2.reuse, 0x200 ;  /* 0x00000200020b7836 */ /* 0x040fe20000000000 */
[----:B------:R0:W2:Y:S01]  /*1670*/  LDG.E R8, desc[UR6][R14.64] ;  /* 0x000000060e087981 */ /* 0x0000a2000c1e1900 */
[----:B------:R-:W-:Y:S01]  /*1680*/  IMAD.WIDE.U32 R18, R19, 0x4, R12 ;  /* 0x0000000413127825 */ /* 0x000fe200078e000c */
[----:B------:R-:W-:-:S03]  /*1690*/  IADD3 R21, PT, PT, R2, 0x300, RZ ;  /* 0x0000030002157810 */ /* 0x000fc60007ffe0ff */
[--C-:B------:R-:W-:Y:S01]  /*16a0*/  IMAD.WIDE.U32 R10, R11, 0x4, R12.reuse ;  /* 0x000000040b0a7825 */ /* 0x100fe200078e000c */
[----:B------:R1:W3:Y:S03]  /*16b0*/  LDG.E R9, desc[UR6][R18.64] ;  /* 0x0000000612097981 */ /* 0x0002e6000c1e1900 */
[C---:B------:R-:W-:Y:S02]  /*16c0*/  VIADD R17, R2.reuse, 0x400 ;  /* 0x0000040002117836 */ /* 0x040fe40000000000 */
[--C-:B------:R-:W-:Y:S01]  /*16d0*/  IMAD.WIDE.U32 R20, R21, 0x4, R12.reuse ;  /* 0x0000000415147825 */ /* 0x100fe200078e000c */
[----:B------:R4:W5:Y:S01]  /*16e0*/  LDG.E R10, desc[UR6][R10.64] ;  /* 0x000000060a0a7981 */ /* 0x000962000c1e1900 */
[C---:B------:R-:W-:Y:S02]  /*16f0*/  IADD3 R29, PT, PT, R2.reuse, 0x500, RZ ;  /* 0x00000500021d7810 */ /* 0x040fe40007ffe0ff */
[--C-:B------:R-:W-:Y:S01]  /*1700*/  IMAD.WIDE.U32 R16, R17, 0x4, R12.reuse ;  /* 0x0000000411107825 */ /* 0x100fe200078e000c */
[----:B------:R4:W5:Y:S03]  /*1710*/  LDG.E R27, desc[UR6][R20.64] ;  /* 0x00000006141b7981 */ /* 0x000966000c1e1900 */
[C---:B------:R-:W-:Y:S01]  /*1720*/  VIADD R23, R2.reuse, 0x600 ;  /* 0x0000060002177836 */ /* 0x040fe20000000000 */
[----:B------:R-:W5:Y:S01]  /*1730*/  LDG.E R26, desc[UR6][R16.64] ;  /* 0x00000006101a7981 */ /* 0x000f62000c1e1900 */
[----:B------:R-:W-:Y:S01]  /*1740*/  IMAD.WIDE.U32 R28, R29, 0x4, R12 ;  /* 0x000000041d1c7825 */ /* 0x000fe200078e000c */
[----:B------:R-:W-:-:S03]  /*1750*/  IADD3 R22, PT, PT, R2, 0x700, RZ ;  /* 0x0000070002167810 */ /* 0x000fc60007ffe0ff */
[--C-:B0-----:R-:W-:Y:S01]  /*1760*/  IMAD.WIDE.U32 R14, R23, 0x4, R12.reuse ;  /* 0x00000004170e7825 */ /* 0x101fe200078e000c */
[----:B------:R0:W5:Y:S03]  /*1770*/  LDG.E R25, desc[UR6][R28.64] ;  /* 0x000000061c197981 */ /* 0x000166000c1e1900 */
[----:B------:R-:W-:Y:S01]  /*1780*/  VIADD R23, R2, 0x800 ;  /* 0x0000080002177836 */ /* 0x000fe20000000000 */
[----:B------:R0:W5:Y:S01]  /*1790*/  LDG.E R24, desc[UR6][R14.64] ;  /* 0x000000060e187981 */ /* 0x000162000c1e1900 */
[----:B-1----:R-:W-:Y:S01]  /*17a0*/  IMAD.WIDE.U32 R18, R22, 0x4, R12 ;  /* 0x0000000416127825 */ /* 0x002fe200078e000c */
[----:B----4-:R-:W-:-:S03]  /*17b0*/  IADD3 R11, PT, PT, R2, 0x900, RZ ;  /* 0x00000900020b7810 */ /* 0x010fc60007ffe0ff */
[--C-:B------:R-:W-:Y:S02]  /*17c0*/  IMAD.WIDE.U32 R20, R23, 0x4, R12.reuse ;  /* 0x0000000417147825 */ /* 0x100fe400078e000c */
[----:B------:R1:W4:Y:S02]  /*17d0*/  LDG.E R23, desc[UR6][R18.64] ;  /* 0x0000000612177981 */ /* 0x000324000c1e1900 */
[C---:B0-----:R-:W-:Y:S02]  /*17e0*/  VIADD R29, R2.reuse, 0xa00 ;  /* 0x00000a00021d7836 */ /* 0x041fe40000000000 */
[--C-:B------:R-:W-:Y:S01]  /*17f0*/  IMAD.WIDE.U32 R16, R11, 0x4, R12.reuse ;  /* 0x000000040b107825 */ /* 0x100fe200078e000c */
[----:B------:R-:W4:Y:S01]  /*1800*/  LDG.E R22, desc[UR6][R20.64] ;  /* 0x0000000614167981 */ /* 0x000f22000c1e1900 */
[C---:B------:R-:W-:Y:S02]  /*1810*/  IADD3 R15, PT, PT, R2.reuse, 0xb00, RZ ;  /* 0x00000b00020f7810 */ /* 0x040fe40007ffe0ff */
[----:B------:R-:W-:Y:S01]  /*1820*/  IMAD.WIDE.U32 R28, R29, 0x4, R12 ;  /* 0x000000041d1c7825 */ /* 0x000fe200078e000c */
[----:B------:R0:W4:Y:S03]  /*1830*/  LDG.E R11, desc[UR6][R16.64] ;  /* 0x00000006100b7981 */ /* 0x000126000c1e1900 */
[----:B-1----:R-:W-:-:S02]  /*1840*/  VIADD R19, R2, 0xc00 ;  /* 0x00000c0002137836 */ /* 0x002fc40000000000 */
[--C-:B------:R-:W-:Y:S01]  /*1850*/  IMAD.WIDE.U32 R14, R15, 0x4, R12.reuse ;  /* 0x000000040f0e7825 */ /* 0x100fe200078e000c */
[----:B------:R-:W4:Y:S03]  /*1860*/  LDG.E R28, desc[UR6][R28.64] ;  /* 0x000000061c1c7981 */ /* 0x000f26000c1e1900 */
[----:B------:R-:W-:Y:S01]  /*1870*/  IMAD.WIDE.U32 R18, R19, 0x4, R12 ;  /* 0x0000000413127825 */ /* 0x000fe200078e000c */
[----:B0-----:R-:W-:-:S03]  /*1880*/  IADD3 R17, PT, PT, R2, 0xd00, RZ ;  /* 0x00000d0002117810 */ /* 0x001fc60007ffe0ff */
[C---:B------:R-:W-:Y:S01]  /*1890*/  VIADD R21, R2.reuse, 0xe00 ;  /* 0x00000e0002157836 */ /* 0x040fe20000000000 */
[----:B------:R-:W-:Y:S01]  /*18a0*/  IADD3 R20, PT, PT, R2, 0xf00, RZ ;  /* 0x00000f0002147810 */ /* 0x000fe20007ffe0ff */
[----:B------:R-:W4:Y:S04]  /*18b0*/  LDG.E R18, desc[UR6][R18.64] ;  /* 0x0000000612127981 */ /* 0x000f28000c1e1900 */
[----:B------:R0:W4:Y:S02]  /*18c0*/  LDG.E R29, desc[UR6][R14.64] ;  /* 0x000000060e1d7981 */ /* 0x000124000c1e1900 */
[----:B0-----:R-:W-:-:S04]  /*18d0*/  IMAD.WIDE.U32 R14, R17, 0x4, R12 ;  /* 0x00000004110e7825 */ /* 0x001fc800078e000c */
[--C-:B------:R-:W-:Y:S02]  /*18e0*/  IMAD.WIDE.U32 R16, R21, 0x4, R12.reuse ;  /* 0x0000000415107825 */ /* 0x100fe400078e000c */
[----:B------:R-:W4:Y:S02]  /*18f0*/  LDG.E R14, desc[UR6][R14.64] ;  /* 0x000000060e0e7981 */ /* 0x000f24000c1e1900 */
[----:B------:R-:W-:Y:S02]  /*1900*/  IMAD.WIDE.U32 R20, R20, 0x4, R12 ;  /* 0x0000000414147825 */ /* 0x000fe400078e000c */
[----:B------:R-:W4:Y:S04]  /*1910*/  LDG.E R16, desc[UR6][R16.64] ;  /* 0x0000000610107981 */ /* 0x000f28000c1e1900 */
[----:B------:R-:W4:Y:S01]  /*1920*/  LDG.E R20, desc[UR6][R20.64] ;  /* 0x0000000614147981 */ /* 0x000f22000c1e1900 */
[----:B------:R-:W-:-:S05]  /*1930*/  VIADD R6, R6, 0x10 ;  /* 0x0000001006067836 */ /* 0x000fca0000000000 */
[----:B------:R-:W-:Y:S01]  /*1940*/  ISETP.NE.AND P0, PT, R6, RZ, PT ;  /* 0x000000ff0600720c */ /* 0x000fe20003f05270 */
[----:B------:R-:W-:Y:S01]  /*1950*/  VIADD R2, R2, 0x1000 ;  /* 0x0000100002027836 */ /* 0x000fe20000000000 */
[----:B------:R-:W-:Y:S01]  /*1960*/  IADD3 R5, PT, PT, R5, 0x1000, RZ ;  /* 0x0000100005057810 */ /* 0x000fe20007ffe0ff */
[----:B--2---:R-:W-:-:S04]  /*1970*/  IMAD R8, R8, R8, R7 ;  /* 0x0000000808087224 */ /* 0x004fc800078e0207 */
[----:B---3--:R-:W-:-:S04]  /*1980*/  IMAD R9, R9, R9, R8 ;  /* 0x0000000909097224 */ /* 0x008fc800078e0208 */
[----:B-----5:R-:W-:-:S04]  /*1990*/  IMAD R10, R10, R10, R9 ;  /* 0x0000000a0a0a7224 */ /* 0x020fc800078e0209 */
[----:B------:R-:W-:-:S04]  /*19a0*/  IMAD R27, R27, R27, R10 ;  /* 0x0000001b1b1b7224 */ /* 0x000fc800078e020a */
[----:B------:R-:W-:-:S04]  /*19b0*/  IMAD R26, R26, R26, R27 ;  /* 0x0000001a1a1a7224 */ /* 0x000fc800078e021b */
[----:B------:R-:W-:-:S04]  /*19c0*/  IMAD R25, R25, R25, R26 ;  /* 0x0000001919197224 */ /* 0x000fc800078e021a */
[----:B------:R-:W-:-:S04]  /*19d0*/  IMAD R24, R24, R24, R25 ;  /* 0x0000001818187224 */ /* 0x000fc800078e0219 */
[----:B----4-:R-:W-:-:S04]  /*19e0*/  IMAD R23, R23, R23, R24 ;  /* 0x0000001717177224 */ /* 0x010fc800078e0218 */
        /* <DEDUP_REMOVED lines=9> */
[----:B------:R-:W-:Y:S05]  /*1a80*/  BSYNC.RECONVERGENT B3 ;  /* 0x0000000000037941 */ /* 0x000fea0003800200 */
.L_x_227:
[----:B------:R-:W-:-:S07]  /*1a90*/  IADD3 R5, PT, PT, R5, -0x800, RZ ;  /* 0xfffff80005057810 */ /* 0x000fce0007ffe0ff */
.L_x_226:
[----:B------:R-:W-:Y:S05]  /*1aa0*/  BSYNC.RECONVERGENT B2 ;  /* 0x0000000000027941 */ /* 0x000fea0003800200 */
.L_x_225:
[----:B------:R-:W-:-:S13]  /*1ab0*/  ISETP.NE.AND P0, PT, R4, RZ, PT ;  /* 0x000000ff0400720c */ /* 0x000fda0003f05270 */
[----:B------:R-:W-:Y:S05]  /*1ac0*/  @!P0 BRA `(.L_x_224) ;  /* 0x0000000400248947 */ /* 0x000fea0003800000 */
[----:B------:R-:W-:Y:S01]  /*1ad0*/  ISETP.GE.U32.AND P0, PT, R4, 0x8, PT ;  /* 0x000000080400780c */ /* 0x000fe20003f06070 */
[----:B------:R-:W-:Y:S01]  /*1ae0*/  BSSY.RECONVERGENT B2, `(.L_x_229) ;  /* 0x0000025000027945 */ /* 0x000fe20003800200 */
[----:B------:R-:W-:-:S04]  /*1af0*/  LOP3.LUT R22, R3, 0x7, RZ, 0xc0, !PT ;  /* 0x0000000703167812 */ /* 0x000fc800078ec0ff */
[----:B------:R-:W-:-:S07]  /*1b00*/  ISETP.NE.AND P1, PT, R22, RZ, PT ;  /* 0x000000ff1600720c */ /* 0x000fce0003f25270 */
[----:B------:R-:W-:Y:S06]  /*1b10*/  @!P0 BRA `(.L_x_230) ;  /* 0x0000000000848947 */ /* 0x000fec0003800000 */
[----:B------:R-:W-:-:S04]  /*1b20*/  VIADD R15, R5, UR4 ;  /* 0x00000004050f7c36 */ /* 0x000fc80008000000 */
[C---:B------:R-:W-:Y:S01]  /*1b30*/  IMAD.WIDE.U32 R8, R15.reuse, 0x4, R12 ;  /* 0x000000040f087825 */ /* 0x040fe200078e000c */
[----:B------:R-:W-:-:S03]  /*1b40*/  IADD3 R19, PT, PT, R15, 0x100, RZ ;  /* 0x000001000f137810 */ /* 0x000fc60007ffe0ff */
[----:B------:R-:W-:Y:S01]  /*1b50*/  VIADD R21, R15, 0x200 ;  /* 0x000002000f157836 */ /* 0x000fe20000000000 */
[----:B------:R0:W2:Y:S01]  /*1b60*/  LDG.E R2, desc[UR6][R8.64] ;  /* 0x0000000608027981 */ /* 0x0000a2000c1e1900 */
[----:B------:R-:W-:Y:S01]  /*1b70*/  IMAD.WIDE.U32 R18, R19, 0x4, R12 ;  /* 0x0000000413127825 */ /* 0x000fe200078e000c */
[----:B------:R-:W-:-:S03]  /*1b80*/  IADD3 R11, PT, PT, R15, 0x300, RZ ;  /* 0x000003000f0b7810 */ /* 0x000fc60007ffe0ff */
[--C-:B------:R-:W-:Y:S01]  /*1b90*/  IMAD.WIDE.U32 R20, R21, 0x4, R12.reuse ;  /* 0x0000000415147825 */ /* 0x100fe200078e000c */
[----:B------:R1:W3:Y:S01]  /*1ba0*/  LDG.E R4, desc[UR6][R18.64] ;  /* 0x0000000612047981 */ /* 0x0002e2000c1e1900 */
[----:B------:R-:W-:Y:S02]  /*1bb0*/  IADD3 R17, PT, PT, R15, 0x400, RZ ;  /* 0x000004000f117810 */ /* 0x000fe40007ffe0ff */
[--C-:B------:R-:W-:Y:S01]  /*1bc0*/  IMAD.WIDE.U32 R10, R11, 0x4, R12.reuse ;  /* 0x000000040b0a7825 */ /* 0x100fe200078e000c */
[----:B------:R-:W4:Y:S03]  /*1bd0*/  LDG.E R6, desc[UR6][R20.64] ;  /* 0x0000000614067981 */ /* 0x000f26000c1e1900 */
[----:B------:R-:W-:Y:S02]  /*1be0*/  VIADD R23, R15, 0x500 ;  /* 0x000005000f177836 */ /* 0x000fe40000000000 */
[----:B------:R-:W-:Y:S01]  /*1bf0*/  IMAD.WIDE.U32 R16, R17, 0x4, R12 ;  /* 0x0000000411107825 */ /* 0x000fe200078e000c */
[----:B------:R-:W5:Y:S01]  /*1c00*/  LDG.E R10, desc[UR6][R10.64] ;  /* 0x000000060a0a7981 */ /* 0x000f62000c1e1900 */
[----:B------:R-:W-:-:S02]  /*1c10*/  IADD3 R25, PT, PT, R15, 0x600, RZ ;  /* 0x000006000f197810 */ /* 0x000fc40007ffe0ff */
[--C-:B0-----:R-:W-:Y:S01]  /*1c20*/  IMAD.WIDE.U32 R8, R23, 0x4, R12.reuse ;  /* 0x0000000417087825 */ /* 0x101fe200078e000c */
[----:B------:R-:W-:Y:S01]  /*1c30*/  IADD3 R23, PT, PT, R15, 0x700, RZ ;  /* 0x000007000f177810 */ /* 0x000fe20007ffe0ff */
[----:B------:R-:W5:Y:S02]  /*1c40*/  LDG.E R16, desc[UR6][R16.64] ;  /* 0x0000000610107981 */ /* 0x000f64000c1e1900 */
[--C-:B------:R-:W-:Y:S02]  /*1c50*/  IMAD.WIDE.U32 R14, R25, 0x4, R12.reuse ;  /* 0x00000004190e7825 */ /* 0x100fe400078e000c */
[----:B------:R-:W5:Y:S02]  /*1c60*/  LDG.E R8, desc[UR6][R8.64] ;  /* 0x0000000608087981 */ /* 0x000f64000c1e1900 */
[----:B-1----:R-:W-:Y:S02]  /*1c70*/  IMAD.WIDE.U32 R18, R23, 0x4, R12 ;  /* 0x0000000417127825 */ /* 0x002fe400078e000c */
        /* <DEDUP_REMOVED lines=11> */
.L_x_230:
[----:B------:R-:W-:Y:S05]  /*1d30*/  BSYNC.RECONVERGENT B2 ;  /* 0x0000000000027941 */ /* 0x000fea0003800200 */
.L_x_229:
[----:B------:R-:W-:Y:S05]  /*1d40*/  @!P1 BRA `(.L_x_224) ;  /* 0x0000000000849947 */ /* 0x000fea0003800000 */
[----:B------:R-:W-:Y:S01]  /*1d50*/  ISETP.GE.U32.AND P0, PT, R22, 0x4, PT ;  /* 0x000000041600780c */ /* 0x000fe20003f06070 */
[----:B------:R-:W-:Y:S01]  /*1d60*/  BSSY.RECONVERGENT B2, `(.L_x_231) ;  /* 0x0000015000027945 */ /* 0x000fe20003800200 */
[----:B------:R-:W-:-:S04]  /*1d70*/  LOP3.LUT R4, R3, 0x3, RZ, 0xc0, !PT ;  /* 0x0000000303047812 */ /* 0x000fc800078ec0ff */
[----:B------:R-:W-:-:S07]  /*1d80*/  ISETP.NE.AND P1, PT, R4, RZ, PT ;  /* 0x000000ff0400720c */ /* 0x000fce0003f25270 */
[----:B------:R-:W-:Y:S06]  /*1d90*/  @!P0 BRA `(.L_x_232) ;  /* 0x0000000000448947 */ /* 0x000fec0003800000 */
[----:B------:R-:W-:-:S04]  /*1da0*/  IADD3 R11, PT, PT, R5, UR4, RZ ;  /* 0x00000004050b7c10 */ /* 0x000fc8000fffe0ff */
[C---:B------:R-:W-:Y:S01]  /*1db0*/  IADD3 R9, PT, PT, R11.reuse, 0x100, RZ ;  /* 0x000001000b097810 */ /* 0x040fe20007ffe0ff */
[C---:B------:R-:W-:Y:S01]  /*1dc0*/  IMAD.WIDE.U32 R2, R11.reuse, 0x4, R12 ;  /* 0x000000040b027825 */ /* 0x040fe200078e000c */
[----:B------:R-:W-:-:S03]  /*1dd0*/  IADD3 R17, PT, PT, R11, 0x300, RZ ;  /* 0x000003000b117810 */ /* 0x000fc60007ffe0ff */
[----:B------:R-:W-:Y:S02]  /*1de0*/  VIADD R15, R11, 0x200 ;  /* 0x000002000b0f7836 */ /* 0x000fe40000000000 */
[--C-:B------:R-:W-:Y:S01]  /*1df0*/  IMAD.WIDE.U32 R8, R9, 0x4, R12.reuse ;  /* 0x0000000409087825 */ /* 0x100fe200078e000c */
[----:B------:R-:W2:Y:S03]  /*1e00*/  LDG.E R2, desc[UR6][R2.64] ;  /* 0x0000000602027981 */ /* 0x000ea6000c1e1900 */
[--C-:B------:R-:W-:Y:S02]  /*1e10*/  IMAD.WIDE.U32 R10, R15, 0x4, R12.reuse ;  /* 0x000000040f0a7825 */ /* 0x100fe400078e000c */
[----:B------:R-:W3:Y:S02]  /*1e20*/  LDG.E R8, desc[UR6][R8.64] ;  /* 0x0000000608087981 */ /* 0x000ee4000c1e1900 */
[----:B------:R-:W-:-:S02]  /*1e30*/  IMAD.WIDE.U32 R14, R17, 0x4, R12 ;  /* 0x00000004110e7825 */ /* 0x000fc400078e000c */
[----:B------:R-:W4:Y:S04]  /*1e40*/  LDG.E R10, desc[UR6][R10.64] ;  /* 0x000000060a0a7981 */ /* 0x000f28000c1e1900 */
[----:B------:R-:W5:Y:S01]  /*1e50*/  LDG.E R14, desc[UR6][R14.64] ;  /* 0x000000060e0e7981 */ /* 0x000f62000c1e1900 */
[----:B------:R-:W-:Y:S01]  /*1e60*/  IADD3 R5, PT, PT, R5, 0x400, RZ ;  /* 0x0000040005057810 */ /* 0x000fe20007ffe0ff */
[----:B--2---:R-:W-:-:S04]  /*1e70*/  IMAD R7, R2, R2, R7 ;  /* 0x0000000202077224 */ /* 0x004fc800078e0207 */
[----:B---3--:R-:W-:-:S04]  /*1e80*/  IMAD R7, R8, R8, R7 ;  /* 0x0000000808077224 */ /* 0x008fc800078e0207 */
[----:B----4-:R-:W-:-:S04]  /*1e90*/  IMAD R7, R10, R10, R7 ;  /* 0x0000000a0a077224 */ /* 0x010fc800078e0207 */
[----:B-----5:R-:W-:-:S07]  /*1ea0*/  IMAD R7, R14, R14, R7 ;  /* 0x0000000e0e077224 */ /* 0x020fce00078e0207 */
.L_x_232:
[----:B------:R-:W-:Y:S05]  /*1eb0*/  BSYNC.RECONVERGENT B2 ;  /* 0x0000000000027941 */ /* 0x000fea0003800200 */
.L_x_231:
[----:B------:R-:W-:Y:S05]  /*1ec0*/  @!P1 BRA `(.L_x_224) ;  /* 0x0000000000249947 */ /* 0x000fea0003800000 */
[----:B------:R-:W-:Y:S01]  /*1ed0*/  VIADD R5, R5, UR4 ;  /* 0x0000000405057c36 */ /* 0x000fe20008000000 */
[----:B------:R-:W-:-:S07]  /*1ee0*/  IADD3 R4, PT, PT, -R4, RZ, RZ ;  /* 0x000000ff04047210 */ /* 0x000fce0007ffe1ff */
.L_x_233:
[----:B------:R-:W-:-:S06]  /*1ef0*/  IMAD.WIDE.U32 R2, R5, 0x4, R12 ;  /* 0x0000000405027825 */ /* 0x000fcc00078e000c */
[----:B------:R-:W2:Y:S01]  /*1f00*/  LDG.E R2, desc[UR6][R2.64] ;  /* 0x0000000602027981 */ /* 0x000ea2000c1e1900 */
[----:B------:R-:W-:Y:S01]  /*1f10*/  IADD3 R4, PT, PT, R4, 0x1, RZ ;  /* 0x0000000104047810 */ /* 0x000fe20007ffe0ff */
[----:B------:R-:W-:-:S03]  /*1f20*/  VIADD R5, R5, 0x100 ;  /* 0x0000010005057836 */ /* 0x000fc60000000000 */
[----:B------:R-:W-:Y:S01]  /*1f30*/  ISETP.NE.AND P0, PT, R4, RZ, PT ;  /* 0x000000ff0400720c */ /* 0x000fe20003f05270 */
[----:B--2---:R-:W-:-:S12]  /*1f40*/  IMAD R7, R2, R2, R7 ;  /* 0x0000000202077224 */ /* 0x004fd800078e0207 */
[----:B------:R-:W-:Y:S05]  /*1f50*/  @P0 BRA `(.L_x_233) ;  /* 0xfffffffc00e40947 */ /* 0x000fea000383ffff */
.L_x_224:
[----:B------:R-:W-:Y:S05]  /*1f60*/  BSYNC.RECONVERGENT B1 ;  /* 0x0000000000017941 */ /* 0x000fea0003800200 */
.L_x_222:
[----:B------:R-:W0:Y:S01]  /*1f70*/  S2R R8, SR_LANEID ;  /* 0x0000000000087919 */ /* 0x000e220000000000 */
[----:B------:R-:W1:Y:S01]  /*1f80*/  SHFL.DOWN PT, R2, R7, 0x1, 0x1f ;  /* 0x08201f0007027f89 */ /* 0x000e6200000e0000 */
[C---:B0-----:R-:W-:Y:S02]  /*1f90*/  ISETP.GT.AND P0, PT, R8.reuse, 0x1e, PT ;  /* 0x0000001e0800780c */ /* 0x041fe40003f04270 */
[----:B------:R-:W-:Y:S02]  /*1fa0*/  ISETP.NE.AND P1, PT, R8, RZ, PT ;  /* 0x000000ff0800720c */ /* 0x000fe40003f25270 */
[----:B-1----:R-:W-:Y:S02]  /*1fb0*/  SEL R2, R2, RZ, !P0 ;  /* 0x000000ff02027207 */ /* 0x002fe40004000000 */
[----:B------:R-:W-:Y:S02]  /*1fc0*/  ISETP.GT.AND P0, PT, R8, 0x1d, PT ;  /* 0x0000001d0800780c */ /* 0x000fe40003f04270 */
[----:B------:R-:W-:-:S05]  /*1fd0*/  IADD3 R2, PT, PT, R2, R7, RZ ;  /* 0x0000000702027210 */ /* 0x000fca0007ffe0ff */
[----:B------:R-:W0:Y:S02]  /*1fe0*/  SHFL.DOWN PT, R3, R2, 0x2, 0x1f ;  /* 0x08401f0002037f89 */ /* 0x000e2400000e0000 */
        /* <DEDUP_REMOVED lines=8> */
[----:B------:R-:W-:-:S03]  /*2070*/  ISETP.GT.AND P0, PT, R8, 0x17, PT ;  /* 0x000000170800780c */ /* 0x000fc60003f04270 */
[----:B------:R-:W-:Y:S01]  /*2080*/  IMAD.IADD R4, R3, 0x1, R4 ;  /* 0x0000000103047824 */ /* 0x000fe200078e0204 */
[----:B------:R-:W-:-:S04]  /*2090*/  @!P1 SHF.R.U32.HI R3, RZ, 0x3, R0 ;  /* 0x00000003ff039819 */ /* 0x000fc80000011600 */
[----:B------:R-:W0:Y:S01]  /*20a0*/  SHFL.DOWN PT, R5, R4, 0x8, 0x1f ;  /* 0x09001f0004057f89 */ /* 0x000e2200000e0000 */
[----:B------:R-:W-:-:S04]  /*20b0*/  @!P1 LOP3.LUT R3, R3, 0x7c, RZ, 0xc0, !PT ;  /* 0x0000007c03039812 */ /* 0x000fc800078ec0ff */
[----:B------:R-:W-:Y:S02]  /*20c0*/  @!P1 IADD3 R6, PT, PT, R3, R6, RZ ;  /* 0x0000000603069210 */ /* 0x000fe40007ffe0ff */
[----:B0-----:R-:W-:Y:S02]  /*20d0*/  SEL R5, R5, RZ, !P0 ;  /* 0x000000ff05057207 */ /* 0x001fe40004000000 */
[----:B------:R-:W-:Y:S02]  /*20e0*/  ISETP.GT.AND P0, PT, R8, 0xf, PT ;  /* 0x0000000f0800780c */ /* 0x000fe40003f04270 */
[----:B------:R-:W-:-:S05]  /*20f0*/  IADD3 R5, PT, PT, R4, R5, RZ ;  /* 0x0000000504057210 */ /* 0x000fca0007ffe0ff */
        /* <DEDUP_REMOVED lines=17> */
.L_x_220:
[----:B------:R-:W-:Y:S05]  /*2210*/  BSYNC.RECONVERGENT B0 ;  /* 0x0000000000007941 */ /* 0x000fea0003800200 */
.L_x_205:
[----:B------:R-:W-:Y:S05]  /*2220*/  @P0 EXIT ;  /* 0x000000000000094d */ /* 0x000fea0003800000 */
[----:B------:R-:W3:Y:S01]  /*2230*/  LDC.64 R4, c[0x0][0x388] ;  /* 0x0000e200ff047b82 */ /* 0x000ee20000000a00 */
[----:B------:R-:W0:Y:S02]  /*2240*/  LDCU UR4, c[0x0][0x398] ;  /* 0x00007300ff0477ac */ /* 0x000e240008000800 */
[----:B012---:R-:W-:-:S05]  /*2250*/  IADD3 R3, PT, PT, R3, UR4, RZ ;  /* 0x0000000403037c10 */ /* 0x007fca000fffe0ff */
[----:B---3--:R-:W-:Y:S01]  /*2260*/  STG.E desc[UR6][R4.64], R3 ;  /* 0x0000000304007986 */ /* 0x008fe2000c101906 */
[----:B------:R-:W-:Y:S05]  /*2270*/  EXIT ;  /* 0x000000000000794d */ /* 0x000fea0003800000 */
.L_x_234:
        /* <DEDUP_REMOVED lines=16> */
.L_x_247:


//--------------------- .text._ZN3cub18CUB_300001_SM_10006detail8for_each13static_kernelINS2_12policy_hub_t12policy_500_tElN6thrust24THRUST_300001_SM_1000_NS8cuda_cub10__tabulate7functorINS7_6detail15normal_iteratorINS7_10device_ptrIiEEEENS7_6system6detail7generic6detail22compute_sequence_valueIivEElEEEEvT0_T1_ --------------------------
	.section	.text._ZN3cub18CUB_300001_SM_10006detail8for_each13static_kernelINS2_12policy_hub_t12policy_500_tElN6thrust24THRUST_300001_SM_1000_NS8cuda_cub10__tabulate7functorINS7_6detail15normal_iteratorINS7_10device_ptrIiEEEENS7_6system6detail7generic6detail22compute_sequence_valueIivEElEEEEvT0_T1_,"ax",@progbits
	.align	128
        .global         _ZN3cub18CUB_300001_SM_10006detail8for_each13static_kernelINS2_12policy_hub_t12policy_500_tElN6thrust24THRUST_300001_SM_1000_NS8cuda_cub10__tabulate7functorINS7_6detail15normal_iteratorINS7_10device_ptrIiEEEENS7_6system6detail7generic6detail22compute_sequence_valueIivEElEEEEvT0_T1_
        .type           _ZN3cub18CUB_300001_SM_10006detail8for_each13static_kernelINS2_12policy_hub_t12policy_500_tElN6thrust24THRUST_300001_SM_1000_NS8cuda_cub10__tabulate7functorINS7_6detail15normal_iteratorINS7_10device_ptrIiEEEENS7_6system6detail7generic6detail22compute_sequence_valueIivEElEEEEvT0_T1_,@function
        .size           _ZN3cub18CUB_300001_SM_10006detail8for_each13static_kernelINS2_12policy_hub_t12policy_500_tElN6thrust24THRUST_300001_SM_1000_NS8cuda_cub10__tabulate7functorINS7_6detail15normal_iteratorINS7_10device_ptrIiEEEENS7_6system6detail7generic6detail22compute_sequence_valueIivEElEEEEvT0_T1_,(.L_x_248 - _ZN3cub18CUB_300001_SM_10006detail8for_each13static_kernelINS2_12policy_hub_t12policy_500_tElN6thrust24THRUST_300001_SM_1000_NS8cuda_cub10__tabulate7functorINS7_6detail15normal_iteratorINS7_10device_ptrIiEEEENS7_6system6detail7generic6detail22compute_sequence_valueIivEElEEEEvT0_T1_)
        .other          _ZN3cub18CUB_300001_SM_10006detail8for_each13static_kernelINS2_12policy_hub_t12policy_500_tElN6thrust24THRUST_300001_SM_1000_NS8cuda_cub10__tabulate7functorINS7_6detail15normal_iteratorINS7_10device_ptrIiEEEENS7_6system6detail7generic6detail22compute_sequence_valueIivEElEEEEvT0_T1_,@"STO_CUDA_ENTRY STV_DEFAULT"
_ZN3cub18CUB_300001_SM_10006detail8for_each13static_kernelINS2_12policy_hub_t12policy_500_tElN6thrust24THRUST_300001_SM_1000_NS8cuda_cub10__tabulate7functorINS7_6detail15normal_iteratorINS7_10device_ptrIiEEEENS7_6system6detail7generic6detail22compute_sequence_valueIivEElEEEEvT0_T1_:
.text._ZN3cub18CUB_300001_SM_10006detail8for_each13static_kernelINS2_12policy_hub_t12policy_500_tElN6thrust24THRUST_300001_SM_1000_NS8cuda_cub10__tabulate7functorINS7_6detail15normal_iteratorINS7_10device_ptrIiEEEENS7_6system6detail7generic6detail22compute_sequence_valueIivEElEEEEvT0_T1_:
[----:B------:R-:W-:Y:S08]  /*0000*/  LDC R1, c[0x0][0x37c] ;  /* 0x0000df00ff017b82 */ /* 0x000ff00000000800 */
[----:B------:R-:W0:Y:S01]  /*0010*/  S2UR UR4, SR_CTAID.X ;  /* 0x00000000000479c3 */ /* 0x000e220000002500 */
[----:B------:R-:W1:Y:S01]  /*0020*/  LDCU.64 UR6, c[0x0][0x380] ;  /* 0x00007000ff0677ac */ /* 0x000e620008000a00 */
[----:B------:R-:W2:Y:S01]  /*0030*/  LDCU.64 UR8, c[0x0][0x358] ;  /* 0x00006b00ff0877ac */ /* 0x000ea20008000a00 */
[----:B0-----:R-:W-:-:S04]  /*0040*/  UIMAD.WIDE.U32 UR4, UR4, 0x200, URZ ;  /* 0x00000200040478a5 */ /* 0x001fc8000f8e00ff */
[----:B-1----:R-:W-:-:S04]  /*0050*/  UIADD3 UR6, UP0, UPT, -UR4, UR6, URZ ;  /* 0x0000000604067290 */ /* 0x002fc8000ff1e1ff */
[----:B------:R-:W-:Y:S02]  /*0060*/  UIADD3.X UR7, UPT, UPT, ~UR5, UR7, URZ, UP0, !UPT ;  /* 0x0000000705077290 */ /* 0x000fe400087fe5ff */
[----:B------:R-:W-:-:S04]  /*0070*/  UISETP.GE.U32.AND UP0, UPT, UR6, 0x200, UPT ;  /* 0x000002000600788c */ /* 0x000fc8000bf06070 */
[----:B------:R-:W-:-:S09]  /*0080*/  UISETP.GE.AND.EX UP0, UPT, UR7, URZ, UPT, UP0 ;  /* 0x000000ff0700728c */ /* 0x000fd2000bf06300 */
[----:B--2---:R-:W-:Y:S05]  /*0090*/  BRA.U !UP0, `(.L_x_235) ;  /* 0x0000000108347547 */ /* 0x004fea000b800000 */
[----:B------:R-:W0:Y:S01]  /*00a0*/  S2R R0, SR_TID.X ;  /* 0x0000000000007919 */ /* 0x000e220000002100 */
[----:B------:R-:W1:Y:S01]  /*00b0*/  LDC.64 R6, c[0x0][0x390] ;  /* 0x0000e400ff067b82 */ /* 0x000e620000000a00 */
[----:B------:R-:W2:Y:S01]  /*00c0*/  LDCU.64 UR10, c[0x0][0x388] ;  /* 0x00007100ff0a77ac */ /* 0x000ea20008000a00 */
[----:B0-----:R-:W-:-:S05]  /*00d0*/  IADD3 R5, P0, PT, R0, UR4, RZ ;  /* 0x0000000400057c10 */ /* 0x001fca000ff1e0ff */
[----:B------:R-:W-:Y:S01]  /*00e0*/  IMAD.X R4, RZ, RZ, UR5, P0 ;  /* 0x00000005ff047e24 */ /* 0x000fe200080e06ff */
[C---:B--2---:R-:W-:Y:S01]  /*00f0*/  LEA R2, P0, R5.reuse, UR10, 0x2 ;  /* 0x0000000a05027c11 */ /* 0x044fe2000f8010ff */
[----:B------:R-:W-:-:S03]  /*0100*/  VIADD R0, R5, 0x100 ;  /* 0x0000010005007836 */ /* 0x000fc60000000000 */
[C---:B------:R-:W-:Y:S01]  /*0110*/  LEA.HI.X R3, R5.reuse, UR11, R4, 0x2, P0 ;  /* 0x0000000b05037c11 */ /* 0x040fe200080f1404 */
[-CC-:B-1----:R-:W-:Y:S02]  /*0120*/  IMAD R5, R5, R7.reuse, R6.reuse ;  /* 0x0000000705057224 */ /* 0x182fe400078e0206 */
[----:B------:R-:W-:-:S03]  /*0130*/  IMAD R7, R0, R7, R6 ;  /* 0x0000000700077224 */ /* 0x000fc600078e0206 */
[----:B------:R-:W-:Y:S04]  /*0140*/  STG.E desc[UR8][R2.64], R5 ;  /* 0x0000000502007986 */ /* 0x000fe8000c101908 */
[----:B------:R-:W-:Y:S01]  /*0150*/  STG.E desc[UR8][R2.64+0x400], R7 ;  /* 0x0004000702007986 */ /* 0x000fe2000c101908 */
[----:B------:R-:W-:Y:S05]  /*0160*/  EXIT ;  /* 0x000000000000794d */ /* 0x000fea0003800000 */
.L_x_235:
[----:B------:R-:W0:Y:S01]  /*0170*/  S2R R2, SR_TID.X ;  /* 0x0000000000027919 */ /* 0x000e220000002100 */
[----:B------:R-:W-:Y:S01]  /*0180*/  USHF.R.S32.HI UR7, URZ, 0x1f, UR6 ;  /* 0x0000001fff077899 */ /* 0x000fe20008011406 */
[----:B------:R-:W-:Y:S05]  /*0190*/  BSSY.RECONVERGENT B0, `(.L_x_236) ;  /* 0x0000011000007945 */ /* 0x000fea0003800200 */
[----:B------:R-:W-:Y:S02]  /*01a0*/  IMAD.U32 R3, RZ, RZ, UR7 ;  /* 0x00000007ff037e24 */ /* 0x000fe4000f8e00ff */
[----:B------:R-:W-:Y:S01]  /*01b0*/  IMAD.U32 R4, RZ, RZ, UR7 ;  /* 0x00000007ff047e24 */ /* 0x000fe2000f8e00ff */
[C---:B0-----:R-:W-:Y:S01]  /*01c0*/  ISETP.LT.U32.AND P0, PT, R2.reuse, UR6, PT ;  /* 0x0000000602007c0c */ /* 0x041fe2000bf01070 */
[----:B------:R-:W-:-:S03]  /*01d0*/  VIADD R0, R2, 0x100 ;  /* 0x0000010002007836 */ /* 0x000fc60000000000 */
[----:B------:R-:W-:Y:S02]  /*01e0*/  ISETP.GT.AND.EX P0, PT, R3, RZ, PT, P0 ;  /* 0x000000ff0300720c */ /* 0x000fe40003f04300 */
[----:B------:R-:W-:-:S04]  /*01f0*/  ISETP.LT.U32.AND P1, PT, R0, UR6, PT ;  /* 0x0000000600007c0c */ /* 0x000fc8000bf21070 */
[----:B------:R-:W-:-:S07]  /*0200*/  ISETP.GT.AND.EX P1, PT, R4, RZ, PT, P1 ;  /* 0x000000ff0400720c */ /* 0x000fce0003f24310 */
[----:B------:R-:W-:Y:S06]  /*0210*/  @!P0 BRA `(.L_x_237) ;  /* 0x0000000000208947 */ /* 0x000fec0003800000 */
[----:B------:R-:W0:Y:S01]  /*0220*/  LDC.64 R6, c[0x0][0x390] ;  /* 0x0000e400ff067b82 */ /* 0x000e220000000a00 */
[----:B------:R-:W1:Y:S01]  /*0230*/  LDCU.64 UR10, c[0x0][0x388] ;  /* 0x00007100ff0a77ac */ /* 0x000e620008000a00 */
[----:B------:R-:W-:-:S05]  /*0240*/  IADD3 R4, P0, PT, R2, UR4, RZ ;  /* 0x0000000402047c10 */ /* 0x000fca000ff1e0ff */
[----:B------:R-:W-:Y:S01]  /*0250*/  IMAD.X R3, RZ, RZ, UR5, P0 ;  /* 0x00000005ff037e24 */ /* 0x000fe200080e06ff */
[----:B-1----:R-:W-:-:S04]  /*0260*/  LEA R2, P0, R4, UR10, 0x2 ;  /* 0x0000000a04027c11 */ /* 0x002fc8000f8010ff */
[C---:B------:R-:W-:Y:S01]  /*0270*/  LEA.HI.X R3, R4.reuse, UR11, R3, 0x2, P0 ;  /* 0x0000000b04037c11 */ /* 0x040fe200080f1403 */
[----:B0-----:R-:W-:-:S05]  /*0280*/  IMAD R7, R4, R7, R6 ;  /* 0x0000000704077224 */ /* 0x001fca00078e0206 */
[----:B------:R0:W-:Y:S03]  /*0290*/  STG.E desc[UR8][R2.64], R7 ;  /* 0x0000000702007986 */ /* 0x0001e6000c101908 */
.L_x_237:
[----:B------:R-:W-:Y:S05]  /*02a0*/  BSYNC.RECONVERGENT B0 ;  /* 0x0000000000007941 */ /* 0x000fea0003800200 */
.L_x_236:
[----:B------:R-:W-:Y:S05]  /*02b0*/  @!P1 EXIT ;  /* 0x000000000000994d */ /* 0x000fea0003800000 */
[----:B------:R-:W1:Y:S01]  /*02c0*/  LDC.64 R4, c[0x0][0x390] ;  /* 0x0000e400ff047b82 */ /* 0x000e620000000a00 */
[----:B------:R-:W2:Y:S01]  /*02d0*/  LDCU.64 UR6, c[0x0][0x388] ;  /* 0x00007100ff0677ac */ /* 0x000ea20008000a00 */
[----:B------:R-:W-:-:S05]  /*02e0*/  IADD3 R0, P0, PT, R0, UR4, RZ ;  /* 0x0000000400007c10 */ /* 0x000fca000ff1e0ff */
[----:B0-----:R-:W-:Y:S01]  /*02f0*/  IMAD.X R3, RZ, RZ, UR5, P0 ;  /* 0x00000005ff037e24 */ /* 0x001fe200080e06ff */
[----:B--2---:R-:W-:-:S04]  /*0300*/  LEA R2, P0, R0, UR6, 0x2 ;  /* 0x0000000600027c11 */ /* 0x004fc8000f8010ff */
[C---:B------:R-:W-:Y:S01]  /*0310*/  LEA.HI.X R3, R0.reuse, UR7, R3, 0x2, P0 ;  /* 0x0000000700037c11 */ /* 0x040fe200080f1403 */
[----:B-1----:R-:W-:-:S05]  /*0320*/  IMAD R5, R0, R5, R4 ;  /* 0x0000000500057224 */ /* 0x002fca00078e0204 */
[----:B------:R-:W-:Y:S01]  /*0330*/  STG.E desc[UR8][R2.64], R5 ;  /* 0x0000000502007986 */ /* 0x000fe2000c101908 */
[----:B------:R-:W-:Y:S05]  /*0340*/  EXIT ;  /* 0x000000000000794d */ /* 0x000fea0003800000 */
.L_x_238:
        /* <DEDUP_REMOVED lines=11> */
.L_x_248:


//--------------------- .text._ZN3cub18CUB_300001_SM_10006detail8for_each13static_kernelINS2_12policy_hub_t12policy_500_tEmN6thrust24THRUST_300001_SM_1000_NS8cuda_cub20__uninitialized_fill7functorINS7_10device_ptrIiEEiEEEEvT0_T1_ --------------------------
	.section	.text._ZN3cub18CUB_300001_SM_10006detail8for_each13static_kernelINS2_12policy_hub_t12policy_500_tEmN6thrust24THRUST_300001_SM_1000_NS8cuda_cub20__uninitialized_fill7functorINS7_10device_ptrIiEEiEEEEvT0_T1_,"ax",@progbits
	.align	128
        .global         _ZN3cub18CUB_300001_SM_10006detail8for_each13static_kernelINS2_12policy_hub_t12policy_500_tEmN6thrust24THRUST_300001_SM_1000_NS8cuda_cub20__uninitialized_fill7functorINS7_10device_ptrIiEEiEEEEvT0_T1_
        .type           _ZN3cub18CUB_300001_SM_10006detail8for_each13static_kernelINS2_12policy_hub_t12policy_500_tEmN6thrust24THRUST_300001_SM_1000_NS8cuda_cub20__uninitialized_fill7functorINS7_10device_ptrIiEEiEEEEvT0_T1_,@function
        .size           _ZN3cub18CUB_300001_SM_10006detail8for_each13static_kernelINS2_12policy_hub_t12policy_500_tEmN6thrust24THRUST_300001_SM_1000_NS8cuda_cub20__uninitialized_fill7functorINS7_10device_ptrIiEEiEEEEvT0_T1_,(.L_x_249 - _ZN3cub18CUB_300001_SM_10006detail8for_each13static_kernelINS2_12policy_hub_t12policy_500_tEmN6thrust24THRUST_300001_SM_1000_NS8cuda_cub20__uninitialized_fill7functorINS7_10device_ptrIiEEiEEEEvT0_T1_)
        .other          _ZN3cub18CUB_300001_SM_10006detail8for_each13static_kernelINS2_12policy_hub_t12policy_500_tEmN6thrust24THRUST_300001_SM_1000_NS8cuda_cub20__uninitialized_fill7functorINS7_10device_ptrIiEEiEEEEvT0_T1_,@"STO_CUDA_ENTRY STV_DEFAULT"
_ZN3cub18CUB_300001_SM_10006detail8for_each13static_kernelINS2_12policy_hub_t12policy_500_tEmN6thrust24THRUST_300001_SM_1000_NS8cuda_cub20__uninitialized_fill7functorINS7_10device_ptrIiEEiEEEEvT0_T1_:
.text._ZN3cub18CUB_300001_SM_10006detail8for_each13static_kernelINS2_12policy_hub_t12policy_500_tEmN6thrust24THRUST_300001_SM_1000_NS8cuda_cub20__uninitialized_fill7functorINS7_10device_ptrIiEEiEEEEvT0_T1_:
        /* <DEDUP_REMOVED lines=8> */
[----:B------:R-:W-:-:S09]  /*0080*/  UISETP.GE.U32.AND.EX UP0, UPT, UR7, URZ, UPT, UP0 ;  /* 0x000000ff0700728c */ /* 0x000fd2000bf06100 */
[----:B--2---:R-:W-:Y:S05]  /*0090*/  BRA.U !UP0, `(.L_x_239) ;  /* 0x0000000108287547 */ /* 0x004fea000b800000 */
[----:B------:R-:W0:Y:S01]  /*00a0*/  S2R R0, SR_TID.X ;  /* 0x0000000000007919 */ /* 0x000e220000002100 */
[----:B------:R-:W1:Y:S01]  /*00b0*/  LDCU.64 UR6, c[0x0][0x388] ;  /* 0x00007100ff0677ac */ /* 0x000e620008000a00 */
[----:B------:R-:W2:Y:S01]  /*00c0*/  LDC R5, c[0x0][0x390] ;  /* 0x0000e400ff057b82 */ /* 0x000ea20000000800 */
[----:B0-----:R-:W-:-:S05]  /*00d0*/  IADD3 R0, P0, PT, R0, UR4, RZ ;  /* 0x0000000400007c10 */ /* 0x001fca000ff1e0ff */
[----:B------:R-:W-:Y:S01]  /*00e0*/  IMAD.X R3, RZ, RZ, UR5, P0 ;  /* 0x00000005ff037e24 */ /* 0x000fe200080e06ff */
[----:B-1----:R-:W-:-:S04]  /*00f0*/  LEA R2, P0, R0, UR6, 0x2 ;  /* 0x0000000600027c11 */ /* 0x002fc8000f8010ff */
[----:B------:R-:W-:-:S05]  /*0100*/  LEA.HI.X R3, R0, UR7, R3, 0x2, P0 ;  /* 0x0000000700037c11 */ /* 0x000fca00080f1403 */
[----:B--2---:R-:W-:Y:S04]  /*0110*/  STG.E desc[UR8][R2.64], R5 ;  /* 0x0000000502007986 */ /* 0x004fe8000c101908 */
[----:B------:R-:W-:Y:S01]  /*0120*/  STG.E desc[UR8][R2.64+0x400], R5 ;  /* 0x0004000502007986 */ /* 0x000fe2000c101908 */
[----:B------:R-:W-:Y:S05]  /*0130*/  EXIT ;  /* 0x000000000000794d */ /* 0x000fea0003800000 */
.L_x_239:
[----:B------:R-:W0:Y:S01]  /*0140*/  S2R R0, SR_TID.X ;  /* 0x0000000000007919 */ /* 0x000e220000002100 */
[----:B------:R-:W-:Y:S01]  /*0150*/  IMAD.U32 R2, RZ, RZ, UR7 ;  /* 0x00000007ff027e24 */ /* 0x000fe2000f8e00ff */
[----:B------:R-:W1:Y:S01]  /*0160*/  LDCU.64 UR10, c[0x0][0x388] ;  /* 0x00007100ff0a77ac */ /* 0x000e620008000a00 */
[----:B------:R-:W-:Y:S01]  /*0170*/  IMAD.U32 R4, RZ, RZ, UR7 ;  /* 0x00000007ff047e24 */ /* 0x000fe2000f8e00ff */
[----:B0-----:R-:W-:-:S04]  /*0180*/  ISETP.LT.U32.AND P0, PT, R0, UR6, PT ;  /* 0x0000000600007c0c */ /* 0x001fc8000bf01070 */
[----:B------:R-:W-:Y:S01]  /*0190*/  ISETP.GT.U32.AND.EX P0, PT, R2, RZ, PT, P0 ;  /* 0x000000ff0200720c */ /* 0x000fe20003f04100 */
[C---:B------:R-:W-:Y:S01]  /*01a0*/  VIADD R2, R0.reuse, 0x100 ;  /* 0x0000010000027836 */ /* 0x040fe20000000000 */
[----:B------:R-:W-:-:S04]  /*01b0*/  IADD3 R0, P2, PT, R0, UR4, RZ ;  /* 0x0000000400007c10 */ /* 0x000fc8000ff5e0ff */
[----:B------:R-:W-:Y:S01]  /*01c0*/  ISETP.LT.U32.AND P1, PT, R2, UR6, PT ;  /* 0x0000000602007c0c */ /* 0x000fe2000bf21070 */
[----:B------:R-:W-:Y:S01]  /*01d0*/  IMAD.X R3, RZ, RZ, UR5, P2 ;  /* 0x00000005ff037e24 */ /* 0x000fe200090e06ff */
[----:B-1----:R-:W-:Y:S02]  /*01e0*/  LEA R2, P2, R0, UR10, 0x2 ;  /* 0x0000000a00027c11 */ /* 0x002fe4000f8410ff */
[----:B------:R-:W-:Y:S02]  /*01f0*/  ISETP.GT.U32.AND.EX P1, PT, R4, RZ, PT, P1 ;  /* 0x000000ff0400720c */ /* 0x000fe40003f24110 */
[----:B------:R-:W-:Y:S01]  /*0200*/  LEA.HI.X R3, R0, UR11, R3, 0x2, P2 ;  /* 0x0000000b00037c11 */ /* 0x000fe200090f1403 */
[----:B------:R-:W0:Y:S04]  /*0210*/  @P0 LDC R5, c[0x0][0x390] ;  /* 0x0000e400ff050b82 */ /* 0x000e280000000800 */
[----:B0-----:R0:W-:Y:S06]  /*0220*/  @P0 STG.E desc[UR8][R2.64], R5 ;  /* 0x0000000502000986 */ /* 0x0011ec000c101908 */
[----:B------:R-:W-:Y:S05]  /*0230*/  @!P1 EXIT ;  /* 0x000000000000994d */ /* 0x000fea0003800000 */
[----:B0-----:R-:W0:Y:S02]  /*0240*/  LDC R5, c[0x0][0x390] ;  /* 0x0000e400ff057b82 */ /* 0x001e240000000800 */
[----:B0-----:R-:W-:Y:S01]  /*0250*/  STG.E desc[UR8][R2.64+0x400], R5 ;  /* 0x0004000502007986 */ /* 0x001fe2000c101908 */
[----:B------:R-:W-:Y:S05]  /*0260*/  EXIT ;  /* 0x000000000000794d */ /* 0x000fea0003800000 */
.L_x_240:
        /* <DEDUP_REMOVED lines=9> */
.L_x_249:


//--------------------- .text._ZN3cub18CUB_300001_SM_10006detail11EmptyKernelIvEEvv --------------------------
	.section	.text._ZN3cub18CUB_300001_SM_10006detail11EmptyKernelIvEEvv,"ax",@progbits
	.align	128
        .global         _ZN3cub18CUB_300001_SM_10006detail11EmptyKernelIvEEvv
        .type           _ZN3cub18CUB_300001_SM_10006detail11EmptyKernelIvEEvv,@function
        .size           _ZN3cub18CUB_300001_SM_10006detail11EmptyKernelIvEEvv,(.L_x_250 - _ZN3cub18CUB_300001_SM_10006detail11EmptyKernelIvEEvv)
        .other          _ZN3cub18CUB_300001_SM_10006detail11EmptyKernelIvEEvv,@"STO_CUDA_ENTRY STV_DEFAULT"
_ZN3cub18CUB_300001_SM_10006detail11EmptyKernelIvEEvv:
.text._ZN3cub18CUB_300001_SM_10006detail11EmptyKernelIvEEvv:
[----:B------:R-:W-:Y:S01]  /*0000*/  LDC R1, c[0x0][0x37c] ;  /* 0x0000df00ff017b82 */ /* 0x000fe20000000800 */
[----:B------:R-:W-:Y:S05]  /*0010*/  EXIT ;  /* 0x000000000000794d */ /* 0x000fea0003800000 */
.L_x_241:
        /* <DEDUP_REMOVED lines=14> */
.L_x_250:


//--------------------- .nv.shared._ZN3cub18CUB_300001_SM_10006detail6reduce28DeviceReduceSingleTileKernelINS2_10policy_hubIiyN4cuda3std3__44plusIiEEE10Policy1000EPiSC_iS9_iiNS7_10__identityEEEvT0_T1_T2_T3_T4_T6_ --------------------------
	.section	.nv.shared._ZN3cub18CUB_300001_SM_10006detail6reduce28DeviceReduceSingleTileKernelINS2_10policy_hubIiyN4cuda3std3__44plusIiEEE10Policy1000EPiSC_iS9_iiNS7_10__identityEEEvT0_T1_T2_T3_T4_T6_,"aw",@nobits
	.sectionflags	@""
	.align	4
.nv.shared._ZN3cub18CUB_300001_SM_10006detail6reduce28DeviceReduceSingleTileKernelINS2_10policy_hubIiyN4cuda3std3__44plusIiEEE10Policy1000EPiSC_iS9_iiNS7_10__identityEEEvT0_T1_T2_T3_T4_T6_:
	.zero		1068


//--------------------- .nv.shared.reserved.0     --------------------------
	.section	.nv.shared.reserved.0,"aw",@nobits
	.weak		__nv_reservedSMEM_offset_0_alias
	.size		__nv_reservedSMEM_offset_0_alias, 0, 64
	.other		__nv_reservedSMEM_offset_0_alias,@"STO_CUDA_RESERVED_SHARED STV_DEFAULT"
__nv_reservedSMEM_offset_0_alias:
	.zero		0
	.zero		64


//--------------------- .nv.global                --------------------------
	.section	.nv.global,"aw",@nobits
.nv.global:
	.type		_ZN30_INTERNAL_1721c1ba_4_k_cu_main6thrust24THRUST_300001_SM_1000_NS3seqE,@object
	.size		_ZN30_INTERNAL_1721c1ba_4_k_cu_main6thrust24THRUST_300001_SM_1000_NS3seqE,(_ZN30_INTERNAL_1721c1ba_4_k_cu_main4cuda3std3__48in_placeE - _ZN30_INTERNAL_1721c1ba_4_k_cu_main6thrust24THRUST_300001_SM_1000_NS3seqE)
_ZN30_INTERNAL_1721c1ba_4_k_cu_main6thrust24THRUST_300001_SM_1000_NS3seqE:
	.zero		1
	.type		_ZN30_INTERNAL_1721c1ba_4_k_cu_main4cuda3std3__48in_placeE,@object
	.size		_ZN30_INTERNAL_1721c1ba_4_k_cu_main4cuda3std3__48in_placeE,(_ZN30_INTERNAL_1721c1ba_4_k_cu_main4cuda3std6ranges3__45__cpo4sizeE - _ZN30_INTERNAL_1721c1ba_4_k_cu_main4cuda3std3__48in_placeE)
_ZN30_INTERNAL_1721c1ba_4_k_cu_main4cuda3std3__48in_placeE:
	.zero		1
	.type		_ZN30_INTERNAL_1721c1ba_4_k_cu_main4cuda3std6ranges3__45__cpo4sizeE,@object
	.size		_ZN30_INTERNAL_1721c1ba_4_k_cu_main4cuda3std6ranges3__45__cpo4sizeE,(_ZN30_INTERNAL_1721c1ba_4_k_cu_main6thrust24THRUST_300001_SM_1000_NS12placeholders2_3E - _ZN30_INTERNAL_1721c1ba_4_k_cu_main4cuda3std6ranges3__45__cpo4sizeE)
_ZN30_INTERNAL_1721c1ba_4_k_cu_main4cuda3std6ranges3__45__cpo4sizeE:
	.zero		1
	.type		_ZN30_INTERNAL_1721c1ba_4_k_cu_main6thrust24THRUST_300001_SM_1000_NS12placeholders2_3E,@object
	.size		_ZN30_INTERNAL_1721c1ba_4_k_cu_main6thrust24THRUST_300001_SM_1000_NS12placeholders2_3E,(_ZN30_INTERNAL_1721c1ba_4_k_cu_main4cuda3std3__45__cpo6cbeginE - _ZN30_INTERNAL_1721c1ba_4_k_cu_main6thrust24THRUST_300001_SM_1000_NS12placeholders2_3E)
_ZN30_INTERNAL_1721c1ba_4_k_cu_main6thrust24THRUST_300001_SM_1000_NS12placeholders2_3E:
	.zero		1
	.type		_ZN30_INTERNAL_1721c1ba_4_k_cu_main4cuda3std3__45__cpo6cbeginE,@object
	.size		_ZN30_INTERNAL_1721c1ba_4_k_cu_main4cuda3std3__45__cpo6cbeginE,(_ZN30_INTERNAL_1721c1ba_4_k_cu_main4cuda3std6ranges3__45__cpo6cbeginE - _ZN30_INTERNAL_1721c1ba_4_k_cu_main4cuda3std3__45__cpo6cbeginE)
_ZN30_INTERNAL_1721c1ba_4_k_cu_main4cuda3std3__45__cpo6cbeginE:
	.zero		1
	.type		_ZN30_INTERNAL_1721c1ba_4_k_cu_main4cuda3std6ranges3__45__cpo6cbeginE,@object
	.size		_ZN30_INTERNAL_1721c1ba_4_k_cu_main4cuda3std6ranges3__45__cpo6cbeginE,(_ZN30_INTERNAL_1721c1ba_4_k_cu_main6thrust24THRUST_300001_SM_1000_NS12placeholders2_7E - _ZN30_INTERNAL_1721c1ba_4_k_cu_main4cuda3std6ranges3__45__cpo6cbeginE)
_ZN30_INTERNAL_1721c1ba_4_k_cu_main4cuda3std6ranges3__45__cpo6cbeginE:
	.zero		1
	.type		_ZN30_INTERNAL_1721c1ba_4_k_cu_main6thrust24THRUST_300001_SM_1000_NS12placeholders2_7E,@object
	.size		_ZN30_INTERNAL_1721c1ba_4_k_cu_main6thrust24THRUST_300001_SM_1000_NS12placeholders2_7E,(_ZN30_INTERNAL_1721c1ba_4_k_cu_main4cuda3std3__45__cpo7crbeginE - _ZN30_INTERNAL_1721c1ba_4_k_cu_main6thrust24THRUST_300001_SM_1000_NS12placeholders2_7E)
_ZN30_INTERNAL_1721c1ba_4_k_cu_main6thrust24THRUST_300001_SM_1000_NS12placeholders2_7E:
	.zero		1
	.type		_ZN30_INTERNAL_1721c1ba_4_k_cu_main4cuda3std3__45__cpo7crbeginE,@object
	.size		_ZN30_INTERNAL_1721c1ba_4_k_cu_main4cuda3std3__45__cpo7crbeginE,(_ZN30_INTERNAL_1721c1ba_4_k_cu_main4cuda3std6ranges3__45__cpo4nextE - _ZN30_INTERNAL_1721c1ba_4_k_cu_main4cuda3std3__45__cpo7crbeginE)
_ZN30_INTERNAL_1721c1ba_4_k_cu_main4cuda3std3__45__cpo7crbeginE:
	.zero		1
	.type		_ZN30_INTERNAL_1721c1ba_4_k_cu_main4cuda3std6ranges3__45__cpo4nextE,@object
	.size		_ZN30_INTERNAL_1721c1ba_4_k_cu_main4cuda3std6ranges3__45__cpo4nextE,(_ZN30_INTERNAL_1721c1ba_4_k_cu_main4cuda3std6ranges3__45__cpo4swapE - _ZN30_INTERNAL_1721c1ba_4_k_cu_main4cuda3std6ranges3__45__cpo4nextE)
_ZN30_INTERNAL_1721c1ba_4_k_cu_main4cuda3std6ranges3__45__cpo4nextE:
	.zero		1
	.type		_ZN30_INTERNAL_1721c1ba_4_k_cu_main4cuda3std6ranges3__45__cpo4swapE,@object
	.size		_ZN30_INTERNAL_1721c1ba_4_k_cu_main4cuda3std6ranges3__45__cpo4swapE,(_ZN30_INTERNAL_1721c1ba_4_k_cu_main6thrust24THRUST_300001_SM_1000_NS8cuda_cub10par_nosyncE - _ZN30_INTERNAL_1721c1ba_4_k_cu_main4cuda3std6ranges3__45__cpo4swapE)
_ZN30_INTERNAL_1721c1ba_4_k_cu_main4cuda3std6ranges3__45__cpo4swapE:
	.zero		1
	.type		_ZN30_INTERNAL_1721c1ba_4_k_cu_main6thrust24THRUST_300001_SM_1000_NS8cuda_cub10par_nosyncE,@object
	.size		_ZN30_INTERNAL_1721c1ba_4_k_cu_main6thrust24THRUST_300001_SM_1000_NS8cuda_cub10par_nosyncE,(_ZN30_INTERNAL_1721c1ba_4_k_cu_main6thrust24THRUST_300001_SM_1000_NS12placeholders2_9E - _ZN30_INTERNAL_1721c1ba_4_k_cu_main6thrust24THRUST_300001_SM_1000_NS8cuda_cub10par_nosyncE)
_ZN30_INTERNAL_1721c1ba_4_k_cu_main6thrust24THRUST_300001_SM_1000_NS8cuda_cub10par_nosyncE:
	.zero		1
	.type		_ZN30_INTERNAL_1721c1ba_4_k_cu_main6thrust24THRUST_300001_SM_1000_NS12placeholders2_9E,@object
	.size		_ZN30_INTERNAL_1721c1ba_4_k_cu_main6thrust24THRUST_300001_SM_1000_NS12placeholders2_9E,(_ZN30_INTERNAL_1721c1ba_4_k_cu_main4cuda3std3__432_GLOBAL__N__1721c1ba_4_k_cu_main6ignoreE - _ZN30_INTERNAL_1721c1ba_4_k_cu_main6thrust24THRUST_300001_SM_1000_NS12placeholders2_9E)
_ZN30_INTERNAL_1721c1ba_4_k_cu_main6thrust24THRUST_300001_SM_1000_NS12placeholders2_9E:
	.zero		1
	.type		_ZN30_INTERNAL_1721c1ba_4_k_cu_main4cuda3std3__432_GLOBAL__N__1721c1ba_4_k_cu_main6ignoreE,@object
	.size		_ZN30_INTERNAL_1721c1ba_4_k_cu_main4cuda3std3__432_GLOBAL__N__1721c1ba_4_k_cu_main6ignoreE,(_ZN30_INTERNAL_1721c1ba_4_k_cu_main4cuda3std6ranges3__45__cpo4dataE - _ZN30_INTERNAL_1721c1ba_4_k_cu_main4cuda3std3__432_GLOBAL__N__1721c1ba_4_k_cu_main6ignoreE)
_ZN30_INTERNAL_1721c1ba_4_k_cu_main4cuda3std3__432_GLOBAL__N__1721c1ba_4_k_cu_main6ignoreE:
	.zero		1
	.type		_ZN30_INTERNAL_1721c1ba_4_k_cu_main4cuda3std6ranges3__45__cpo4dataE,@object
	.size		_ZN30_INTERNAL_1721c1ba_4_k_cu_main4cuda3std6ranges3__45__cpo4dataE,(_ZN30_INTERNAL_1721c1ba_4_k_cu_main6thrust24THRUST_300001_SM_1000_NS12placeholders2_1E - _ZN30_INTERNAL_1721c1ba_4_k_cu_main4cuda3std6ranges3__45__cpo4dataE)
_ZN30_INTERNAL_1721c1ba_4_k_cu_main4cuda3std6ranges3__45__cpo4dataE:
	.zero		1
	.type		_ZN30_INTERNAL_1721c1ba_4_k_cu_main6thrust24THRUST_300001_SM_1000_NS12placeholders2_1E,@object
	.size		_ZN30_INTERNAL_1721c1ba_4_k_cu_main6thrust24THRUST_300001_SM_1000_NS12placeholders2_1E,(_ZN30_INTERNAL_1721c1ba_4_k_cu_main4cuda3std3__45__cpo5beginE - _ZN30_INTERNAL_1721c1ba_4_k_cu_main6thrust24THRUST_300001_SM_1000_NS12placeholders2_1E)
_ZN30_INTERNAL_1721c1ba_4_k_cu_main6thrust24THRUST_300001_SM_1000_NS12placeholders2_1E:
	.zero		1
	.type		_ZN30_INTERNAL_1721c1ba_4_k_cu_main4cuda3std3__45__cpo5beginE,@object
	.size		_ZN30_INTERNAL_1721c1ba_4_k_cu_main4cuda3std3__45__cpo5beginE,(_ZN30_INTERNAL_1721c1ba_4_k_cu_main4cuda3std6ranges3__45__cpo5beginE - _ZN30_INTERNAL_1721c1ba_4_k_cu_main4cuda3std3__45__cpo5beginE)
_ZN30_INTERNAL_1721c1ba_4_k_cu_main4cuda3std3__45__cpo5beginE:
	.zero		1
	.type		_ZN30_INTERNAL_1721c1ba_4_k_cu_main4cuda3std6ranges3__45__cpo5beginE,@object
	.size		_ZN30_INTERNAL_1721c1ba_4_k_cu_main4cuda3std6ranges3__45__cpo5beginE,(_ZN30_INTERNAL_1721c1ba_4_k_cu_main6thrust24THRUST_300001_SM_1000_NS12placeholders2_5E - _ZN30_INTERNAL_1721c1ba_4_k_cu_main4cuda3std6ranges3__45__cpo5beginE)
_ZN30_INTERNAL_1721c1ba_4_k_cu_main4cuda3std6ranges3__45__cpo5beginE:
	.zero		1
	.type		_ZN30_INTERNAL_1721c1ba_4_k_cu_main6thrust24THRUST_300001_SM_1000_NS12placeholders2_5E,@object
	.size		_ZN30_INTERNAL_1721c1ba_4_k_cu_main6thrust24THRUST_300001_SM_1000_NS12placeholders2_5E,(_ZN30_INTERNAL_1721c1ba_4_k_cu_main4cuda3std3__45__cpo6rbeginE - _ZN30_INTERNAL_1721c1ba_4_k_cu_main6thrust24THRUST_300001_SM_1000_NS12placeholders2_5E)
_ZN30_INTERNAL_1721c1ba_4_k_cu_main6thrust24THRUST_300001_SM_1000_NS12placeholders2_5E:
	.zero		1
	.type		_ZN30_INTERNAL_1721c1ba_4_k_cu_main4cuda3std3__45__cpo6rbeginE,@object
	.size		_ZN30_INTERNAL_1721c1ba_4_k_cu_main4cuda3std3__45__cpo6rbeginE,(_ZN30_INTERNAL_1721c1ba_4_k_cu_main4cuda3std6ranges3__45__cpo7advanceE - _ZN30_INTERNAL_1721c1ba_4_k_cu_main4cuda3std3__45__cpo6rbeginE)
_ZN30_INTERNAL_1721c1ba_4_k_cu_main4cuda3std3__45__cpo6rbeginE:
	.zero		1
	.type		_ZN30_INTERNAL_1721c1ba_4_k_cu_main4cuda3std6ranges3__45__cpo7advanceE,@object
	.size		_ZN30_INTERNAL_1721c1ba_4_k_cu_main4cuda3std6ranges3__45__cpo7advanceE,(_ZN30_INTERNAL_1721c1ba_4_k_cu_main4cuda3std3__47nulloptE - _ZN30_INTERNAL_1721c1ba_4_k_cu_main4cuda3std6ranges3__45__cpo7advanceE)
_ZN30_INTERNAL_1721c1ba_4_k_cu_main4cuda3std6ranges3__45__cpo7advanceE:
	.zero		1
	.type		_ZN30_INTERNAL_1721c1ba_4_k_cu_main4cuda3std3__47nulloptE,@object
	.size		_ZN30_INTERNAL_1721c1ba_4_k_cu_main4cuda3std3__47nulloptE,(_ZN30_INTERNAL_1721c1ba_4_k_cu_main4cuda3std6ranges3__45__cpo8distanceE - _ZN30_INTERNAL_1721c1ba_4_k_cu_main4cuda3std3__47nulloptE)
_ZN30_INTERNAL_1721c1ba_4_k_cu_main4cuda3std3__47nulloptE:
	.zero		1
	.type		_ZN30_INTERNAL_1721c1ba_4_k_cu_main4cuda3std6ranges3__45__cpo8distanceE,@object
	.size		_ZN30_INTERNAL_1721c1ba_4_k_cu_main4cuda3std6ranges3__45__cpo8distanceE,(_ZN30_INTERNAL_1721c1ba_4_k_cu_main6thrust24THRUST_300001_SM_1000_NS12placeholders3_10E - _ZN30_INTERNAL_1721c1ba_4_k_cu_main4cuda3std6ranges3__45__cpo8distanceE)
_ZN30_INTERNAL_1721c1ba_4_k_cu_main4cuda3std6ranges3__45__cpo8distanceE:
	.zero		1
	.type		_ZN30_INTERNAL_1721c1ba_4_k_cu_main6thrust24THRUST_300001_SM_1000_NS12placeholders3_10E,@object
	.size		_ZN30_INTERNAL_1721c1ba_4_k_cu_main6thrust24THRUST_300001_SM_1000_NS12placeholders3_10E,(_ZN30_INTERNAL_1721c1ba_4_k_cu_main4cuda3std3__419piecewise_constructE - _ZN30_INTERNAL_1721c1ba_4_k_cu_main6thrust24THRUST_300001_SM_1000_NS12placeholders3_10E)
_ZN30_INTERNAL_1721c1ba_4_k_cu_main6thrust24THRUST_300001_SM_1000_NS12placeholders3_10E:
	.zero		1
	.type		_ZN30_INTERNAL_1721c1ba_4_k_cu_main4cuda3std3__419piecewise_constructE,@object
	.size		_ZN30_INTERNAL_1721c1ba_4_k_cu_main4cuda3std3__419piecewise_constructE,(_ZN30_INTERNAL_1721c1ba_4_k_cu_main4cuda3std6ranges3__45__cpo5cdataE - _ZN30_INTERNAL_1721c1ba_4_k_cu_main4cuda3std3__419piecewise_constructE)
_ZN30_INTERNAL_1721c1ba_4_k_cu_main4cuda3std3__419piecewise_constructE:
	.zero		1
	.type		_ZN30_INTERNAL_1721c1ba_4_k_cu_main4cuda3std6ranges3__45__cpo5cdataE,@object
	.size		_ZN30_INTERNAL_1721c1ba_4_k_cu_main4cuda3std6ranges3__45__cpo5cdataE,(_ZN30_INTERNAL_1721c1ba_4_k_cu_main6thrust24THRUST_300001_SM_1000_NS12placeholders2_2E - _ZN30_INTERNAL_1721c1ba_4_k_cu_main4cuda3std6ranges3__45__cpo5cdataE)
_ZN30_INTERNAL_1721c1ba_4_k_cu_main4cuda3std6ranges3__45__cpo5cdataE:
	.zero		1
	.type		_ZN30_INTERNAL_1721c1ba_4_k_cu_main6thrust24THRUST_300001_SM_1000_NS12placeholders2_2E,@object
	.size		_ZN30_INTERNAL_1721c1ba_4_k_cu_main6thrust24THRUST_300001_SM_1000_NS12placeholders2_2E,(_ZN30_INTERNAL_1721c1ba_4_k_cu_main4cuda3std3__45__cpo3endE - _ZN30_INTERNAL_1721c1ba_4_k_cu_main6thrust24THRUST_300001_SM_1000_NS12placeholders2_2E)
_ZN30_INTERNAL_1721c1ba_4_k_cu_main6thrust24THRUST_300001_SM_1000_NS12placeholders2_2E:
	.zero		1
	.type		_ZN30_INTERNAL_1721c1ba_4_k_cu_main4cuda3std3__45__cpo3endE,@object
	.size		_ZN30_INTERNAL_1721c1ba_4_k_cu_main4cuda3std3__45__cpo3endE,(_ZN30_INTERNAL_1721c1ba_4_k_cu_main4cuda3std6ranges3__45__cpo3endE - _ZN30_INTERNAL_1721c1ba_4_k_cu_main4cuda3std3__45__cpo3endE)
_ZN30_INTERNAL_1721c1ba_4_k_cu_main4cuda3std3__45__cpo3endE:
	.zero		1
	.type		_ZN30_INTERNAL_1721c1ba_4_k_cu_main4cuda3std6ranges3__45__cpo3endE,@object
	.size		_ZN30_INTERNAL_1721c1ba_4_k_cu_main4cuda3std6ranges3__45__cpo3endE,(_ZN30_INTERNAL_1721c1ba_4_k_cu_main6thrust24THRUST_300001_SM_1000_NS12placeholders2_6E - _ZN30_INTERNAL_1721c1ba_4_k_cu_main4cuda3std6ranges3__45__cpo3endE)
_ZN30_INTERNAL_1721c1ba_4_k_cu_main4cuda3std6ranges3__45__cpo3endE:
	.zero		1
	.type		_ZN30_INTERNAL_1721c1ba_4_k_cu_main6thrust24THRUST_300001_SM_1000_NS12placeholders2_6E,@object
	.size		_ZN30_INTERNAL_1721c1ba_4_k_cu_main6thrust24THRUST_300001_SM_1000_NS12placeholders2_6E,(_ZN30_INTERNAL_1721c1ba_4_k_cu_main4cuda3std3__45__cpo4rendE - _ZN30_INTERNAL_1721c1ba_4_k_cu_main6thrust24THRUST_300001_SM_1000_NS12placeholders2_6E)
_ZN30_INTERNAL_1721c1ba_4_k_cu_main6thrust24THRUST_300001_SM_1000_NS12placeholders2_6E:
	.zero		1
	.type		_ZN30_INTERNAL_1721c1ba_4_k_cu_main4cuda3std3__45__cpo4rendE,@object
	.size		_ZN30_INTERNAL_1721c1ba_4_k_cu_main4cuda3std3__45__cpo4rendE,(_ZN30_INTERNAL_1721c1ba_4_k_cu_main4cuda3std6ranges3__45__cpo9iter_swapE - _ZN30_INTERNAL_1721c1ba_4_k_cu_main4cuda3std3__45__cpo4rendE)
_ZN30_INTERNAL_1721c1ba_4_k_cu_main4cuda3std3__45__cpo4rendE:
	.zero		1
	.type		_ZN30_INTERNAL_1721c1ba_4_k_cu_main4cuda3std6ranges3__45__cpo9iter_swapE,@object
	.size		_ZN30_INTERNAL_1721c1ba_4_k_cu_main4cuda3std6ranges3__45__cpo9iter_swapE,(_ZN30_INTERNAL_1721c1ba_4_k_cu_main4cuda3std3__48unexpectE - _ZN30_INTERNAL_1721c1ba_4_k_cu_main4cuda3std6ranges3__45__cpo9iter_swapE)
_ZN30_INTERNAL_1721c1ba_4_k_cu_main4cuda3std6ranges3__45__cpo9iter_swapE:
	.zero		1
	.type		_ZN30_INTERNAL_1721c1ba_4_k_cu_main4cuda3std3__48unexpectE,@object
	.size		_ZN30_INTERNAL_1721c1ba_4_k_cu_main4cuda3std3__48unexpectE,(_ZN30_INTERNAL_1721c1ba_4_k_cu_main6thrust24THRUST_300001_SM_1000_NS8cuda_cub3parE - _ZN30_INTERNAL_1721c1ba_4_k_cu_main4cuda3std3__48unexpectE)
_ZN30_INTERNAL_1721c1ba_4_k_cu_main4cuda3std3__48unexpectE:
	.zero		1
	.type		_ZN30_INTERNAL_1721c1ba_4_k_cu_main6thrust24THRUST_300001_SM_1000_NS8cuda_cub3parE,@object
	.size		_ZN30_INTERNAL_1721c1ba_4_k_cu_main6thrust24THRUST_300001_SM_1000_NS8cuda_cub3parE,(_ZN30_INTERNAL_1721c1ba_4_k_cu_main6thrust24THRUST_300001_SM_1000_NS12placeholders2_4E - _ZN30_INTERNAL_1721c1ba_4_k_cu_main6thrust24THRUST_300001_SM_1000_NS8cuda_cub3parE)
_ZN30_INTERNAL_1721c1ba_4_k_cu_main6thrust24THRUST_300001_SM_1000_NS8cuda_cub3parE:
	.zero		1
	.type		_ZN30_INTERNAL_1721c1ba_4_k_cu_main6thrust24THRUST_300001_SM_1000_NS12placeholders2_4E,@object
	.size		_ZN30_INTERNAL_1721c1ba_4_k_cu_main6thrust24THRUST_300001_SM_1000_NS12placeholders2_4E,(_ZN30_INTERNAL_1721c1ba_4_k_cu_main4cuda3std3__45__cpo4cendE - _ZN30_INTERNAL_1721c1ba_4_k_cu_main6thrust24THRUST_300001_SM_1000_NS12placeholders2_4E)
_ZN30_INTERNAL_1721c1ba_4_k_cu_main6thrust24THRUST_300001_SM_1000_NS12placeholders2_4E:
	.zero		1
	.type		_ZN30_INTERNAL_1721c1ba_4_k_cu_main4cuda3std3__45__cpo4cendE,@object
	.size		_ZN30_INTERNAL_1721c1ba_4_k_cu_main4cuda3std3__45__cpo4cendE,(_ZN30_INTERNAL_1721c1ba_4_k_cu_main4cuda3std6ranges3__45__cpo4cendE - _ZN30_INTERNAL_1721c1ba_4_k_cu_main4cuda3std3__45__cpo4cendE)
_ZN30_INTERNAL_1721c1ba_4_k_cu_main4cuda3std3__45__cpo4cendE:
	.zero		1
	.type		_ZN30_INTERNAL_1721c1ba_4_k_cu_main4cuda3std6ranges3__45__cpo4cendE,@object
	.size		_ZN30_INTERNAL_1721c1ba_4_k_cu_main4cuda3std6ranges3__45__cpo4cendE,(_ZN30_INTERNAL_1721c1ba_4_k_cu_main4cuda3std3__420unreachable_sentinelE - _ZN30_INTERNAL_1721c1ba_4_k_cu_main4cuda3std6ranges3__45__cpo4cendE)
_ZN30_INTERNAL_1721c1ba_4_k_cu_main4cuda3std6ranges3__45__cpo4cendE:
	.zero		1
	.type		_ZN30_INTERNAL_1721c1ba_4_k_cu_main4cuda3std3__420unreachable_sentinelE,@object
	.size		_ZN30_INTERNAL_1721c1ba_4_k_cu_main4cuda3std3__420unreachable_sentinelE,(_ZN30_INTERNAL_1721c1ba_4_k_cu_main4cuda3std6ranges3__45__cpo5ssizeE - _ZN30_INTERNAL_1721c1ba_4_k_cu_main4cuda3std3__420unreachable_sentinelE)
_ZN30_INTERNAL_1721c1ba_4_k_cu_main4cuda3std3__420unreachable_sentinelE:
	.zero		1
	.type		_ZN30_INTERNAL_1721c1ba_4_k_cu_main4cuda3std6ranges3__45__cpo5ssizeE,@object
	.size		_ZN30_INTERNAL_1721c1ba_4_k_cu_main4cuda3std6ranges3__45__cpo5ssizeE,(_ZN30_INTERNAL_1721c1ba_4_k_cu_main6thrust24THRUST_300001_SM_1000_NS12placeholders2_8E - _ZN30_INTERNAL_1721c1ba_4_k_cu_main4cuda3std6ranges3__45__cpo5ssizeE)
_ZN30_INTERNAL_1721c1ba_4_k_cu_main4cuda3std6ranges3__45__cpo5ssizeE:
	.zero		1
	.type		_ZN30_INTERNAL_1721c1ba_4_k_cu_main6thrust24THRUST_300001_SM_1000_NS12placeholders2_8E,@object
	.size		_ZN30_INTERNAL_1721c1ba_4_k_cu_main6thrust24THRUST_300001_SM_1000_NS12placeholders2_8E,(_ZN30_INTERNAL_1721c1ba_4_k_cu_main4cuda3std3__45__cpo5crendE - _ZN30_INTERNAL_1721c1ba_4_k_cu_main6thrust24THRUST_300001_SM_1000_NS12placeholders2_8E)
_ZN30_INTERNAL_1721c1ba_4_k_cu_main6thrust24THRUST_300001_SM_1000_NS12placeholders2_8E:
	.zero		1
	.type		_ZN30_INTERNAL_1721c1ba_4_k_cu_main4cuda3std3__45__cpo5crendE,@object
	.size		_ZN30_INTERNAL_1721c1ba_4_k_cu_main4cuda3std3__45__cpo5crendE,(_ZN30_INTERNAL_1721c1ba_4_k_cu_main4cuda3std6ranges3__45__cpo4prevE - _ZN30_INTERNAL_1721c1ba_4_k_cu_main4cuda3std3__45__cpo5crendE)
_ZN30_INTERNAL_1721c1ba_4_k_cu_main4cuda3std3__45__cpo5crendE:
	.zero		1
	.type		_ZN30_INTERNAL_1721c1ba_4_k_cu_main4cuda3std6ranges3__45__cpo4prevE,@object
	.size		_ZN30_INTERNAL_1721c1ba_4_k_cu_main4cuda3std6ranges3__45__cpo4prevE,(_ZN30_INTERNAL_1721c1ba_4_k_cu_main4cuda3std6ranges3__45__cpo9iter_moveE - _ZN30_INTERNAL_1721c1ba_4_k_cu_main4cuda3std6ranges3__45__cpo4prevE)
_ZN30_INTERNAL_1721c1ba_4_k_cu_main4cuda3std6ranges3__45__cpo4prevE:
	.zero		1
	.type		_ZN30_INTERNAL_1721c1ba_4_k_cu_main4cuda3std6ranges3__45__cpo9iter_moveE,@object
	.size		_ZN30_INTERNAL_1721c1ba_4_k_cu_main4cuda3std6ranges3__45__cpo9iter_moveE,(_ZN30_INTERNAL_1721c1ba_4_k_cu_main6thrust24THRUST_300001_SM_1000_NS6system6detail10sequential3seqE - _ZN30_INTERNAL_1721c1ba_4_k_cu_main4cuda3std6ranges3__45__cpo9iter_moveE)
_ZN30_INTERNAL_1721c1ba_4_k_cu_main4cuda3std6ranges3__45__cpo9iter_moveE:
	.zero		1
	.type		_ZN30_INTERNAL_1721c1ba_4_k_cu_main6thrust24THRUST_300001_SM_1000_NS6system6detail10sequential3seqE,@object
	.size		_ZN30_INTERNAL_1721c1ba_4_k_cu_main6thrust24THRUST_300001_SM_1000_NS6system6detail10sequential3seqE,(.L_31 - _ZN30_INTERNAL_1721c1ba_4_k_cu_main6thrust24THRUST_300001_SM_1000_NS6system6detail10sequential3seqE)
_ZN30_INTERNAL_1721c1ba_4_k_cu_main6thrust24THRUST_300001_SM_1000_NS6system6detail10sequential3seqE:
	.zero		1
.L_31:


//--------------------- .nv.shared._ZN3cub18CUB_300001_SM_10006detail6reduce18DeviceReduceKernelINS2_10policy_hubIiyN4cuda3std3__44plusIiEEE10Policy1000EN6thrust24THRUST_300001_SM_1000_NS6detail15normal_iteratorINSD_10device_ptrIiEEEEyS9_i6squareEEvT0_PT3_T1_NS0_13GridEvenShareISN_EET2_T4_ --------------------------
	.section	.nv.shared._ZN3cub18CUB_300001_SM_10006detail6reduce18DeviceReduceKernelINS2_10policy_hubIiyN4cuda3std3__44plusIiEEE10Policy1000EN6thrust24THRUST_300001_SM_1000_NS6detail15normal_iteratorINSD_10device_ptrIiEEEEyS9_i6squareEEvT0_PT3_T1_NS0_13GridEvenShareISN_EET2_T4_,"aw",@nobits
	.sectionflags	@""
	.align	4
.nv.shared._ZN3cub18CUB_300001_SM_10006detail6reduce18DeviceReduceKernelINS2_10policy_hubIiyN4cuda3std3__44plusIiEEE10Policy1000EN6thrust24THRUST_300001_SM_1000_NS6detail15normal_iteratorINSD_10device_ptrIiEEEEyS9_i6squareEEvT0_PT3_T1_NS0_13GridEvenShareISN_EET2_T4_:
	.zero		1068


//--------------------- .nv.shared._ZN3cub18CUB_300001_SM_10006detail6reduce28DeviceReduceSingleTileKernelINS2_10policy_hubIiyN4cuda3std3__44plusIiEEE10Policy1000EN6thrust24THRUST_300001_SM_1000_NS6detail15normal_iteratorINSD_10device_ptrIiEEEEPiyS9_ii6squareEEvT0_T1_T2_T3_T4_T6_ --------------------------
	.section	.nv.shared._ZN3cub18CUB_300001_SM_10006detail6reduce28DeviceReduceSingleTileKernelINS2_10policy_hubIiyN4cuda3std3__44plusIiEEE10Policy1000EN6thrust24THRUST_300001_SM_1000_NS6detail15normal_iteratorINSD_10device_ptrIiEEEEPiyS9_ii6squareEEvT0_T1_T2_T3_T4_T6_,"aw",@nobits
	.sectionflags	@""
	.align	4
.nv.shared._ZN3cub18CUB_300001_SM_10006detail6reduce28DeviceReduceSingleTileKernelINS2_10policy_hubIiyN4cuda3std3__44plusIiEEE10Policy1000EN6thrust24THRUST_300001_SM_1000_NS6detail15normal_iteratorINSD_10device_ptrIiEEEEPiyS9_ii6squareEEvT0_T1_T2_T3_T4_T6_:
	.zero		1068


//--------------------- .nv.shared._ZN3cub18CUB_300001_SM_10006detail6reduce28DeviceReduceSingleTileKernelINS2_10policy_hubIijN4cuda3std3__44plusIiEEE10Policy1000EPiSC_iS9_iiNS7_10__identityEEEvT0_T1_T2_T3_T4_T6_ --------------------------
	.section	.nv.shared._ZN3cub18CUB_300001_SM_10006detail6reduce28DeviceReduceSingleTileKernelINS2_10policy_hubIijN4cuda3std3__44plusIiEEE10Policy1000EPiSC_iS9_iiNS7_10__identityEEEvT0_T1_T2_T3_T4_T6_,"aw",@nobits
	.sectionflags	@""
	.align	4
.nv.shared._ZN3cub18CUB_300001_SM_10006detail6reduce28DeviceReduceSingleTileKernelINS2_10policy_hubIijN4cuda3std3__44plusIiEEE10Policy1000EPiSC_iS9_iiNS7_10__identityEEEvT0_T1_T2_T3_T4_T6_:
	.zero		1068


//--------------------- .nv.shared._ZN3cub18CUB_300001_SM_10006detail6reduce18DeviceReduceKernelINS2_10policy_hubIijN4cuda3std3__44plusIiEEE10Policy1000EN6thrust24THRUST_300001_SM_1000_NS6detail15normal_iteratorINSD_10device_ptrIiEEEEjS9_i6squareEEvT0_PT3_T1_NS0_13GridEvenShareISN_EET2_T4_ --------------------------
	.section	.nv.shared._ZN3cub18CUB_300001_SM_10006detail6reduce18DeviceReduceKernelINS2_10policy_hubIijN4cuda3std3__44plusIiEEE10Policy1000EN6thrust24THRUST_300001_SM_1000_NS6detail15normal_iteratorINSD_10device_ptrIiEEEEjS9_i6squareEEvT0_PT3_T1_NS0_13GridEvenShareISN_EET2_T4_,"aw",@nobits
	.sectionflags	@""
	.align	4
.nv.shared._ZN3cub18CUB_300001_SM_10006detail6reduce18DeviceReduceKernelINS2_10policy_hubIijN4cuda3std3__44plusIiEEE10Policy1000EN6thrust24THRUST_300001_SM_1000_NS6detail15normal_iteratorINSD_10device_ptrIiEEEEjS9_i6squareEEvT0_PT3_T1_NS0_13GridEvenShareISN_EET2_T4_:
	.zero		1068


//--------------------- .nv.shared._ZN3cub18CUB_300001_SM_10006detail6reduce28DeviceReduceSingleTileKernelINS2_10policy_hubIijN4cuda3std3__44plusIiEEE10Policy1000EN6thrust24THRUST_300001_SM_1000_NS6detail15normal_iteratorINSD_10device_ptrIiEEEEPijS9_ii6squareEEvT0_T1_T2_T3_T4_T6_ --------------------------
	.section	.nv.shared._ZN3cub18CUB_300001_SM_10006detail6reduce28DeviceReduceSingleTileKernelINS2_10policy_hubIijN4cuda3std3__44plusIiEEE10Policy1000EN6thrust24THRUST_300001_SM_1000_NS6detail15normal_iteratorINSD_10device_ptrIiEEEEPijS9_ii6squareEEvT0_T1_T2_T3_T4_T6_,"aw",@nobits
	.sectionflags	@""
	.align	4
.nv.shared._ZN3cub18CUB_300001_SM_10006detail6reduce28DeviceReduceSingleTileKernelINS2_10policy_hubIijN4cuda3std3__44plusIiEEE10Policy1000EN6thrust24THRUST_300001_SM_1000_NS6detail15normal_iteratorINSD_10device_ptrIiEEEEPijS9_ii6squareEEvT0_T1_T2_T3_T4_T6_:
	.zero		1068


//--------------------- .nv.constant0._ZN3cub18CUB_300001_SM_10006detail6reduce28DeviceReduceSingleTileKernelINS2_10policy_hubIiyN4cuda3std3__44plusIiEEE10Policy1000EPiSC_iS9_iiNS7_10__identityEEEvT0_T1_T2_T3_T4_T6_ --------------------------
	.section	.nv.constant0._ZN3cub18CUB_300001_SM_10006detail6reduce28DeviceReduceSingleTileKernelINS2_10policy_hubIiyN4cuda3std3__44plusIiEEE10Policy1000EPiSC_iS9_iiNS7_10__identityEEEvT0_T1_T2_T3_T4_T6_,"a",@progbits
	.sectionflags	@""
	.align	4
.nv.constant0._ZN3cub18CUB_300001_SM_10006detail6reduce28DeviceReduceSingleTileKernelINS2_10policy_hubIiyN4cuda3std3__44plusIiEEE10Policy1000EPiSC_iS9_iiNS7_10__identityEEEvT0_T1_T2_T3_T4_T6_:
	.zero		925


//--------------------- .nv.constant0._ZN3cub18CUB_300001_SM_10006detail6reduce18DeviceReduceKernelINS2_10policy_hubIiyN4cuda3std3__44plusIiEEE10Policy1000EN6thrust24THRUST_300001_SM_1000_NS6detail15normal_iteratorINSD_10device_ptrIiEEEEyS9_i6squareEEvT0_PT3_T1_NS0_13GridEvenShareISN_EET2_T4_ --------------------------
	.section	.nv.constant0._ZN3cub18CUB_300001_SM_10006detail6reduce18DeviceReduceKernelINS2_10policy_hubIiyN4cuda3std3__44plusIiEEE10Policy1000EN6thrust24THRUST_300001_SM_1000_NS6detail15normal_iteratorINSD_10device_ptrIiEEEEyS9_i6squareEEvT0_PT3_T1_NS0_13GridEvenShareISN_EET2_T4_,"a",@progbits
	.sectionflags	@""
	.align	4
.nv.constant0._ZN3cub18CUB_300001_SM_10006detail6reduce18DeviceReduceKernelINS2_10policy_hubIiyN4cuda3std3__44plusIiEEE10Policy1000EN6thrust24THRUST_300001_SM_1000_NS6detail15normal_iteratorINSD_10device_ptrIiEEEEyS9_i6squareEEvT0_PT3_T1_NS0_13GridEvenShareISN_EET2_T4_:
	.zero		994


//--------------------- .nv.constant0._ZN3cub18CUB_300001_SM_10006detail6reduce28DeviceReduceSingleTileKernelINS2_10policy_hubIiyN4cuda3std3__44plusIiEEE10Policy1000EN6thrust24THRUST_300001_SM_1000_NS6detail15normal_iteratorINSD_10device_ptrIiEEEEPiyS9_ii6squareEEvT0_T1_T2_T3_T4_T6_ --------------------------
	.section	.nv.constant0._ZN3cub18CUB_300001_SM_10006detail6reduce28DeviceReduceSingleTileKernelINS2_10policy_hubIiyN4cuda3std3__44plusIiEEE10Policy1000EN6thrust24THRUST_300001_SM_1000_NS6detail15normal_iteratorINSD_10device_ptrIiEEEEPiyS9_ii6squareEEvT0_T1_T2_T3_T4_T6_,"a",@progbits
	.sectionflags	@""
	.align	4
.nv.constant0._ZN3cub18CUB_300001_SM_10006detail6reduce28DeviceReduceSingleTileKernelINS2_10policy_hubIiyN4cuda3std3__44plusIiEEE10Policy1000EN6thrust24THRUST_300001_SM_1000_NS6detail15normal_iteratorINSD_10device_ptrIiEEEEPiyS9_ii6squareEEvT0_T1_T2_T3_T4_T6_:
	.zero		929


//--------------------- .nv.constant0._ZN3cub18CUB_300001_SM_10006detail6reduce28DeviceReduceSingleTileKernelINS2_10policy_hubIijN4cuda3std3__44plusIiEEE10Policy1000EPiSC_iS9_iiNS7_10__identityEEEvT0_T1_T2_T3_T4_T6_ --------------------------
	.section	.nv.constant0._ZN3cub18CUB_300001_SM_10006detail6reduce28DeviceReduceSingleTileKernelINS2_10policy_hubIijN4cuda3std3__44plusIiEEE10Policy1000EPiSC_iS9_iiNS7_10__identityEEEvT0_T1_T2_T3_T4_T6_,"a",@progbits
	.sectionflags	@""
	.align	4
.nv.constant0._ZN3cub18CUB_300001_SM_10006detail6reduce28DeviceReduceSingleTileKernelINS2_10policy_hubIijN4cuda3std3__44plusIiEEE10Policy1000EPiSC_iS9_iiNS7_10__identityEEEvT0_T1_T2_T3_T4_T6_:
	.zero		925


//--------------------- .nv.constant0._ZN3cub18CUB_300001_SM_10006detail6reduce18DeviceReduceKernelINS2_10policy_hubIijN4cuda3std3__44plusIiEEE10Policy1000EN6thrust24THRUST_300001_SM_1000_NS6detail15normal_iteratorINSD_10device_ptrIiEEEEjS9_i6squareEEvT0_PT3_T1_NS0_13GridEvenShareISN_EET2_T4_ --------------------------
	.section	.nv.constant0._ZN3cub18CUB_300001_SM_10006detail6reduce18DeviceReduceKernelINS2_10policy_hubIijN4cuda3std3__44plusIiEEE10Policy1000EN6thrust24THRUST_300001_SM_1000_NS6detail15normal_iteratorINSD_10device_ptrIiEEEEjS9_i6squareEEvT0_PT3_T1_NS0_13GridEvenShareISN_EET2_T4_,"a",@progbits
	.sectionflags	@""
	.align	4
.nv.constant0._ZN3cub18CUB_300001_SM_10006detail6reduce18DeviceReduceKernelINS2_10policy_hubIijN4cuda3std3__44plusIiEEE10Policy1000EN6thrust24THRUST_300001_SM_1000_NS6detail15normal_iteratorINSD_10device_ptrIiEEEEjS9_i6squareEEvT0_PT3_T1_NS0_13GridEvenShareISN_EET2_T4_:
	.zero		958


//--------------------- .nv.constant0._ZN3cub18CUB_300001_SM_10006detail6reduce28DeviceReduceSingleTileKernelINS2_10policy_hubIijN4cuda3std3__44plusIiEEE10Policy1000EN6thrust24THRUST_300001_SM_1000_NS6detail15normal_iteratorINSD_10device_ptrIiEEEEPijS9_ii6squareEEvT0_T1_T2_T3_T4_T6_ --------------------------
	.section	.nv.constant0._ZN3cub18CUB_300001_SM_10006detail6reduce28DeviceReduceSingleTileKernelINS2_10policy_hubIijN4cuda3std3__44plusIiEEE10Policy1000EN6thrust24THRUST_300001_SM_1000_NS6detail15normal_iteratorINSD_10device_ptrIiEEEEPijS9_ii6squareEEvT0_T1_T2_T3_T4_T6_,"a",@progbits
	.sectionflags	@""
	.align	4
.nv.constant0._ZN3cub18CUB_300001_SM_10006detail6reduce28DeviceReduceSingleTileKernelINS2_10policy_hubIijN4cuda3std3__44plusIiEEE10Policy1000EN6thrust24THRUST_300001_SM_1000_NS6detail15normal_iteratorINSD_10device_ptrIiEEEEPijS9_ii6squareEEvT0_T1_T2_T3_T4_T6_:
	.zero		925


//--------------------- .nv.constant0._ZN3cub18CUB_300001_SM_10006detail8for_each13static_kernelINS2_12policy_hub_t12policy_500_tElN6thrust24THRUST_300001_SM_1000_NS8cuda_cub10__tabulate7functorINS7_6detail15normal_iteratorINS7_10device_ptrIiEEEENS7_6system6detail7generic6detail22compute_sequence_valueIivEElEEEEvT0_T1_ --------------------------
	.section	.nv.constant0._ZN3cub18CUB_300001_SM_10006detail8for_each13static_kernelINS2_12policy_hub_t12policy_500_tElN6thrust24THRUST_300001_SM_1000_NS8cuda_cub10__tabulate7functorINS7_6detail15normal_iteratorINS7_10device_ptrIiEEEENS7_6system6detail7generic6detail22compute_sequence_valueIivEElEEEEvT0_T1_,"a",@progbits
	.sectionflags	@""
	.align	4
.nv.constant0._ZN3cub18CUB_300001_SM_10006detail8for_each13static_kernelINS2_12policy_hub_t12policy_500_tElN6thrust24THRUST_300001_SM_1000_NS8cuda_cub10__tabulate7functorINS7_6detail15normal_iteratorINS7_10device_ptrIiEEEENS7_6system6detail7generic6detail22compute_sequence_valueIivEElEEEEvT0_T1_:
	.zero		920


//--------------------- .nv.constant0._ZN3cub18CUB_300001_SM_10006detail8for_each13static_kernelINS2_12policy_hub_t12policy_500_tEmN6thrust24THRUST_300001_SM_1000_NS8cuda_cub20__uninitialized_fill7functorINS7_10device_ptrIiEEiEEEEvT0_T1_ --------------------------
	.section	.nv.constant0._ZN3cub18CUB_300001_SM_10006detail8for_each13static_kernelINS2_12policy_hub_t12policy_500_tEmN6thrust24THRUST_300001_SM_1000_NS8cuda_cub20__uninitialized_fill7functorINS7_10device_ptrIiEEiEEEEvT0_T1_,"a",@progbits
	.sectionflags	@""
	.align	4
.nv.constant0._ZN3cub18CUB_300001_SM_10006detail8for_each13static_kernelINS2_12policy_hub_t12policy_500_tEmN6thrust24THRUST_300001_SM_1000_NS8cuda_cub20__uninitialized_fill7functorINS7_10device_ptrIiEEiEEEEvT0_T1_:
	.zero		920


//--------------------- .nv.constant0._ZN3cub18CUB_300001_SM_10006detail11EmptyKernelIvEEvv --------------------------
	.section	.nv.constant0._ZN3cub18CUB_300001_SM_10006detail11EmptyKernelIvEEvv,"a",@progbits
	.sectionflags	@""
	.align	4
.nv.constant0._ZN3cub18CUB_300001_SM_10006detail11EmptyKernelIvEEvv:
	.zero		896


//--------------------- SYMBOLS --------------------------

	.type		.nv.reservedSmem.offset0,@object
	.size		.nv.reservedSmem.offset0,0x4
	.type		.nv.reservedSmem.cap,@object
	.size		.nv.reservedSmem.cap,0x4
